	.headerflags	@"EF_CUDA_TEXMODE_UNIFIED EF_CUDA_64BIT_ADDRESS EF_CUDA_SM80 EF_CUDA_VIRTUAL_SM(EF_CUDA_SM80)"
	.elftype	@"ET_EXEC"


//--------------------- .nv.info                  --------------------------
	.section	.nv.info,"",@"SHT_CUDA_INFO"
	.align	4


	//----- nvinfo : EIATTR_REGCOUNT
	.align		4
        /*0000*/ 	.byte	0x04, 0x2f
        /*0002*/ 	.short	(.L_4 - .L_3)
	.align		4
.L_3:
        /*0004*/ 	.word	index@(_Z27flash_decoding_split_kernelI6__halfhLi2ELi64ELi64ELi32ELi256EEvPKT_PKT0_S6_S3_PS1_S7_iiiii)
        /*0008*/ 	.word	0x00000040


	//----- nvinfo : EIATTR_MIN_STACK_SIZE
	.align		4
.L_4:
        /*000c*/ 	.byte	0x04, 0x12
        /*000e*/ 	.short	(.L_6 - .L_5)
	.align		4
.L_5:
        /*0010*/ 	.word	index@(_Z27flash_decoding_split_kernelI6__halfhLi2ELi64ELi64ELi32ELi256EEvPKT_PKT0_S6_S3_PS1_S7_iiiii)
        /*0014*/ 	.word	0x00000000


	//----- nvinfo : EIATTR_FRAME_SIZE
	.align		4
.L_6:
        /*0018*/ 	.byte	0x04, 0x11
        /*001a*/ 	.short	(.L_8 - .L_7)
	.align		4
.L_7:
        /*001c*/ 	.word	index@(_Z27flash_decoding_split_kernelI6__halfhLi2ELi64ELi64ELi32ELi256EEvPKT_PKT0_S6_S3_PS1_S7_iiiii)
        /*0020*/ 	.word	0x00000000


	//----- nvinfo : EIATTR_REGCOUNT
	.align		4
.L_8:
        /*0024*/ 	.byte	0x04, 0x2f
        /*0026*/ 	.short	(.L_10 - .L_9)
	.align		4
.L_9:
        /*0028*/ 	.word	index@(_Z30flash_decoding_residual_kernelI6__halfLi2ELi64ELi64EEvPKT_S3_S3_iPS1_S4_iii)
        /*002c*/ 	.word	0x00000020


	//----- nvinfo : EIATTR_MIN_STACK_SIZE
	.align		4
.L_10:
        /*0030*/ 	.byte	0x04, 0x12
        /*0032*/ 	.short	(.L_12 - .L_11)
	.align		4
.L_11:
        /*0034*/ 	.word	index@(_Z30flash_decoding_residual_kernelI6__halfLi2ELi64ELi64EEvPKT_S3_S3_iPS1_S4_iii)
        /*0038*/ 	.word	0x00000000


	//----- nvinfo : EIATTR_FRAME_SIZE
	.align		4
.L_12:
        /*003c*/ 	.byte	0x04, 0x11
        /*003e*/ 	.short	(.L_14 - .L_13)
	.align		4
.L_13:
        /*0040*/ 	.word	index@(_Z30flash_decoding_residual_kernelI6__halfLi2ELi64ELi64EEvPKT_S3_S3_iPS1_S4_iii)
        /*0044*/ 	.word	0x00000000


	//----- nvinfo : EIATTR_REGCOUNT
	.align		4
.L_14:
        /*0048*/ 	.byte	0x04, 0x2f
        /*004a*/ 	.short	(.L_16 - .L_15)
	.align		4
.L_15:
        /*004c*/ 	.word	index@(_Z28flash_decoding_reduce_kernelI6__halfLi2ELi64EEvPKT_S3_PS1_ii)
        /*0050*/ 	.word	0x00000017


	//----- nvinfo : EIATTR_MIN_STACK_SIZE
	.align		4
.L_16:
        /*0054*/ 	.byte	0x04, 0x12
        /*0056*/ 	.short	(.L_18 - .L_17)
	.align		4
.L_17:
        /*0058*/ 	.word	index@(_Z28flash_decoding_reduce_kernelI6__halfLi2ELi64EEvPKT_S3_PS1_ii)
        /*005c*/ 	.word	0x00000000


	//----- nvinfo : EIATTR_FRAME_SIZE
	.align		4
.L_18:
        /*0060*/ 	.byte	0x04, 0x11
        /*0062*/ 	.short	(.L_20 - .L_19)
	.align		4
.L_19:
        /*0064*/ 	.word	index@(_Z28flash_decoding_reduce_kernelI6__halfLi2ELi64EEvPKT_S3_PS1_ii)
        /*0068*/ 	.word	0x00000000


	//----- nvinfo : EIATTR_REGCOUNT
	.align		4
.L_20:
        /*006c*/ 	.byte	0x04, 0x2f
        /*006e*/ 	.short	(.L_22 - .L_21)
	.align		4
.L_21:
        /*0070*/ 	.word	index@(_Z35flash_decoding_paged_V_split_kernelI6__halfhLi2ELi64ELi64ELi32ELi256EEvPKT_PKT0_S6_S3_PS1_S7_iiiii)
        /*0074*/ 	.word	0x00000020


	//----- nvinfo : EIATTR_MIN_STACK_SIZE
	.align		4
.L_22:
        /*0078*/ 	.byte	0x04, 0x12
        /*007a*/ 	.short	(.L_24 - .L_23)
	.align		4
.L_23:
        /*007c*/ 	.word	index@(_Z35flash_decoding_paged_V_split_kernelI6__halfhLi2ELi64ELi64ELi32ELi256EEvPKT_PKT0_S6_S3_PS1_S7_iiiii)
        /*0080*/ 	.word	0x00000000


	//----- nvinfo : EIATTR_FRAME_SIZE
	.align		4
.L_24:
        /*0084*/ 	.byte	0x04, 0x11
        /*0086*/ 	.short	(.L_26 - .L_25)
	.align		4
.L_25:
        /*0088*/ 	.word	index@(_Z35flash_decoding_paged_V_split_kernelI6__halfhLi2ELi64ELi64ELi32ELi256EEvPKT_PKT0_S6_S3_PS1_S7_iiiii)
        /*008c*/ 	.word	0x00000000


	//----- nvinfo : EIATTR_REGCOUNT
	.align		4
.L_26:
        /*0090*/ 	.byte	0x04, 0x2f
        /*0092*/ 	.short	(.L_28 - .L_27)
	.align		4
.L_27:
        /*0094*/ 	.word	index@(_Z27flash_decoding_split_kernelI6__halfhLi2ELi64ELi64ELi64ELi256EEvPKT_PKT0_S6_S3_PS1_S7_iiiii)
        /*0098*/ 	.word	0x00000060


	//----- nvinfo : EIATTR_MIN_STACK_SIZE
	.align		4
.L_28:
        /*009c*/ 	.byte	0x04, 0x12
        /*009e*/ 	.short	(.L_30 - .L_29)
	.align		4
.L_29:
        /*00a0*/ 	.word	index@(_Z27flash_decoding_split_kernelI6__halfhLi2ELi64ELi64ELi64ELi256EEvPKT_PKT0_S6_S3_PS1_S7_iiiii)
        /*00a4*/ 	.word	0x00000000


	//----- nvinfo : EIATTR_FRAME_SIZE
	.align		4
.L_30:
        /*00a8*/ 	.byte	0x04, 0x11
        /*00aa*/ 	.short	(.L_32 - .L_31)
	.align		4
.L_31:
        /*00ac*/ 	.word	index@(_Z27flash_decoding_split_kernelI6__halfhLi2ELi64ELi64ELi64ELi256EEvPKT_PKT0_S6_S3_PS1_S7_iiiii)
        /*00b0*/ 	.word	0x00000000


	//----- nvinfo : EIATTR_REGCOUNT
	.align		4
.L_32:
        /*00b4*/ 	.byte	0x04, 0x2f
        /*00b6*/ 	.short	(.L_34 - .L_33)
	.align		4
.L_33:
        /*00b8*/ 	.word	index@(_Z35flash_decoding_paged_V_split_kernelI6__halfhLi2ELi64ELi64ELi64ELi256EEvPKT_PKT0_S6_S3_PS1_S7_iiiii)
        /*00bc*/ 	.word	0x000000ff


	//----- nvinfo : EIATTR_MIN_STACK_SIZE
	.align		4
.L_34:
        /*00c0*/ 	.byte	0x04, 0x12
        /*00c2*/ 	.short	(.L_36 - .L_35)
	.align		4
.L_35:
        /*00c4*/ 	.word	index@(_Z35flash_decoding_paged_V_split_kernelI6__halfhLi2ELi64ELi64ELi64ELi256EEvPKT_PKT0_S6_S3_PS1_S7_iiiii)
        /*00c8*/ 	.word	0x00000070


	//----- nvinfo : EIATTR_FRAME_SIZE
	.align		4
.L_36:
        /*00cc*/ 	.byte	0x04, 0x11
        /*00ce*/ 	.short	(.L_38 - .L_37)
	.align		4
.L_37:
        /*00d0*/ 	.word	index@(_Z35flash_decoding_paged_V_split_kernelI6__halfhLi2ELi64ELi64ELi64ELi256EEvPKT_PKT0_S6_S3_PS1_S7_iiiii)
        /*00d4*/ 	.word	0x00000070


	//----- nvinfo : EIATTR_REGCOUNT
	.align		4
.L_38:
        /*00d8*/ 	.byte	0x04, 0x2f
        /*00da*/ 	.short	(.L_40 - .L_39)
	.align		4
.L_39:
        /*00dc*/ 	.word	index@(_Z27flash_decoding_split_kernelI6__halfhLi2ELi128ELi128ELi32ELi256EEvPKT_PKT0_S6_S3_PS1_S7_iiiii)
        /*00e0*/ 	.word	0x00000040


	//----- nvinfo : EIATTR_MIN_STACK_SIZE
	.align		4
.L_40:
        /*00e4*/ 	.byte	0x04, 0x12
        /*00e6*/ 	.short	(.L_42 - .L_41)
	.align		4
.L_41:
        /*00e8*/ 	.word	index@(_Z27flash_decoding_split_kernelI6__halfhLi2ELi128ELi128ELi32ELi256EEvPKT_PKT0_S6_S3_PS1_S7_iiiii)
        /*00ec*/ 	.word	0x00000000


	//----- nvinfo : EIATTR_FRAME_SIZE
	.align		4
.L_42:
        /*00f0*/ 	.byte	0x04, 0x11
        /*00f2*/ 	.short	(.L_44 - .L_43)
	.align		4
.L_43:
        /*00f4*/ 	.word	index@(_Z27flash_decoding_split_kernelI6__halfhLi2ELi128ELi128ELi32ELi256EEvPKT_PKT0_S6_S3_PS1_S7_iiiii)
        /*00f8*/ 	.word	0x00000000


	//----- nvinfo : EIATTR_REGCOUNT
	.align		4
.L_44:
        /*00fc*/ 	.byte	0x04, 0x2f
        /*00fe*/ 	.short	(.L_46 - .L_45)
	.align		4
.L_45:
        /*0100*/ 	.word	index@(_Z30flash_decoding_residual_kernelI6__halfLi2ELi128ELi128EEvPKT_S3_S3_iPS1_S4_iii)
        /*0104*/ 	.word	0x00000020


	//----- nvinfo : EIATTR_MIN_STACK_SIZE
	.align		4
.L_46:
        /*0108*/ 	.byte	0x04, 0x12
        /*010a*/ 	.short	(.L_48 - .L_47)
	.align		4
.L_47:
        /*010c*/ 	.word	index@(_Z30flash_decoding_residual_kernelI6__halfLi2ELi128ELi128EEvPKT_S3_S3_iPS1_S4_iii)
        /*0110*/ 	.word	0x00000000


	//----- nvinfo : EIATTR_FRAME_SIZE
	.align		4
.L_48:
        /*0114*/ 	.byte	0x04, 0x11
        /*0116*/ 	.short	(.L_50 - .L_49)
	.align		4
.L_49:
        /*0118*/ 	.word	index@(_Z30flash_decoding_residual_kernelI6__halfLi2ELi128ELi128EEvPKT_S3_S3_iPS1_S4_iii)
        /*011c*/ 	.word	0x00000000


	//----- nvinfo : EIATTR_REGCOUNT
	.align		4
.L_50:
        /*0120*/ 	.byte	0x04, 0x2f
        /*0122*/ 	.short	(.L_52 - .L_51)
	.align		4
.L_51:
        /*0124*/ 	.word	index@(_Z28flash_decoding_reduce_kernelI6__halfLi2ELi128EEvPKT_S3_PS1_ii)
        /*0128*/ 	.word	0x00000017


	//----- nvinfo : EIATTR_MIN_STACK_SIZE
	.align		4
.L_52:
        /*012c*/ 	.byte	0x04, 0x12
        /*012e*/ 	.short	(.L_54 - .L_53)
	.align		4
.L_53:
        /*0130*/ 	.word	index@(_Z28flash_decoding_reduce_kernelI6__halfLi2ELi128EEvPKT_S3_PS1_ii)
        /*0134*/ 	.word	0x00000000


	//----- nvinfo : EIATTR_FRAME_SIZE
	.align		4
.L_54:
        /*0138*/ 	.byte	0x04, 0x11
        /*013a*/ 	.short	(.L_56 - .L_55)
	.align		4
.L_55:
        /*013c*/ 	.word	index@(_Z28flash_decoding_reduce_kernelI6__halfLi2ELi128EEvPKT_S3_PS1_ii)
        /*0140*/ 	.word	0x00000000


	//----- nvinfo : EIATTR_REGCOUNT
	.align		4
.L_56:
        /*0144*/ 	.byte	0x04, 0x2f
        /*0146*/ 	.short	(.L_58 - .L_57)
	.align		4
.L_57:
        /*0148*/ 	.word	index@(_Z35flash_decoding_paged_V_split_kernelI6__halfhLi2ELi128ELi128ELi32ELi256EEvPKT_PKT0_S6_S3_PS1_S7_iiiii)
        /*014c*/ 	.word	0x00000020


	//----- nvinfo : EIATTR_MIN_STACK_SIZE
	.align		4
.L_58:
        /*0150*/ 	.byte	0x04, 0x12
        /*0152*/ 	.short	(.L_60 - .L_59)
	.align		4
.L_59:
        /*0154*/ 	.word	index@(_Z35flash_decoding_paged_V_split_kernelI6__halfhLi2ELi128ELi128ELi32ELi256EEvPKT_PKT0_S6_S3_PS1_S7_iiiii)
        /*0158*/ 	.word	0x00000000


	//----- nvinfo : EIATTR_FRAME_SIZE
	.align		4
.L_60:
        /*015c*/ 	.byte	0x04, 0x11
        /*015e*/ 	.short	(.L_62 - .L_61)
	.align		4
.L_61:
        /*0160*/ 	.word	index@(_Z35flash_decoding_paged_V_split_kernelI6__halfhLi2ELi128ELi128ELi32ELi256EEvPKT_PKT0_S6_S3_PS1_S7_iiiii)
        /*0164*/ 	.word	0x00000000


	//----- nvinfo : EIATTR_REGCOUNT
	.align		4
.L_62:
        /*0168*/ 	.byte	0x04, 0x2f
        /*016a*/ 	.short	(.L_64 - .L_63)
	.align		4
.L_63:
        /*016c*/ 	.word	index@(_Z27flash_decoding_split_kernelI6__halfhLi2ELi128ELi128ELi64ELi256EEvPKT_PKT0_S6_S3_PS1_S7_iiiii)
        /*0170*/ 	.word	0x00000060


	//----- nvinfo : EIATTR_MIN_STACK_SIZE
	.align		4
.L_64:
        /*0174*/ 	.byte	0x04, 0x12
        /*0176*/ 	.short	(.L_66 - .L_65)
	.align		4
.L_65:
        /*0178*/ 	.word	index@(_Z27flash_decoding_split_kernelI6__halfhLi2ELi128ELi128ELi64ELi256EEvPKT_PKT0_S6_S3_PS1_S7_iiiii)
        /*017c*/ 	.word	0x00000000


	//----- nvinfo : EIATTR_FRAME_SIZE
	.align		4
.L_66:
        /*0180*/ 	.byte	0x04, 0x11
        /*0182*/ 	.short	(.L_68 - .L_67)
	.align		4
.L_67:
        /*0184*/ 	.word	index@(_Z27flash_decoding_split_kernelI6__halfhLi2ELi128ELi128ELi64ELi256EEvPKT_PKT0_S6_S3_PS1_S7_iiiii)
        /*0188*/ 	.word	0x00000000


	//----- nvinfo : EIATTR_REGCOUNT
	.align		4
.L_68:
        /*018c*/ 	.byte	0x04, 0x2f
        /*018e*/ 	.short	(.L_70 - .L_69)
	.align		4
.L_69:
        /*0190*/ 	.word	index@(_Z35flash_decoding_paged_V_split_kernelI6__halfhLi2ELi128ELi128ELi64ELi256EEvPKT_PKT0_S6_S3_PS1_S7_iiiii)
        /*0194*/ 	.word	0x00000060


	//----- nvinfo : EIATTR_MIN_STACK_SIZE
	.align		4
.L_70:
        /*0198*/ 	.byte	0x04, 0x12
        /*019a*/ 	.short	(.L_72 - .L_71)
	.align		4
.L_71:
        /*019c*/ 	.word	index@(_Z35flash_decoding_paged_V_split_kernelI6__halfhLi2ELi128ELi128ELi64ELi256EEvPKT_PKT0_S6_S3_PS1_S7_iiiii)
        /*01a0*/ 	.word	0x00000000


	//----- nvinfo : EIATTR_FRAME_SIZE
	.align		4
.L_72:
        /*01a4*/ 	.byte	0x04, 0x11
        /*01a6*/ 	.short	(.L_74 - .L_73)
	.align		4
.L_73:
        /*01a8*/ 	.word	index@(_Z35flash_decoding_paged_V_split_kernelI6__halfhLi2ELi128ELi128ELi64ELi256EEvPKT_PKT0_S6_S3_PS1_S7_iiiii)
        /*01ac*/ 	.word	0x00000000


	//----- nvinfo : EIATTR_REGCOUNT
	.align		4
.L_74:
        /*01b0*/ 	.byte	0x04, 0x2f
        /*01b2*/ 	.short	(.L_76 - .L_75)
	.align		4
.L_75:
        /*01b4*/ 	.word	index@(_Z27flash_decoding_split_kernelI6__halfhLi4ELi64ELi64ELi32ELi256EEvPKT_PKT0_S6_S3_PS1_S7_iiiii)
        /*01b8*/ 	.word	0x00000040


	//----- nvinfo : EIATTR_MIN_STACK_SIZE
	.align		4
.L_76:
        /*01bc*/ 	.byte	0x04, 0x12
        /*01be*/ 	.short	(.L_78 - .L_77)
	.align		4
.L_77:
        /*01c0*/ 	.word	index@(_Z27flash_decoding_split_kernelI6__halfhLi4ELi64ELi64ELi32ELi256EEvPKT_PKT0_S6_S3_PS1_S7_iiiii)
        /*01c4*/ 	.word	0x00000000


	//----- nvinfo : EIATTR_FRAME_SIZE
	.align		4
.L_78:
        /*01c8*/ 	.byte	0x04, 0x11
        /*01ca*/ 	.short	(.L_80 - .L_79)
	.align		4
.L_79:
        /*01cc*/ 	.word	index@(_Z27flash_decoding_split_kernelI6__halfhLi4ELi64ELi64ELi32ELi256EEvPKT_PKT0_S6_S3_PS1_S7_iiiii)
        /*01d0*/ 	.word	0x00000000


	//----- nvinfo : EIATTR_REGCOUNT
	.align		4
.L_80:
        /*01d4*/ 	.byte	0x04, 0x2f
        /*01d6*/ 	.short	(.L_82 - .L_81)
	.align		4
.L_81:
        /*01d8*/ 	.word	index@(_Z30flash_decoding_residual_kernelI6__halfLi4ELi64ELi64EEvPKT_S3_S3_iPS1_S4_iii)
        /*01dc*/ 	.word	0x00000020


	//----- nvinfo : EIATTR_MIN_STACK_SIZE
	.align		4
.L_82:
        /*01e0*/ 	.byte	0x04, 0x12
        /*01e2*/ 	.short	(.L_84 - .L_83)
	.align		4
.L_83:
        /*01e4*/ 	.word	index@(_Z30flash_decoding_residual_kernelI6__halfLi4ELi64ELi64EEvPKT_S3_S3_iPS1_S4_iii)
        /*01e8*/ 	.word	0x00000000


	//----- nvinfo : EIATTR_FRAME_SIZE
	.align		4
.L_84:
        /*01ec*/ 	.byte	0x04, 0x11
        /*01ee*/ 	.short	(.L_86 - .L_85)
	.align		4
.L_85:
        /*01f0*/ 	.word	index@(_Z30flash_decoding_residual_kernelI6__halfLi4ELi64ELi64EEvPKT_S3_S3_iPS1_S4_iii)
        /*01f4*/ 	.word	0x00000000


	//----- nvinfo : EIATTR_REGCOUNT
	.align		4
.L_86:
        /*01f8*/ 	.byte	0x04, 0x2f
        /*01fa*/ 	.short	(.L_88 - .L_87)
	.align		4
.L_87:
        /*01fc*/ 	.word	index@(_Z28flash_decoding_reduce_kernelI6__halfLi4ELi64EEvPKT_S3_PS1_ii)
        /*0200*/ 	.word	0x0000001c


	//----- nvinfo : EIATTR_MIN_STACK_SIZE
	.align		4
.L_88:
        /*0204*/ 	.byte	0x04, 0x12
        /*0206*/ 	.short	(.L_90 - .L_89)
	.align		4
.L_89:
        /*0208*/ 	.word	index@(_Z28flash_decoding_reduce_kernelI6__halfLi4ELi64EEvPKT_S3_PS1_ii)
        /*020c*/ 	.word	0x00000000


	//----- nvinfo : EIATTR_FRAME_SIZE
	.align		4
.L_90:
        /*0210*/ 	.byte	0x04, 0x11
        /*0212*/ 	.short	(.L_92 - .L_91)
	.align		4
.L_91:
        /*0214*/ 	.word	index@(_Z28flash_decoding_reduce_kernelI6__halfLi4ELi64EEvPKT_S3_PS1_ii)
        /*0218*/ 	.word	0x00000000


	//----- nvinfo : EIATTR_REGCOUNT
	.align		4
.L_92:
        /*021c*/ 	.byte	0x04, 0x2f
        /*021e*/ 	.short	(.L_94 - .L_93)
	.align		4
.L_93:
        /*0220*/ 	.word	index@(_Z35flash_decoding_paged_V_split_kernelI6__halfhLi4ELi64ELi64ELi32ELi256EEvPKT_PKT0_S6_S3_PS1_S7_iiiii)
        /*0224*/ 	.word	0x00000020


	//----- nvinfo : EIATTR_MIN_STACK_SIZE
	.align		4
.L_94:
        /*0228*/ 	.byte	0x04, 0x12
        /*022a*/ 	.short	(.L_96 - .L_95)
	.align		4
.L_95:
        /*022c*/ 	.word	index@(_Z35flash_decoding_paged_V_split_kernelI6__halfhLi4ELi64ELi64ELi32ELi256EEvPKT_PKT0_S6_S3_PS1_S7_iiiii)
        /*0230*/ 	.word	0x00000000


	//----- nvinfo : EIATTR_FRAME_SIZE
	.align		4
.L_96:
        /*0234*/ 	.byte	0x04, 0x11
        /*0236*/ 	.short	(.L_98 - .L_97)
	.align		4
.L_97:
        /*0238*/ 	.word	index@(_Z35flash_decoding_paged_V_split_kernelI6__halfhLi4ELi64ELi64ELi32ELi256EEvPKT_PKT0_S6_S3_PS1_S7_iiiii)
        /*023c*/ 	.word	0x00000000


	//----- nvinfo : EIATTR_REGCOUNT
	.align		4
.L_98:
        /*0240*/ 	.byte	0x04, 0x2f
        /*0242*/ 	.short	(.L_100 - .L_99)
	.align		4
.L_99:
        /*0244*/ 	.word	index@(_Z27flash_decoding_split_kernelI6__halfhLi4ELi64ELi64ELi64ELi256EEvPKT_PKT0_S6_S3_PS1_S7_iiiii)
        /*0248*/ 	.word	0x00000060


	//----- nvinfo : EIATTR_MIN_STACK_SIZE
	.align		4
.L_100:
        /*024c*/ 	.byte	0x04, 0x12
        /*024e*/ 	.short	(.L_102 - .L_101)
	.align		4
.L_101:
        /*0250*/ 	.word	index@(_Z27flash_decoding_split_kernelI6__halfhLi4ELi64ELi64ELi64ELi256EEvPKT_PKT0_S6_S3_PS1_S7_iiiii)
        /*0254*/ 	.word	0x00000000


	//----- nvinfo : EIATTR_FRAME_SIZE
	.align		4
.L_102:
        /*0258*/ 	.byte	0x04, 0x11
        /*025a*/ 	.short	(.L_104 - .L_103)
	.align		4
.L_103:
        /*025c*/ 	.word	index@(_Z27flash_decoding_split_kernelI6__halfhLi4ELi64ELi64ELi64ELi256EEvPKT_PKT0_S6_S3_PS1_S7_iiiii)
        /*0260*/ 	.word	0x00000000


	//----- nvinfo : EIATTR_REGCOUNT
	.align		4
.L_104:
        /*0264*/ 	.byte	0x04, 0x2f
        /*0266*/ 	.short	(.L_106 - .L_105)
	.align		4
.L_105:
        /*0268*/ 	.word	index@(_Z35flash_decoding_paged_V_split_kernelI6__halfhLi4ELi64ELi64ELi64ELi256EEvPKT_PKT0_S6_S3_PS1_S7_iiiii)
        /*026c*/ 	.word	0x000000ff


	//----- nvinfo : EIATTR_MIN_STACK_SIZE
	.align		4
.L_106:
        /*0270*/ 	.byte	0x04, 0x12
        /*0272*/ 	.short	(.L_108 - .L_107)
	.align		4
.L_107:
        /*0274*/ 	.word	index@(_Z35flash_decoding_paged_V_split_kernelI6__halfhLi4ELi64ELi64ELi64ELi256EEvPKT_PKT0_S6_S3_PS1_S7_iiiii)
        /*0278*/ 	.word	0x00000070


	//----- nvinfo : EIATTR_FRAME_SIZE
	.align		4
.L_108:
        /*027c*/ 	.byte	0x04, 0x11
        /*027e*/ 	.short	(.L_110 - .L_109)
	.align		4
.L_109:
        /*0280*/ 	.word	index@(_Z35flash_decoding_paged_V_split_kernelI6__halfhLi4ELi64ELi64ELi64ELi256EEvPKT_PKT0_S6_S3_PS1_S7_iiiii)
        /*0284*/ 	.word	0x00000070


	//----- nvinfo : EIATTR_REGCOUNT
	.align		4
.L_110:
        /*0288*/ 	.byte	0x04, 0x2f
        /*028a*/ 	.short	(.L_112 - .L_111)
	.align		4
.L_111:
        /*028c*/ 	.word	index@(_Z27flash_decoding_split_kernelI6__halfhLi4ELi128ELi128ELi32ELi256EEvPKT_PKT0_S6_S3_PS1_S7_iiiii)
        /*0290*/ 	.word	0x00000040


	//----- nvinfo : EIATTR_MIN_STACK_SIZE
	.align		4
.L_112:
        /*0294*/ 	.byte	0x04, 0x12
        /*0296*/ 	.short	(.L_114 - .L_113)
	.align		4
.L_113:
        /*0298*/ 	.word	index@(_Z27flash_decoding_split_kernelI6__halfhLi4ELi128ELi128ELi32ELi256EEvPKT_PKT0_S6_S3_PS1_S7_iiiii)
        /*029c*/ 	.word	0x00000000


	//----- nvinfo : EIATTR_FRAME_SIZE
	.align		4
.L_114:
        /*02a0*/ 	.byte	0x04, 0x11
        /*02a2*/ 	.short	(.L_116 - .L_115)
	.align		4
.L_115:
        /*02a4*/ 	.word	index@(_Z27flash_decoding_split_kernelI6__halfhLi4ELi128ELi128ELi32ELi256EEvPKT_PKT0_S6_S3_PS1_S7_iiiii)
        /*02a8*/ 	.word	0x00000000


	//----- nvinfo : EIATTR_REGCOUNT
	.align		4
.L_116:
        /*02ac*/ 	.byte	0x04, 0x2f
        /*02ae*/ 	.short	(.L_118 - .L_117)
	.align		4
.L_117:
        /*02b0*/ 	.word	index@(_Z30flash_decoding_residual_kernelI6__halfLi4ELi128ELi128EEvPKT_S3_S3_iPS1_S4_iii)
        /*02b4*/ 	.word	0x00000020


	//----- nvinfo : EIATTR_MIN_STACK_SIZE
	.align		4
.L_118:
        /*02b8*/ 	.byte	0x04, 0x12
        /*02ba*/ 	.short	(.L_120 - .L_119)
	.align		4
.L_119:
        /*02bc*/ 	.word	index@(_Z30flash_decoding_residual_kernelI6__halfLi4ELi128ELi128EEvPKT_S3_S3_iPS1_S4_iii)
        /*02c0*/ 	.word	0x00000000


	//----- nvinfo : EIATTR_FRAME_SIZE
	.align		4
.L_120:
        /*02c4*/ 	.byte	0x04, 0x11
        /*02c6*/ 	.short	(.L_122 - .L_121)
	.align		4
.L_121:
        /*02c8*/ 	.word	index@(_Z30flash_decoding_residual_kernelI6__halfLi4ELi128ELi128EEvPKT_S3_S3_iPS1_S4_iii)
        /*02cc*/ 	.word	0x00000000


	//----- nvinfo : EIATTR_REGCOUNT
	.align		4
.L_122:
        /*02d0*/ 	.byte	0x04, 0x2f
        /*02d2*/ 	.short	(.L_124 - .L_123)
	.align		4
.L_123:
        /*02d4*/ 	.word	index@(_Z28flash_decoding_reduce_kernelI6__halfLi4ELi128EEvPKT_S3_PS1_ii)
        /*02d8*/ 	.word	0x0000001c


	//----- nvinfo : EIATTR_MIN_STACK_SIZE
	.align		4
.L_124:
        /*02dc*/ 	.byte	0x04, 0x12
        /*02de*/ 	.short	(.L_126 - .L_125)
	.align		4
.L_125:
        /*02e0*/ 	.word	index@(_Z28flash_decoding_reduce_kernelI6__halfLi4ELi128EEvPKT_S3_PS1_ii)
        /*02e4*/ 	.word	0x00000000


	//----- nvinfo : EIATTR_FRAME_SIZE
	.align		4
.L_126:
        /*02e8*/ 	.byte	0x04, 0x11
        /*02ea*/ 	.short	(.L_128 - .L_127)
	.align		4
.L_127:
        /*02ec*/ 	.word	index@(_Z28flash_decoding_reduce_kernelI6__halfLi4ELi128EEvPKT_S3_PS1_ii)
        /*02f0*/ 	.word	0x00000000


	//----- nvinfo : EIATTR_REGCOUNT
	.align		4
.L_128:
        /*02f4*/ 	.byte	0x04, 0x2f
        /*02f6*/ 	.short	(.L_130 - .L_129)
	.align		4
.L_129:
        /*02f8*/ 	.word	index@(_Z35flash_decoding_paged_V_split_kernelI6__halfhLi4ELi128ELi128ELi32ELi256EEvPKT_PKT0_S6_S3_PS1_S7_iiiii)
        /*02fc*/ 	.word	0x00000020


	//----- nvinfo : EIATTR_MIN_STACK_SIZE
	.align		4
.L_130:
        /*0300*/ 	.byte	0x04, 0x12
        /*0302*/ 	.short	(.L_132 - .L_131)
	.align		4
.L_131:
        /*0304*/ 	.word	index@(_Z35flash_decoding_paged_V_split_kernelI6__halfhLi4ELi128ELi128ELi32ELi256EEvPKT_PKT0_S6_S3_PS1_S7_iiiii)
        /*0308*/ 	.word	0x00000000


	//----- nvinfo : EIATTR_FRAME_SIZE
	.align		4
.L_132:
        /*030c*/ 	.byte	0x04, 0x11
        /*030e*/ 	.short	(.L_134 - .L_133)
	.align		4
.L_133:
        /*0310*/ 	.word	index@(_Z35flash_decoding_paged_V_split_kernelI6__halfhLi4ELi128ELi128ELi32ELi256EEvPKT_PKT0_S6_S3_PS1_S7_iiiii)
        /*0314*/ 	.word	0x00000000


	//----- nvinfo : EIATTR_REGCOUNT
	.align		4
.L_134:
        /*0318*/ 	.byte	0x04, 0x2f
        /*031a*/ 	.short	(.L_136 - .L_135)
	.align		4
.L_135:
        /*031c*/ 	.word	index@(_Z27flash_decoding_split_kernelI6__halfhLi4ELi128ELi128ELi64ELi256EEvPKT_PKT0_S6_S3_PS1_S7_iiiii)
        /*0320*/ 	.word	0x00000060


	//----- nvinfo : EIATTR_MIN_STACK_SIZE
	.align		4
.L_136:
        /*0324*/ 	.byte	0x04, 0x12
        /*0326*/ 	.short	(.L_138 - .L_137)
	.align		4
.L_137:
        /*0328*/ 	.word	index@(_Z27flash_decoding_split_kernelI6__halfhLi4ELi128ELi128ELi64ELi256EEvPKT_PKT0_S6_S3_PS1_S7_iiiii)
        /*032c*/ 	.word	0x00000000


	//----- nvinfo : EIATTR_FRAME_SIZE
	.align		4
.L_138:
        /*0330*/ 	.byte	0x04, 0x11
        /*0332*/ 	.short	(.L_140 - .L_139)
	.align		4
.L_139:
        /*0334*/ 	.word	index@(_Z27flash_decoding_split_kernelI6__halfhLi4ELi128ELi128ELi64ELi256EEvPKT_PKT0_S6_S3_PS1_S7_iiiii)
        /*0338*/ 	.word	0x00000000


	//----- nvinfo : EIATTR_REGCOUNT
	.align		4
.L_140:
        /*033c*/ 	.byte	0x04, 0x2f
        /*033e*/ 	.short	(.L_142 - .L_141)
	.align		4
.L_141:
        /*0340*/ 	.word	index@(_Z35flash_decoding_paged_V_split_kernelI6__halfhLi4ELi128ELi128ELi64ELi256EEvPKT_PKT0_S6_S3_PS1_S7_iiiii)
        /*0344*/ 	.word	0x00000060


	//----- nvinfo : EIATTR_MIN_STACK_SIZE
	.align		4
.L_142:
        /*0348*/ 	.byte	0x04, 0x12
        /*034a*/ 	.short	(.L_144 - .L_143)
	.align		4
.L_143:
        /*034c*/ 	.word	index@(_Z35flash_decoding_paged_V_split_kernelI6__halfhLi4ELi128ELi128ELi64ELi256EEvPKT_PKT0_S6_S3_PS1_S7_iiiii)
        /*0350*/ 	.word	0x00000000


	//----- nvinfo : EIATTR_FRAME_SIZE
	.align		4
.L_144:
        /*0354*/ 	.byte	0x04, 0x11
        /*0356*/ 	.short	(.L_146 - .L_145)
	.align		4
.L_145:
        /*0358*/ 	.word	index@(_Z35flash_decoding_paged_V_split_kernelI6__halfhLi4ELi128ELi128ELi64ELi256EEvPKT_PKT0_S6_S3_PS1_S7_iiiii)
        /*035c*/ 	.word	0x00000000


	//----- nvinfo : EIATTR_REGCOUNT
	.align		4
.L_146:
        /*0360*/ 	.byte	0x04, 0x2f
        /*0362*/ 	.short	(.L_148 - .L_147)
	.align		4
.L_147:
        /*0364*/ 	.word	index@(_Z27flash_decoding_split_kernelI6__halfhLi8ELi64ELi64ELi32ELi256EEvPKT_PKT0_S6_S3_PS1_S7_iiiii)
        /*0368*/ 	.word	0x00000040


	//----- nvinfo : EIATTR_MIN_STACK_SIZE
	.align		4
.L_148:
        /*036c*/ 	.byte	0x04, 0x12
        /*036e*/ 	.short	(.L_150 - .L_149)
	.align		4
.L_149:
        /*0370*/ 	.word	index@(_Z27flash_decoding_split_kernelI6__halfhLi8ELi64ELi64ELi32ELi256EEvPKT_PKT0_S6_S3_PS1_S7_iiiii)
        /*0374*/ 	.word	0x00000000


	//----- nvinfo : EIATTR_FRAME_SIZE
	.align		4
.L_150:
        /*0378*/ 	.byte	0x04, 0x11
        /*037a*/ 	.short	(.L_152 - .L_151)
	.align		4
.L_151:
        /*037c*/ 	.word	index@(_Z27flash_decoding_split_kernelI6__halfhLi8ELi64ELi64ELi32ELi256EEvPKT_PKT0_S6_S3_PS1_S7_iiiii)
        /*0380*/ 	.word	0x00000000


	//----- nvinfo : EIATTR_REGCOUNT
	.align		4
.L_152:
        /*0384*/ 	.byte	0x04, 0x2f
        /*0386*/ 	.short	(.L_154 - .L_153)
	.align		4
.L_153:
        /*0388*/ 	.word	index@(_Z30flash_decoding_residual_kernelI6__halfLi8ELi64ELi64EEvPKT_S3_S3_iPS1_S4_iii)
        /*038c*/ 	.word	0x00000020


	//----- nvinfo : EIATTR_MIN_STACK_SIZE
	.align		4
.L_154:
        /*0390*/ 	.byte	0x04, 0x12
        /*0392*/ 	.short	(.L_156 - .L_155)
	.align		4
.L_155:
        /*0394*/ 	.word	index@(_Z30flash_decoding_residual_kernelI6__halfLi8ELi64ELi64EEvPKT_S3_S3_iPS1_S4_iii)
        /*0398*/ 	.word	0x00000000


	//----- nvinfo : EIATTR_FRAME_SIZE
	.align		4
.L_156:
        /*039c*/ 	.byte	0x04, 0x11
        /*039e*/ 	.short	(.L_158 - .L_157)
	.align		4
.L_157:
        /*03a0*/ 	.word	index@(_Z30flash_decoding_residual_kernelI6__halfLi8ELi64ELi64EEvPKT_S3_S3_iPS1_S4_iii)
        /*03a4*/ 	.word	0x00000000


	//----- nvinfo : EIATTR_REGCOUNT
	.align		4
.L_158:
        /*03a8*/ 	.byte	0x04, 0x2f
        /*03aa*/ 	.short	(.L_160 - .L_159)
	.align		4
.L_159:
        /*03ac*/ 	.word	index@(_Z28flash_decoding_reduce_kernelI6__halfLi8ELi64EEvPKT_S3_PS1_ii)
        /*03b0*/ 	.word	0x0000001f


	//----- nvinfo : EIATTR_MIN_STACK_SIZE
	.align		4
.L_160:
        /*03b4*/ 	.byte	0x04, 0x12
        /*03b6*/ 	.short	(.L_162 - .L_161)
	.align		4
.L_161:
        /*03b8*/ 	.word	index@(_Z28flash_decoding_reduce_kernelI6__halfLi8ELi64EEvPKT_S3_PS1_ii)
        /*03bc*/ 	.word	0x00000000


	//----- nvinfo : EIATTR_FRAME_SIZE
	.align		4
.L_162:
        /*03c0*/ 	.byte	0x04, 0x11
        /*03c2*/ 	.short	(.L_164 - .L_163)
	.align		4
.L_163:
        /*03c4*/ 	.word	index@(_Z28flash_decoding_reduce_kernelI6__halfLi8ELi64EEvPKT_S3_PS1_ii)
        /*03c8*/ 	.word	0x00000000


	//----- nvinfo : EIATTR_REGCOUNT
	.align		4
.L_164:
        /*03cc*/ 	.byte	0x04, 0x2f
        /*03ce*/ 	.short	(.L_166 - .L_165)
	.align		4
.L_165:
        /*03d0*/ 	.word	index@(_Z35flash_decoding_paged_V_split_kernelI6__halfhLi8ELi64ELi64ELi32ELi256EEvPKT_PKT0_S6_S3_PS1_S7_iiiii)
        /*03d4*/ 	.word	0x00000020


	//----- nvinfo : EIATTR_MIN_STACK_SIZE
	.align		4
.L_166:
        /*03d8*/ 	.byte	0x04, 0x12
        /*03da*/ 	.short	(.L_168 - .L_167)
	.align		4
.L_167:
        /*03dc*/ 	.word	index@(_Z35flash_decoding_paged_V_split_kernelI6__halfhLi8ELi64ELi64ELi32ELi256EEvPKT_PKT0_S6_S3_PS1_S7_iiiii)
        /*03e0*/ 	.word	0x00000000


	//----- nvinfo : EIATTR_FRAME_SIZE
	.align		4
.L_168:
        /*03e4*/ 	.byte	0x04, 0x11
        /*03e6*/ 	.short	(.L_170 - .L_169)
	.align		4
.L_169:
        /*03e8*/ 	.word	index@(_Z35flash_decoding_paged_V_split_kernelI6__halfhLi8ELi64ELi64ELi32ELi256EEvPKT_PKT0_S6_S3_PS1_S7_iiiii)
        /*03ec*/ 	.word	0x00000000


	//----- nvinfo : EIATTR_REGCOUNT
	.align		4
.L_170:
        /*03f0*/ 	.byte	0x04, 0x2f
        /*03f2*/ 	.short	(.L_172 - .L_171)
	.align		4
.L_171:
        /*03f4*/ 	.word	index@(_Z27flash_decoding_split_kernelI6__halfhLi8ELi64ELi64ELi64ELi256EEvPKT_PKT0_S6_S3_PS1_S7_iiiii)
        /*03f8*/ 	.word	0x00000060


	//----- nvinfo : EIATTR_MIN_STACK_SIZE
	.align		4
.L_172:
        /*03fc*/ 	.byte	0x04, 0x12
        /*03fe*/ 	.short	(.L_174 - .L_173)
	.align		4
.L_173:
        /*0400*/ 	.word	index@(_Z27flash_decoding_split_kernelI6__halfhLi8ELi64ELi64ELi64ELi256EEvPKT_PKT0_S6_S3_PS1_S7_iiiii)
        /*0404*/ 	.word	0x00000000


	//----- nvinfo : EIATTR_FRAME_SIZE
	.align		4
.L_174:
        /*0408*/ 	.byte	0x04, 0x11
        /*040a*/ 	.short	(.L_176 - .L_175)
	.align		4
.L_175:
        /*040c*/ 	.word	index@(_Z27flash_decoding_split_kernelI6__halfhLi8ELi64ELi64ELi64ELi256EEvPKT_PKT0_S6_S3_PS1_S7_iiiii)
        /*0410*/ 	.word	0x00000000


	//----- nvinfo : EIATTR_REGCOUNT
	.align		4
.L_176:
        /*0414*/ 	.byte	0x04, 0x2f
        /*0416*/ 	.short	(.L_178 - .L_177)
	.align		4
.L_177:
        /*0418*/ 	.word	index@(_Z35flash_decoding_paged_V_split_kernelI6__halfhLi8ELi64ELi64ELi64ELi256EEvPKT_PKT0_S6_S3_PS1_S7_iiiii)
        /*041c*/ 	.word	0x000000ff


	//----- nvinfo : EIATTR_MIN_STACK_SIZE
	.align		4
.L_178:
        /*0420*/ 	.byte	0x04, 0x12
        /*0422*/ 	.short	(.L_180 - .L_179)
	.align		4
.L_179:
        /*0424*/ 	.word	index@(_Z35flash_decoding_paged_V_split_kernelI6__halfhLi8ELi64ELi64ELi64ELi256EEvPKT_PKT0_S6_S3_PS1_S7_iiiii)
        /*0428*/ 	.word	0x00000070


	//----- nvinfo : EIATTR_FRAME_SIZE
	.align		4
.L_180:
        /*042c*/ 	.byte	0x04, 0x11
        /*042e*/ 	.short	(.L_182 - .L_181)
	.align		4
.L_181:
        /*0430*/ 	.word	index@(_Z35flash_decoding_paged_V_split_kernelI6__halfhLi8ELi64ELi64ELi64ELi256EEvPKT_PKT0_S6_S3_PS1_S7_iiiii)
        /*0434*/ 	.word	0x00000070


	//----- nvinfo : EIATTR_REGCOUNT
	.align		4
.L_182:
        /*0438*/ 	.byte	0x04, 0x2f
        /*043a*/ 	.short	(.L_184 - .L_183)
	.align		4
.L_183:
        /*043c*/ 	.word	index@(_Z27flash_decoding_split_kernelI6__halfhLi8ELi128ELi128ELi32ELi256EEvPKT_PKT0_S6_S3_PS1_S7_iiiii)
        /*0440*/ 	.word	0x00000040


	//----- nvinfo : EIATTR_MIN_STACK_SIZE
	.align		4
.L_184:
        /*0444*/ 	.byte	0x04, 0x12
        /*0446*/ 	.short	(.L_186 - .L_185)
	.align		4
.L_185:
        /*0448*/ 	.word	index@(_Z27flash_decoding_split_kernelI6__halfhLi8ELi128ELi128ELi32ELi256EEvPKT_PKT0_S6_S3_PS1_S7_iiiii)
        /*044c*/ 	.word	0x00000000


	//----- nvinfo : EIATTR_FRAME_SIZE
	.align		4
.L_186:
        /*0450*/ 	.byte	0x04, 0x11
        /*0452*/ 	.short	(.L_188 - .L_187)
	.align		4
.L_187:
        /*0454*/ 	.word	index@(_Z27flash_decoding_split_kernelI6__halfhLi8ELi128ELi128ELi32ELi256EEvPKT_PKT0_S6_S3_PS1_S7_iiiii)
        /*0458*/ 	.word	0x00000000


	//----- nvinfo : EIATTR_REGCOUNT
	.align		4
.L_188:
        /*045c*/ 	.byte	0x04, 0x2f
        /*045e*/ 	.short	(.L_190 - .L_189)
	.align		4
.L_189:
        /*0460*/ 	.word	index@(_Z30flash_decoding_residual_kernelI6__halfLi8ELi128ELi128EEvPKT_S3_S3_iPS1_S4_iii)
        /*0464*/ 	.word	0x00000020


	//----- nvinfo : EIATTR_MIN_STACK_SIZE
	.align		4
.L_190:
        /*0468*/ 	.byte	0x04, 0x12
        /*046a*/ 	.short	(.L_192 - .L_191)
	.align		4
.L_191:
        /*046c*/ 	.word	index@(_Z30flash_decoding_residual_kernelI6__halfLi8ELi128ELi128EEvPKT_S3_S3_iPS1_S4_iii)
        /*0470*/ 	.word	0x00000000


	//----- nvinfo : EIATTR_FRAME_SIZE
	.align		4
.L_192:
        /*0474*/ 	.byte	0x04, 0x11
        /*0476*/ 	.short	(.L_194 - .L_193)
	.align		4
.L_193:
        /*0478*/ 	.word	index@(_Z30flash_decoding_residual_kernelI6__halfLi8ELi128ELi128EEvPKT_S3_S3_iPS1_S4_iii)
        /*047c*/ 	.word	0x00000000


	//----- nvinfo : EIATTR_REGCOUNT
	.align		4
.L_194:
        /*0480*/ 	.byte	0x04, 0x2f
        /*0482*/ 	.short	(.L_196 - .L_195)
	.align		4
.L_195:
        /*0484*/ 	.word	index@(_Z28flash_decoding_reduce_kernelI6__halfLi8ELi128EEvPKT_S3_PS1_ii)
        /*0488*/ 	.word	0x0000001f


	//----- nvinfo : EIATTR_MIN_STACK_SIZE
	.align		4
.L_196:
        /*048c*/ 	.byte	0x04, 0x12
        /*048e*/ 	.short	(.L_198 - .L_197)
	.align		4
.L_197:
        /*0490*/ 	.word	index@(_Z28flash_decoding_reduce_kernelI6__halfLi8ELi128EEvPKT_S3_PS1_ii)
        /*0494*/ 	.word	0x00000000


	//----- nvinfo : EIATTR_FRAME_SIZE
	.align		4
.L_198:
        /*0498*/ 	.byte	0x04, 0x11
        /*049a*/ 	.short	(.L_200 - .L_199)
	.align		4
.L_199:
        /*049c*/ 	.word	index@(_Z28flash_decoding_reduce_kernelI6__halfLi8ELi128EEvPKT_S3_PS1_ii)
        /*04a0*/ 	.word	0x00000000


	//----- nvinfo : EIATTR_REGCOUNT
	.align		4
.L_200:
        /*04a4*/ 	.byte	0x04, 0x2f
        /*04a6*/ 	.short	(.L_202 - .L_201)
	.align		4
.L_201:
        /*04a8*/ 	.word	index@(_Z35flash_decoding_paged_V_split_kernelI6__halfhLi8ELi128ELi128ELi32ELi256EEvPKT_PKT0_S6_S3_PS1_S7_iiiii)
        /*04ac*/ 	.word	0x00000020


	//----- nvinfo : EIATTR_MIN_STACK_SIZE
	.align		4
.L_202:
        /*04b0*/ 	.byte	0x04, 0x12
        /*04b2*/ 	.short	(.L_204 - .L_203)
	.align		4
.L_203:
        /*04b4*/ 	.word	index@(_Z35flash_decoding_paged_V_split_kernelI6__halfhLi8ELi128ELi128ELi32ELi256EEvPKT_PKT0_S6_S3_PS1_S7_iiiii)
        /*04b8*/ 	.word	0x00000000


	//----- nvinfo : EIATTR_FRAME_SIZE
	.align		4
.L_204:
        /*04bc*/ 	.byte	0x04, 0x11
        /*04be*/ 	.short	(.L_206 - .L_205)
	.align		4
.L_205:
        /*04c0*/ 	.word	index@(_Z35flash_decoding_paged_V_split_kernelI6__halfhLi8ELi128ELi128ELi32ELi256EEvPKT_PKT0_S6_S3_PS1_S7_iiiii)
        /*04c4*/ 	.word	0x00000000


	//----- nvinfo : EIATTR_REGCOUNT
	.align		4
.L_206:
        /*04c8*/ 	.byte	0x04, 0x2f
        /*04ca*/ 	.short	(.L_208 - .L_207)
	.align		4
.L_207:
        /*04cc*/ 	.word	index@(_Z27flash_decoding_split_kernelI6__halfhLi8ELi128ELi128ELi64ELi256EEvPKT_PKT0_S6_S3_PS1_S7_iiiii)
        /*04d0*/ 	.word	0x00000060


	//----- nvinfo : EIATTR_MIN_STACK_SIZE
	.align		4
.L_208:
        /*04d4*/ 	.byte	0x04, 0x12
        /*04d6*/ 	.short	(.L_210 - .L_209)
	.align		4
.L_209:
        /*04d8*/ 	.word	index@(_Z27flash_decoding_split_kernelI6__halfhLi8ELi128ELi128ELi64ELi256EEvPKT_PKT0_S6_S3_PS1_S7_iiiii)
        /*04dc*/ 	.word	0x00000000


	//----- nvinfo : EIATTR_FRAME_SIZE
	.align		4
.L_210:
        /*04e0*/ 	.byte	0x04, 0x11
        /*04e2*/ 	.short	(.L_212 - .L_211)
	.align		4
.L_211:
        /*04e4*/ 	.word	index@(_Z27flash_decoding_split_kernelI6__halfhLi8ELi128ELi128ELi64ELi256EEvPKT_PKT0_S6_S3_PS1_S7_iiiii)
        /*04e8*/ 	.word	0x00000000


	//----- nvinfo : EIATTR_REGCOUNT
	.align		4
.L_212:
        /*04ec*/ 	.byte	0x04, 0x2f
        /*04ee*/ 	.short	(.L_214 - .L_213)
	.align		4
.L_213:
        /*04f0*/ 	.word	index@(_Z35flash_decoding_paged_V_split_kernelI6__halfhLi8ELi128ELi128ELi64ELi256EEvPKT_PKT0_S6_S3_PS1_S7_iiiii)
        /*04f4*/ 	.word	0x00000060


	//----- nvinfo : EIATTR_MIN_STACK_SIZE
	.align		4
.L_214:
        /*04f8*/ 	.byte	0x04, 0x12
        /*04fa*/ 	.short	(.L_216 - .L_215)
	.align		4
.L_215:
        /*04fc*/ 	.word	index@(_Z35flash_decoding_paged_V_split_kernelI6__halfhLi8ELi128ELi128ELi64ELi256EEvPKT_PKT0_S6_S3_PS1_S7_iiiii)
        /*0500*/ 	.word	0x00000000


	//----- nvinfo : EIATTR_FRAME_SIZE
	.align		4
.L_216:
        /*0504*/ 	.byte	0x04, 0x11
        /*0506*/ 	.short	(.L_218 - .L_217)
	.align		4
.L_217:
        /*0508*/ 	.word	index@(_Z35flash_decoding_paged_V_split_kernelI6__halfhLi8ELi128ELi128ELi64ELi256EEvPKT_PKT0_S6_S3_PS1_S7_iiiii)
        /*050c*/ 	.word	0x00000000


	//----- nvinfo : EIATTR_REGCOUNT
	.align		4
.L_218:
        /*0510*/ 	.byte	0x04, 0x2f
        /*0512*/ 	.short	(.L_220 - .L_219)
	.align		4
.L_219:
        /*0514*/ 	.word	index@(_Z27flash_decoding_split_kernelI6__halfhLi16ELi64ELi64ELi32ELi256EEvPKT_PKT0_S6_S3_PS1_S7_iiiii)
        /*0518*/ 	.word	0x00000040


	//----- nvinfo : EIATTR_MIN_STACK_SIZE
	.align		4
.L_220:
        /*051c*/ 	.byte	0x04, 0x12
        /*051e*/ 	.short	(.L_222 - .L_221)
	.align		4
.L_221:
        /*0520*/ 	.word	index@(_Z27flash_decoding_split_kernelI6__halfhLi16ELi64ELi64ELi32ELi256EEvPKT_PKT0_S6_S3_PS1_S7_iiiii)
        /*0524*/ 	.word	0x00000000


	//----- nvinfo : EIATTR_FRAME_SIZE
	.align		4
.L_222:
        /*0528*/ 	.byte	0x04, 0x11
        /*052a*/ 	.short	(.L_224 - .L_223)
	.align		4
.L_223:
        /*052c*/ 	.word	index@(_Z27flash_decoding_split_kernelI6__halfhLi16ELi64ELi64ELi32ELi256EEvPKT_PKT0_S6_S3_PS1_S7_iiiii)
        /*0530*/ 	.word	0x00000000


	//----- nvinfo : EIATTR_REGCOUNT
	.align		4
.L_224:
        /*0534*/ 	.byte	0x04, 0x2f
        /*0536*/ 	.short	(.L_226 - .L_225)
	.align		4
.L_225:
        /*0538*/ 	.word	index@(_Z30flash_decoding_residual_kernelI6__halfLi16ELi64ELi64EEvPKT_S3_S3_iPS1_S4_iii)
        /*053c*/ 	.word	0x00000020


	//----- nvinfo : EIATTR_MIN_STACK_SIZE
	.align		4
.L_226:
        /*0540*/ 	.byte	0x04, 0x12
        /*0542*/ 	.short	(.L_228 - .L_227)
	.align		4
.L_227:
        /*0544*/ 	.word	index@(_Z30flash_decoding_residual_kernelI6__halfLi16ELi64ELi64EEvPKT_S3_S3_iPS1_S4_iii)
        /*0548*/ 	.word	0x00000000


	//----- nvinfo : EIATTR_FRAME_SIZE
	.align		4
.L_228:
        /*054c*/ 	.byte	0x04, 0x11
        /*054e*/ 	.short	(.L_230 - .L_229)
	.align		4
.L_229:
        /*0550*/ 	.word	index@(_Z30flash_decoding_residual_kernelI6__halfLi16ELi64ELi64EEvPKT_S3_S3_iPS1_S4_iii)
        /*0554*/ 	.word	0x00000000


	//----- nvinfo : EIATTR_REGCOUNT
	.align		4
.L_230:
        /*0558*/ 	.byte	0x04, 0x2f
        /*055a*/ 	.short	(.L_232 - .L_231)
	.align		4
.L_231:
        /*055c*/ 	.word	index@(_Z28flash_decoding_reduce_kernelI6__halfLi16ELi64EEvPKT_S3_PS1_ii)
        /*0560*/ 	.word	0x0000001f


	//----- nvinfo : EIATTR_MIN_STACK_SIZE
	.align		4
.L_232:
        /*0564*/ 	.byte	0x04, 0x12
        /*0566*/ 	.short	(.L_234 - .L_233)
	.align		4
.L_233:
        /*0568*/ 	.word	index@(_Z28flash_decoding_reduce_kernelI6__halfLi16ELi64EEvPKT_S3_PS1_ii)
        /*056c*/ 	.word	0x00000000


	//----- nvinfo : EIATTR_FRAME_SIZE
	.align		4
.L_234:
        /*0570*/ 	.byte	0x04, 0x11
        /*0572*/ 	.short	(.L_236 - .L_235)
	.align		4
.L_235:
        /*0574*/ 	.word	index@(_Z28flash_decoding_reduce_kernelI6__halfLi16ELi64EEvPKT_S3_PS1_ii)
        /*0578*/ 	.word	0x00000000


	//----- nvinfo : EIATTR_REGCOUNT
	.align		4
.L_236:
        /*057c*/ 	.byte	0x04, 0x2f
        /*057e*/ 	.short	(.L_238 - .L_237)
	.align		4
.L_237:
        /*0580*/ 	.word	index@(_Z35flash_decoding_paged_V_split_kernelI6__halfhLi16ELi64ELi64ELi32ELi256EEvPKT_PKT0_S6_S3_PS1_S7_iiiii)
        /*0584*/ 	.word	0x00000020


	//----- nvinfo : EIATTR_MIN_STACK_SIZE
	.align		4
.L_238:
        /*0588*/ 	.byte	0x04, 0x12
        /*058a*/ 	.short	(.L_240 - .L_239)
	.align		4
.L_239:
        /*058c*/ 	.word	index@(_Z35flash_decoding_paged_V_split_kernelI6__halfhLi16ELi64ELi64ELi32ELi256EEvPKT_PKT0_S6_S3_PS1_S7_iiiii)
        /*0590*/ 	.word	0x00000000


	//----- nvinfo : EIATTR_FRAME_SIZE
	.align		4
.L_240:
        /*0594*/ 	.byte	0x04, 0x11
        /*0596*/ 	.short	(.L_242 - .L_241)
	.align		4
.L_241:
        /*0598*/ 	.word	index@(_Z35flash_decoding_paged_V_split_kernelI6__halfhLi16ELi64ELi64ELi32ELi256EEvPKT_PKT0_S6_S3_PS1_S7_iiiii)
        /*059c*/ 	.word	0x00000000


	//----- nvinfo : EIATTR_REGCOUNT
	.align		4
.L_242:
        /*05a0*/ 	.byte	0x04, 0x2f
        /*05a2*/ 	.short	(.L_244 - .L_243)
	.align		4
.L_243:
        /*05a4*/ 	.word	index@(_Z27flash_decoding_split_kernelI6__halfhLi16ELi64ELi64ELi64ELi256EEvPKT_PKT0_S6_S3_PS1_S7_iiiii)
        /*05a8*/ 	.word	0x00000060


	//----- nvinfo : EIATTR_MIN_STACK_SIZE
	.align		4
.L_244:
        /*05ac*/ 	.byte	0x04, 0x12
        /*05ae*/ 	.short	(.L_246 - .L_245)
	.align		4
.L_245:
        /*05b0*/ 	.word	index@(_Z27flash_decoding_split_kernelI6__halfhLi16ELi64ELi64ELi64ELi256EEvPKT_PKT0_S6_S3_PS1_S7_iiiii)
        /*05b4*/ 	.word	0x00000000


	//----- nvinfo : EIATTR_FRAME_SIZE
	.align		4
.L_246:
        /*05b8*/ 	.byte	0x04, 0x11
        /*05ba*/ 	.short	(.L_248 - .L_247)
	.align		4
.L_247:
        /*05bc*/ 	.word	index@(_Z27flash_decoding_split_kernelI6__halfhLi16ELi64ELi64ELi64ELi256EEvPKT_PKT0_S6_S3_PS1_S7_iiiii)
        /*05c0*/ 	.word	0x00000000


	//----- nvinfo : EIATTR_REGCOUNT
	.align		4
.L_248:
        /*05c4*/ 	.byte	0x04, 0x2f
        /*05c6*/ 	.short	(.L_250 - .L_249)
	.align		4
.L_249:
        /*05c8*/ 	.word	index@(_Z35flash_decoding_paged_V_split_kernelI6__halfhLi16ELi64ELi64ELi64ELi256EEvPKT_PKT0_S6_S3_PS1_S7_iiiii)
        /*05cc*/ 	.word	0x000000ff


	//----- nvinfo : EIATTR_MIN_STACK_SIZE
	.align		4
.L_250:
        /*05d0*/ 	.byte	0x04, 0x12
        /*05d2*/ 	.short	(.L_252 - .L_251)
	.align		4
.L_251:
        /*05d4*/ 	.word	index@(_Z35flash_decoding_paged_V_split_kernelI6__halfhLi16ELi64ELi64ELi64ELi256EEvPKT_PKT0_S6_S3_PS1_S7_iiiii)
        /*05d8*/ 	.word	0x00000070


	//----- nvinfo : EIATTR_FRAME_SIZE
	.align		4
.L_252:
        /*05dc*/ 	.byte	0x04, 0x11
        /*05de*/ 	.short	(.L_254 - .L_253)
	.align		4
.L_253:
        /*05e0*/ 	.word	index@(_Z35flash_decoding_paged_V_split_kernelI6__halfhLi16ELi64ELi64ELi64ELi256EEvPKT_PKT0_S6_S3_PS1_S7_iiiii)
        /*05e4*/ 	.word	0x00000070


	//----- nvinfo : EIATTR_REGCOUNT
	.align		4
.L_254:
        /*05e8*/ 	.byte	0x04, 0x2f
        /*05ea*/ 	.short	(.L_256 - .L_255)
	.align		4
.L_255:
        /*05ec*/ 	.word	index@(_Z27flash_decoding_split_kernelI6__halfhLi16ELi128ELi128ELi32ELi256EEvPKT_PKT0_S6_S3_PS1_S7_iiiii)
        /*05f0*/ 	.word	0x00000040


	//----- nvinfo : EIATTR_MIN_STACK_SIZE
	.align		4
.L_256:
        /*05f4*/ 	.byte	0x04, 0x12
        /*05f6*/ 	.short	(.L_258 - .L_257)
	.align		4
.L_257:
        /*05f8*/ 	.word	index@(_Z27flash_decoding_split_kernelI6__halfhLi16ELi128ELi128ELi32ELi256EEvPKT_PKT0_S6_S3_PS1_S7_iiiii)
        /*05fc*/ 	.word	0x00000000


	//----- nvinfo : EIATTR_FRAME_SIZE
	.align		4
.L_258:
        /*0600*/ 	.byte	0x04, 0x11
        /*0602*/ 	.short	(.L_260 - .L_259)
	.align		4
.L_259:
        /*0604*/ 	.word	index@(_Z27flash_decoding_split_kernelI6__halfhLi16ELi128ELi128ELi32ELi256EEvPKT_PKT0_S6_S3_PS1_S7_iiiii)
        /*0608*/ 	.word	0x00000000


	//----- nvinfo : EIATTR_REGCOUNT
	.align		4
.L_260:
        /*060c*/ 	.byte	0x04, 0x2f
        /*060e*/ 	.short	(.L_262 - .L_261)
	.align		4
.L_261:
        /*0610*/ 	.word	index@(_Z30flash_decoding_residual_kernelI6__halfLi16ELi128ELi128EEvPKT_S3_S3_iPS1_S4_iii)
        /*0614*/ 	.word	0x00000020


	//----- nvinfo : EIATTR_MIN_STACK_SIZE
	.align		4
.L_262:
        /*0618*/ 	.byte	0x04, 0x12
        /*061a*/ 	.short	(.L_264 - .L_263)
	.align		4
.L_263:
        /*061c*/ 	.word	index@(_Z30flash_decoding_residual_kernelI6__halfLi16ELi128ELi128EEvPKT_S3_S3_iPS1_S4_iii)
        /*0620*/ 	.word	0x00000000


	//----- nvinfo : EIATTR_FRAME_SIZE
	.align		4
.L_264:
        /*0624*/ 	.byte	0x04, 0x11
        /*0626*/ 	.short	(.L_266 - .L_265)
	.align		4
.L_265:
        /*0628*/ 	.word	index@(_Z30flash_decoding_residual_kernelI6__halfLi16ELi128ELi128EEvPKT_S3_S3_iPS1_S4_iii)
        /*062c*/ 	.word	0x00000000


	//----- nvinfo : EIATTR_REGCOUNT
	.align		4
.L_266:
        /*0630*/ 	.byte	0x04, 0x2f
        /*0632*/ 	.short	(.L_268 - .L_267)
	.align		4
.L_267:
        /*0634*/ 	.word	index@(_Z28flash_decoding_reduce_kernelI6__halfLi16ELi128EEvPKT_S3_PS1_ii)
        /*0638*/ 	.word	0x0000001f


	//----- nvinfo : EIATTR_MIN_STACK_SIZE
	.align		4
.L_268:
        /*063c*/ 	.byte	0x04, 0x12
        /*063e*/ 	.short	(.L_270 - .L_269)
	.align		4
.L_269:
        /*0640*/ 	.word	index@(_Z28flash_decoding_reduce_kernelI6__halfLi16ELi128EEvPKT_S3_PS1_ii)
        /*0644*/ 	.word	0x00000000


	//----- nvinfo : EIATTR_FRAME_SIZE
	.align		4
.L_270:
        /*0648*/ 	.byte	0x04, 0x11
        /*064a*/ 	.short	(.L_272 - .L_271)
	.align		4
.L_271:
        /*064c*/ 	.word	index@(_Z28flash_decoding_reduce_kernelI6__halfLi16ELi128EEvPKT_S3_PS1_ii)
        /*0650*/ 	.word	0x00000000


	//----- nvinfo : EIATTR_REGCOUNT
	.align		4
.L_272:
        /*0654*/ 	.byte	0x04, 0x2f
        /*0656*/ 	.short	(.L_274 - .L_273)
	.align		4
.L_273:
        /*0658*/ 	.word	index@(_Z35flash_decoding_paged_V_split_kernelI6__halfhLi16ELi128ELi128ELi32ELi256EEvPKT_PKT0_S6_S3_PS1_S7_iiiii)
        /*065c*/ 	.word	0x00000020


	//----- nvinfo : EIATTR_MIN_STACK_SIZE
	.align		4
.L_274:
        /*0660*/ 	.byte	0x04, 0x12
        /*0662*/ 	.short	(.L_276 - .L_275)
	.align		4
.L_275:
        /*0664*/ 	.word	index@(_Z35flash_decoding_paged_V_split_kernelI6__halfhLi16ELi128ELi128ELi32ELi256EEvPKT_PKT0_S6_S3_PS1_S7_iiiii)
        /*0668*/ 	.word	0x00000000


	//----- nvinfo : EIATTR_FRAME_SIZE
	.align		4
.L_276:
        /*066c*/ 	.byte	0x04, 0x11
        /*066e*/ 	.short	(.L_278 - .L_277)
	.align		4
.L_277:
        /*0670*/ 	.word	index@(_Z35flash_decoding_paged_V_split_kernelI6__halfhLi16ELi128ELi128ELi32ELi256EEvPKT_PKT0_S6_S3_PS1_S7_iiiii)
        /*0674*/ 	.word	0x00000000


	//----- nvinfo : EIATTR_REGCOUNT
	.align		4
.L_278:
        /*0678*/ 	.byte	0x04, 0x2f
        /*067a*/ 	.short	(.L_280 - .L_279)
	.align		4
.L_279:
        /*067c*/ 	.word	index@(_Z27flash_decoding_split_kernelI6__halfhLi16ELi128ELi128ELi64ELi256EEvPKT_PKT0_S6_S3_PS1_S7_iiiii)
        /*0680*/ 	.word	0x00000060


	//----- nvinfo : EIATTR_MIN_STACK_SIZE
	.align		4
.L_280:
        /*0684*/ 	.byte	0x04, 0x12
        /*0686*/ 	.short	(.L_282 - .L_281)
	.align		4
.L_281:
        /*0688*/ 	.word	index@(_Z27flash_decoding_split_kernelI6__halfhLi16ELi128ELi128ELi64ELi256EEvPKT_PKT0_S6_S3_PS1_S7_iiiii)
        /*068c*/ 	.word	0x00000000


	//----- nvinfo : EIATTR_FRAME_SIZE
	.align		4
.L_282:
        /*0690*/ 	.byte	0x04, 0x11
        /*0692*/ 	.short	(.L_284 - .L_283)
	.align		4
.L_283:
        /*0694*/ 	.word	index@(_Z27flash_decoding_split_kernelI6__halfhLi16ELi128ELi128ELi64ELi256EEvPKT_PKT0_S6_S3_PS1_S7_iiiii)
        /*0698*/ 	.word	0x00000000


	//----- nvinfo : EIATTR_REGCOUNT
	.align		4
.L_284:
        /*069c*/ 	.byte	0x04, 0x2f
        /*069e*/ 	.short	(.L_286 - .L_285)
	.align		4
.L_285:
        /*06a0*/ 	.word	index@(_Z35flash_decoding_paged_V_split_kernelI6__halfhLi16ELi128ELi128ELi64ELi256EEvPKT_PKT0_S6_S3_PS1_S7_iiiii)
        /*06a4*/ 	.word	0x00000060


	//----- nvinfo : EIATTR_MIN_STACK_SIZE
	.align		4
.L_286:
        /*06a8*/ 	.byte	0x04, 0x12
        /*06aa*/ 	.short	(.L_288 - .L_287)
	.align		4
.L_287:
        /*06ac*/ 	.word	index@(_Z35flash_decoding_paged_V_split_kernelI6__halfhLi16ELi128ELi128ELi64ELi256EEvPKT_PKT0_S6_S3_PS1_S7_iiiii)
        /*06b0*/ 	.word	0x00000000


	//----- nvinfo : EIATTR_FRAME_SIZE
	.align		4
.L_288:
        /*06b4*/ 	.byte	0x04, 0x11
        /*06b6*/ 	.short	(.L_290 - .L_289)
	.align		4
.L_289:
        /*06b8*/ 	.word	index@(_Z35flash_decoding_paged_V_split_kernelI6__halfhLi16ELi128ELi128ELi64ELi256EEvPKT_PKT0_S6_S3_PS1_S7_iiiii)
        /*06bc*/ 	.word	0x00000000


	//----- nvinfo : EIATTR_REGCOUNT
	.align		4
.L_290:
        /*06c0*/ 	.byte	0x04, 0x2f
        /*06c2*/ 	.short	(.L_292 - .L_291)
	.align		4
.L_291:
        /*06c4*/ 	.word	index@(_Z27flash_decoding_split_kernelI6__halfhLi32ELi64ELi64ELi32ELi256EEvPKT_PKT0_S6_S3_PS1_S7_iiiii)
        /*06c8*/ 	.word	0x00000040


	//----- nvinfo : EIATTR_MIN_STACK_SIZE
	.align		4
.L_292:
        /*06cc*/ 	.byte	0x04, 0x12
        /*06ce*/ 	.short	(.L_294 - .L_293)
	.align		4
.L_293:
        /*06d0*/ 	.word	index@(_Z27flash_decoding_split_kernelI6__halfhLi32ELi64ELi64ELi32ELi256EEvPKT_PKT0_S6_S3_PS1_S7_iiiii)
        /*06d4*/ 	.word	0x00000000


	//----- nvinfo : EIATTR_FRAME_SIZE
	.align		4
.L_294:
        /*06d8*/ 	.byte	0x04, 0x11
        /*06da*/ 	.short	(.L_296 - .L_295)
	.align		4
.L_295:
        /*06dc*/ 	.word	index@(_Z27flash_decoding_split_kernelI6__halfhLi32ELi64ELi64ELi32ELi256EEvPKT_PKT0_S6_S3_PS1_S7_iiiii)
        /*06e0*/ 	.word	0x00000000


	//----- nvinfo : EIATTR_REGCOUNT
	.align		4
.L_296:
        /*06e4*/ 	.byte	0x04, 0x2f
        /*06e6*/ 	.short	(.L_298 - .L_297)
	.align		4
.L_297:
        /*06e8*/ 	.word	index@(_Z30flash_decoding_residual_kernelI6__halfLi32ELi64ELi64EEvPKT_S3_S3_iPS1_S4_iii)
        /*06ec*/ 	.word	0x00000020


	//----- nvinfo : EIATTR_MIN_STACK_SIZE
	.align		4
.L_298:
        /*06f0*/ 	.byte	0x04, 0x12
        /*06f2*/ 	.short	(.L_300 - .L_299)
	.align		4
.L_299:
        /*06f4*/ 	.word	index@(_Z30flash_decoding_residual_kernelI6__halfLi32ELi64ELi64EEvPKT_S3_S3_iPS1_S4_iii)
        /*06f8*/ 	.word	0x00000000


	//----- nvinfo : EIATTR_FRAME_SIZE
	.align		4
.L_300:
        /*06fc*/ 	.byte	0x04, 0x11
        /*06fe*/ 	.short	(.L_302 - .L_301)
	.align		4
.L_301:
        /*0700*/ 	.word	index@(_Z30flash_decoding_residual_kernelI6__halfLi32ELi64ELi64EEvPKT_S3_S3_iPS1_S4_iii)
        /*0704*/ 	.word	0x00000000


	//----- nvinfo : EIATTR_REGCOUNT
	.align		4
.L_302:
        /*0708*/ 	.byte	0x04, 0x2f
        /*070a*/ 	.short	(.L_304 - .L_303)
	.align		4
.L_303:
        /*070c*/ 	.word	index@(_Z28flash_decoding_reduce_kernelI6__halfLi32ELi64EEvPKT_S3_PS1_ii)
        /*0710*/ 	.word	0x0000001e


	//----- nvinfo : EIATTR_MIN_STACK_SIZE
	.align		4
.L_304:
        /*0714*/ 	.byte	0x04, 0x12
        /*0716*/ 	.short	(.L_306 - .L_305)
	.align		4
.L_305:
        /*0718*/ 	.word	index@(_Z28flash_decoding_reduce_kernelI6__halfLi32ELi64EEvPKT_S3_PS1_ii)
        /*071c*/ 	.word	0x00000000


	//----- nvinfo : EIATTR_FRAME_SIZE
	.align		4
.L_306:
        /*0720*/ 	.byte	0x04, 0x11
        /*0722*/ 	.short	(.L_308 - .L_307)
	.align		4
.L_307:
        /*0724*/ 	.word	index@(_Z28flash_decoding_reduce_kernelI6__halfLi32ELi64EEvPKT_S3_PS1_ii)
        /*0728*/ 	.word	0x00000000


	//----- nvinfo : EIATTR_REGCOUNT
	.align		4
.L_308:
        /*072c*/ 	.byte	0x04, 0x2f
        /*072e*/ 	.short	(.L_310 - .L_309)
	.align		4
.L_309:
        /*0730*/ 	.word	index@(_Z35flash_decoding_paged_V_split_kernelI6__halfhLi32ELi64ELi64ELi32ELi256EEvPKT_PKT0_S6_S3_PS1_S7_iiiii)
        /*0734*/ 	.word	0x00000020


	//----- nvinfo : EIATTR_MIN_STACK_SIZE
	.align		4
.L_310:
        /*0738*/ 	.byte	0x04, 0x12
        /*073a*/ 	.short	(.L_312 - .L_311)
	.align		4
.L_311:
        /*073c*/ 	.word	index@(_Z35flash_decoding_paged_V_split_kernelI6__halfhLi32ELi64ELi64ELi32ELi256EEvPKT_PKT0_S6_S3_PS1_S7_iiiii)
        /*0740*/ 	.word	0x00000000


	//----- nvinfo : EIATTR_FRAME_SIZE
	.align		4
.L_312:
        /*0744*/ 	.byte	0x04, 0x11
        /*0746*/ 	.short	(.L_314 - .L_313)
	.align		4
.L_313:
        /*0748*/ 	.word	index@(_Z35flash_decoding_paged_V_split_kernelI6__halfhLi32ELi64ELi64ELi32ELi256EEvPKT_PKT0_S6_S3_PS1_S7_iiiii)
        /*074c*/ 	.word	0x00000000


	//----- nvinfo : EIATTR_REGCOUNT
	.align		4
.L_314:
        /*0750*/ 	.byte	0x04, 0x2f
        /*0752*/ 	.short	(.L_316 - .L_315)
	.align		4
.L_315:
        /*0754*/ 	.word	index@(_Z27flash_decoding_split_kernelI6__halfhLi32ELi64ELi64ELi64ELi256EEvPKT_PKT0_S6_S3_PS1_S7_iiiii)
        /*0758*/ 	.word	0x00000060


	//----- nvinfo : EIATTR_MIN_STACK_SIZE
	.align		4
.L_316:
        /*075c*/ 	.byte	0x04, 0x12
        /*075e*/ 	.short	(.L_318 - .L_317)
	.align		4
.L_317:
        /*0760*/ 	.word	index@(_Z27flash_decoding_split_kernelI6__halfhLi32ELi64ELi64ELi64ELi256EEvPKT_PKT0_S6_S3_PS1_S7_iiiii)
        /*0764*/ 	.word	0x00000000


	//----- nvinfo : EIATTR_FRAME_SIZE
	.align		4
.L_318:
        /*0768*/ 	.byte	0x04, 0x11
        /*076a*/ 	.short	(.L_320 - .L_319)
	.align		4
.L_319:
        /*076c*/ 	.word	index@(_Z27flash_decoding_split_kernelI6__halfhLi32ELi64ELi64ELi64ELi256EEvPKT_PKT0_S6_S3_PS1_S7_iiiii)
        /*0770*/ 	.word	0x00000000


	//----- nvinfo : EIATTR_REGCOUNT
	.align		4
.L_320:
        /*0774*/ 	.byte	0x04, 0x2f
        /*0776*/ 	.short	(.L_322 - .L_321)
	.align		4
.L_321:
        /*0778*/ 	.word	index@(_Z35flash_decoding_paged_V_split_kernelI6__halfhLi32ELi64ELi64ELi64ELi256EEvPKT_PKT0_S6_S3_PS1_S7_iiiii)
        /*077c*/ 	.word	0x000000ff


	//----- nvinfo : EIATTR_MIN_STACK_SIZE
	.align		4
.L_322:
        /*0780*/ 	.byte	0x04, 0x12
        /*0782*/ 	.short	(.L_324 - .L_323)
	.align		4
.L_323:
        /*0784*/ 	.word	index@(_Z35flash_decoding_paged_V_split_kernelI6__halfhLi32ELi64ELi64ELi64ELi256EEvPKT_PKT0_S6_S3_PS1_S7_iiiii)
        /*0788*/ 	.word	0x00000070


	//----- nvinfo : EIATTR_FRAME_SIZE
	.align		4
.L_324:
        /*078c*/ 	.byte	0x04, 0x11
        /*078e*/ 	.short	(.L_326 - .L_325)
	.align		4
.L_325:
        /*0790*/ 	.word	index@(_Z35flash_decoding_paged_V_split_kernelI6__halfhLi32ELi64ELi64ELi64ELi256EEvPKT_PKT0_S6_S3_PS1_S7_iiiii)
        /*0794*/ 	.word	0x00000070


	//----- nvinfo : EIATTR_REGCOUNT
	.align		4
.L_326:
        /*0798*/ 	.byte	0x04, 0x2f
        /*079a*/ 	.short	(.L_328 - .L_327)
	.align		4
.L_327:
        /*079c*/ 	.word	index@(_Z27flash_decoding_split_kernelI6__halfhLi32ELi128ELi128ELi32ELi256EEvPKT_PKT0_S6_S3_PS1_S7_iiiii)
        /*07a0*/ 	.word	0x00000040


	//----- nvinfo : EIATTR_MIN_STACK_SIZE
	.align		4
.L_328:
        /*07a4*/ 	.byte	0x04, 0x12
        /*07a6*/ 	.short	(.L_330 - .L_329)
	.align		4
.L_329:
        /*07a8*/ 	.word	index@(_Z27flash_decoding_split_kernelI6__halfhLi32ELi128ELi128ELi32ELi256EEvPKT_PKT0_S6_S3_PS1_S7_iiiii)
        /*07ac*/ 	.word	0x00000000


	//----- nvinfo : EIATTR_FRAME_SIZE
	.align		4
.L_330:
        /*07b0*/ 	.byte	0x04, 0x11
        /*07b2*/ 	.short	(.L_332 - .L_331)
	.align		4
.L_331:
        /*07b4*/ 	.word	index@(_Z27flash_decoding_split_kernelI6__halfhLi32ELi128ELi128ELi32ELi256EEvPKT_PKT0_S6_S3_PS1_S7_iiiii)
        /*07b8*/ 	.word	0x00000000


	//----- nvinfo : EIATTR_REGCOUNT
	.align		4
.L_332:
        /*07bc*/ 	.byte	0x04, 0x2f
        /*07be*/ 	.short	(.L_334 - .L_333)
	.align		4
.L_333:
        /*07c0*/ 	.word	index@(_Z30flash_decoding_residual_kernelI6__halfLi32ELi128ELi128EEvPKT_S3_S3_iPS1_S4_iii)
        /*07c4*/ 	.word	0x00000020


	//----- nvinfo : EIATTR_MIN_STACK_SIZE
	.align		4
.L_334:
        /*07c8*/ 	.byte	0x04, 0x12
        /*07ca*/ 	.short	(.L_336 - .L_335)
	.align		4
.L_335:
        /*07cc*/ 	.word	index@(_Z30flash_decoding_residual_kernelI6__halfLi32ELi128ELi128EEvPKT_S3_S3_iPS1_S4_iii)
        /*07d0*/ 	.word	0x00000000


	//----- nvinfo : EIATTR_FRAME_SIZE
	.align		4
.L_336:
        /*07d4*/ 	.byte	0x04, 0x11
        /*07d6*/ 	.short	(.L_338 - .L_337)
	.align		4
.L_337:
        /*07d8*/ 	.word	index@(_Z30flash_decoding_residual_kernelI6__halfLi32ELi128ELi128EEvPKT_S3_S3_iPS1_S4_iii)
        /*07dc*/ 	.word	0x00000000


	//----- nvinfo : EIATTR_REGCOUNT
	.align		4
.L_338:
        /*07e0*/ 	.byte	0x04, 0x2f
        /*07e2*/ 	.short	(.L_340 - .L_339)
	.align		4
.L_339:
        /*07e4*/ 	.word	index@(_Z28flash_decoding_reduce_kernelI6__halfLi32ELi128EEvPKT_S3_PS1_ii)
        /*07e8*/ 	.word	0x0000001e


	//----- nvinfo : EIATTR_MIN_STACK_SIZE
	.align		4
.L_340:
        /*07ec*/ 	.byte	0x04, 0x12
        /*07ee*/ 	.short	(.L_342 - .L_341)
	.align		4
.L_341:
        /*07f0*/ 	.word	index@(_Z28flash_decoding_reduce_kernelI6__halfLi32ELi128EEvPKT_S3_PS1_ii)
        /*07f4*/ 	.word	0x00000000


	//----- nvinfo : EIATTR_FRAME_SIZE
	.align		4
.L_342:
        /*07f8*/ 	.byte	0x04, 0x11
        /*07fa*/ 	.short	(.L_344 - .L_343)
	.align		4
.L_343:
        /*07fc*/ 	.word	index@(_Z28flash_decoding_reduce_kernelI6__halfLi32ELi128EEvPKT_S3_PS1_ii)
        /*0800*/ 	.word	0x00000000


	//----- nvinfo : EIATTR_REGCOUNT
	.align		4
.L_344:
        /*0804*/ 	.byte	0x04, 0x2f
        /*0806*/ 	.short	(.L_346 - .L_345)
	.align		4
.L_345:
        /*0808*/ 	.word	index@(_Z35flash_decoding_paged_V_split_kernelI6__halfhLi32ELi128ELi128ELi32ELi256EEvPKT_PKT0_S6_S3_PS1_S7_iiiii)
        /*080c*/ 	.word	0x00000020


	//----- nvinfo : EIATTR_MIN_STACK_SIZE
	.align		4
.L_346:
        /*0810*/ 	.byte	0x04, 0x12
        /*0812*/ 	.short	(.L_348 - .L_347)
	.align		4
.L_347:
        /*0814*/ 	.word	index@(_Z35flash_decoding_paged_V_split_kernelI6__halfhLi32ELi128ELi128ELi32ELi256EEvPKT_PKT0_S6_S3_PS1_S7_iiiii)
        /*0818*/ 	.word	0x00000000


	//----- nvinfo : EIATTR_FRAME_SIZE
	.align		4
.L_348:
        /*081c*/ 	.byte	0x04, 0x11
        /*081e*/ 	.short	(.L_350 - .L_349)
	.align		4
.L_349:
        /*0820*/ 	.word	index@(_Z35flash_decoding_paged_V_split_kernelI6__halfhLi32ELi128ELi128ELi32ELi256EEvPKT_PKT0_S6_S3_PS1_S7_iiiii)
        /*0824*/ 	.word	0x00000000


	//----- nvinfo : EIATTR_REGCOUNT
	.align		4
.L_350:
        /*0828*/ 	.byte	0x04, 0x2f
        /*082a*/ 	.short	(.L_352 - .L_351)
	.align		4
.L_351:
        /*082c*/ 	.word	index@(_Z27flash_decoding_split_kernelI6__halfhLi32ELi128ELi128ELi64ELi256EEvPKT_PKT0_S6_S3_PS1_S7_iiiii)
        /*0830*/ 	.word	0x00000060


	//----- nvinfo : EIATTR_MIN_STACK_SIZE
	.align		4
.L_352:
        /*0834*/ 	.byte	0x04, 0x12
        /*0836*/ 	.short	(.L_354 - .L_353)
	.align		4
.L_353:
        /*0838*/ 	.word	index@(_Z27flash_decoding_split_kernelI6__halfhLi32ELi128ELi128ELi64ELi256EEvPKT_PKT0_S6_S3_PS1_S7_iiiii)
        /*083c*/ 	.word	0x00000000


	//----- nvinfo : EIATTR_FRAME_SIZE
	.align		4
.L_354:
        /*0840*/ 	.byte	0x04, 0x11
        /*0842*/ 	.short	(.L_356 - .L_355)
	.align		4
.L_355:
        /*0844*/ 	.word	index@(_Z27flash_decoding_split_kernelI6__halfhLi32ELi128ELi128ELi64ELi256EEvPKT_PKT0_S6_S3_PS1_S7_iiiii)
        /*0848*/ 	.word	0x00000000


	//----- nvinfo : EIATTR_REGCOUNT
	.align		4
.L_356:
        /*084c*/ 	.byte	0x04, 0x2f
        /*084e*/ 	.short	(.L_358 - .L_357)
	.align		4
.L_357:
        /*0850*/ 	.word	index@(_Z35flash_decoding_paged_V_split_kernelI6__halfhLi32ELi128ELi128ELi64ELi256EEvPKT_PKT0_S6_S3_PS1_S7_iiiii)
        /*0854*/ 	.word	0x00000060


	//----- nvinfo : EIATTR_MIN_STACK_SIZE
	.align		4
.L_358:
        /*0858*/ 	.byte	0x04, 0x12
        /*085a*/ 	.short	(.L_360 - .L_359)
	.align		4
.L_359:
        /*085c*/ 	.word	index@(_Z35flash_decoding_paged_V_split_kernelI6__halfhLi32ELi128ELi128ELi64ELi256EEvPKT_PKT0_S6_S3_PS1_S7_iiiii)
        /*0860*/ 	.word	0x00000000


	//----- nvinfo : EIATTR_FRAME_SIZE
	.align		4
.L_360:
        /*0864*/ 	.byte	0x04, 0x11
        /*0866*/ 	.short	(.L_362 - .L_361)
	.align		4
.L_361:
        /*0868*/ 	.word	index@(_Z35flash_decoding_paged_V_split_kernelI6__halfhLi32ELi128ELi128ELi64ELi256EEvPKT_PKT0_S6_S3_PS1_S7_iiiii)
        /*086c*/ 	.word	0x00000000


	//----- nvinfo : EIATTR_MIN_STACK_SIZE
	.align		4
.L_362:
        /*0870*/ 	.byte	0x04, 0x12
        /*0872*/ 	.short	(.L_364 - .L_363)
	.align		4
.L_363:
        /*0874*/ 	.word	index@(_Z35flash_decoding_paged_V_split_kernelI6__halfhLi32ELi128ELi128ELi64ELi256EEvPKT_PKT0_S6_S3_PS1_S7_iiiii)
        /*0878*/ 	.word	0x00000000


	//----- nvinfo : EIATTR_MIN_STACK_SIZE
	.align		4
.L_364:
        /*087c*/ 	.byte	0x04, 0x12
        /*087e*/ 	.short	(.L_366 - .L_365)
	.align		4
.L_365:
        /*0880*/ 	.word	index@(_Z27flash_decoding_split_kernelI6__halfhLi32ELi128ELi128ELi64ELi256EEvPKT_PKT0_S6_S3_PS1_S7_iiiii)
        /*0884*/ 	.word	0x00000000


	//----- nvinfo : EIATTR_MIN_STACK_SIZE
	.align		4
.L_366:
        /*0888*/ 	.byte	0x04, 0x12
        /*088a*/ 	.short	(.L_368 - .L_367)
	.align		4
.L_367:
        /*088c*/ 	.word	index@(_Z35flash_decoding_paged_V_split_kernelI6__halfhLi32ELi128ELi128ELi32ELi256EEvPKT_PKT0_S6_S3_PS1_S7_iiiii)
        /*0890*/ 	.word	0x00000000


	//----- nvinfo : EIATTR_MIN_STACK_SIZE
	.align		4
.L_368:
        /*0894*/ 	.byte	0x04, 0x12
        /*0896*/ 	.short	(.L_370 - .L_369)
	.align		4
.L_369:
        /*0898*/ 	.word	index@(_Z28flash_decoding_reduce_kernelI6__halfLi32ELi128EEvPKT_S3_PS1_ii)
        /*089c*/ 	.word	0x00000000


	//----- nvinfo : EIATTR_MIN_STACK_SIZE
	.align		4
.L_370:
        /*08a0*/ 	.byte	0x04, 0x12
        /*08a2*/ 	.short	(.L_372 - .L_371)
	.align		4
.L_371:
        /*08a4*/ 	.word	index@(_Z30flash_decoding_residual_kernelI6__halfLi32ELi128ELi128EEvPKT_S3_S3_iPS1_S4_iii)
        /*08a8*/ 	.word	0x00000000


	//----- nvinfo : EIATTR_MIN_STACK_SIZE
	.align		4
.L_372:
        /*08ac*/ 	.byte	0x04, 0x12
        /*08ae*/ 	.short	(.L_374 - .L_373)
	.align		4
.L_373:
        /*08b0*/ 	.word	index@(_Z27flash_decoding_split_kernelI6__halfhLi32ELi128ELi128ELi32ELi256EEvPKT_PKT0_S6_S3_PS1_S7_iiiii)
        /*08b4*/ 	.word	0x00000000


	//----- nvinfo : EIATTR_MIN_STACK_SIZE
	.align		4
.L_374:
        /*08b8*/ 	.byte	0x04, 0x12
        /*08ba*/ 	.short	(.L_376 - .L_375)
	.align		4
.L_375:
        /*08bc*/ 	.word	index@(_Z35flash_decoding_paged_V_split_kernelI6__halfhLi32ELi64ELi64ELi64ELi256EEvPKT_PKT0_S6_S3_PS1_S7_iiiii)
        /*08c0*/ 	.word	0x00000070


	//----- nvinfo : EIATTR_MIN_STACK_SIZE
	.align		4
.L_376:
        /*08c4*/ 	.byte	0x04, 0x12
        /*08c6*/ 	.short	(.L_378 - .L_377)
	.align		4
.L_377:
        /*08c8*/ 	.word	index@(_Z27flash_decoding_split_kernelI6__halfhLi32ELi64ELi64ELi64ELi256EEvPKT_PKT0_S6_S3_PS1_S7_iiiii)
        /*08cc*/ 	.word	0x00000000


	//----- nvinfo : EIATTR_MIN_STACK_SIZE
	.align		4
.L_378:
        /*08d0*/ 	.byte	0x04, 0x12
        /*08d2*/ 	.short	(.L_380 - .L_379)
	.align		4
.L_379:
        /*08d4*/ 	.word	index@(_Z35flash_decoding_paged_V_split_kernelI6__halfhLi32ELi64ELi64ELi32ELi256EEvPKT_PKT0_S6_S3_PS1_S7_iiiii)
        /*08d8*/ 	.word	0x00000000


	//----- nvinfo : EIATTR_MIN_STACK_SIZE
	.align		4
.L_380:
        /*08dc*/ 	.byte	0x04, 0x12
        /*08de*/ 	.short	(.L_382 - .L_381)
	.align		4
.L_381:
        /*08e0*/ 	.word	index@(_Z28flash_decoding_reduce_kernelI6__halfLi32ELi64EEvPKT_S3_PS1_ii)
        /*08e4*/ 	.word	0x00000000


	//----- nvinfo : EIATTR_MIN_STACK_SIZE
	.align		4
.L_382:
        /*08e8*/ 	.byte	0x04, 0x12
        /*08ea*/ 	.short	(.L_384 - .L_383)
	.align		4
.L_383:
        /*08ec*/ 	.word	index@(_Z30flash_decoding_residual_kernelI6__halfLi32ELi64ELi64EEvPKT_S3_S3_iPS1_S4_iii)
        /*08f0*/ 	.word	0x00000000


	//----- nvinfo : EIATTR_MIN_STACK_SIZE
	.align		4
.L_384:
        /*08f4*/ 	.byte	0x04, 0x12
        /*08f6*/ 	.short	(.L_386 - .L_385)
	.align		4
.L_385:
        /*08f8*/ 	.word	index@(_Z27flash_decoding_split_kernelI6__halfhLi32ELi64ELi64ELi32ELi256EEvPKT_PKT0_S6_S3_PS1_S7_iiiii)
        /*08fc*/ 	.word	0x00000000


	//----- nvinfo : EIATTR_MIN_STACK_SIZE
	.align		4
.L_386:
        /*0900*/ 	.byte	0x04, 0x12
        /*0902*/ 	.short	(.L_388 - .L_387)
	.align		4
.L_387:
        /*0904*/ 	.word	index@(_Z35flash_decoding_paged_V_split_kernelI6__halfhLi16ELi128ELi128ELi64ELi256EEvPKT_PKT0_S6_S3_PS1_S7_iiiii)
        /*0908*/ 	.word	0x00000000


	//----- nvinfo : EIATTR_MIN_STACK_SIZE
	.align		4
.L_388:
        /*090c*/ 	.byte	0x04, 0x12
        /*090e*/ 	.short	(.L_390 - .L_389)
	.align		4
.L_389:
        /*0910*/ 	.word	index@(_Z27flash_decoding_split_kernelI6__halfhLi16ELi128ELi128ELi64ELi256EEvPKT_PKT0_S6_S3_PS1_S7_iiiii)
        /*0914*/ 	.word	0x00000000


	//----- nvinfo : EIATTR_MIN_STACK_SIZE
	.align		4
.L_390:
        /*0918*/ 	.byte	0x04, 0x12
        /*091a*/ 	.short	(.L_392 - .L_391)
	.align		4
.L_391:
        /*091c*/ 	.word	index@(_Z35flash_decoding_paged_V_split_kernelI6__halfhLi16ELi128ELi128ELi32ELi256EEvPKT_PKT0_S6_S3_PS1_S7_iiiii)
        /*0920*/ 	.word	0x00000000


	//----- nvinfo : EIATTR_MIN_STACK_SIZE
	.align		4
.L_392:
        /*0924*/ 	.byte	0x04, 0x12
        /*0926*/ 	.short	(.L_394 - .L_393)
	.align		4
.L_393:
        /*0928*/ 	.word	index@(_Z28flash_decoding_reduce_kernelI6__halfLi16ELi128EEvPKT_S3_PS1_ii)
        /*092c*/ 	.word	0x00000000


	//----- nvinfo : EIATTR_MIN_STACK_SIZE
	.align		4
.L_394:
        /*0930*/ 	.byte	0x04, 0x12
        /*0932*/ 	.short	(.L_396 - .L_395)
	.align		4
.L_395:
        /*0934*/ 	.word	index@(_Z30flash_decoding_residual_kernelI6__halfLi16ELi128ELi128EEvPKT_S3_S3_iPS1_S4_iii)
        /*0938*/ 	.word	0x00000000


	//----- nvinfo : EIATTR_MIN_STACK_SIZE
	.align		4
.L_396:
        /*093c*/ 	.byte	0x04, 0x12
        /*093e*/ 	.short	(.L_398 - .L_397)
	.align		4
.L_397:
        /*0940*/ 	.word	index@(_Z27flash_decoding_split_kernelI6__halfhLi16ELi128ELi128ELi32ELi256EEvPKT_PKT0_S6_S3_PS1_S7_iiiii)
        /*0944*/ 	.word	0x00000000


	//----- nvinfo : EIATTR_MIN_STACK_SIZE
	.align		4
.L_398:
        /*0948*/ 	.byte	0x04, 0x12
        /*094a*/ 	.short	(.L_400 - .L_399)
	.align		4
.L_399:
        /*094c*/ 	.word	index@(_Z35flash_decoding_paged_V_split_kernelI6__halfhLi16ELi64ELi64ELi64ELi256EEvPKT_PKT0_S6_S3_PS1_S7_iiiii)
        /*0950*/ 	.word	0x00000070


	//----- nvinfo : EIATTR_MIN_STACK_SIZE
	.align		4
.L_400:
        /*0954*/ 	.byte	0x04, 0x12
        /*0956*/ 	.short	(.L_402 - .L_401)
	.align		4
.L_401:
        /*0958*/ 	.word	index@(_Z27flash_decoding_split_kernelI6__halfhLi16ELi64ELi64ELi64ELi256EEvPKT_PKT0_S6_S3_PS1_S7_iiiii)
        /*095c*/ 	.word	0x00000000


	//----- nvinfo : EIATTR_MIN_STACK_SIZE
	.align		4
.L_402:
        /*0960*/ 	.byte	0x04, 0x12
        /*0962*/ 	.short	(.L_404 - .L_403)
	.align		4
.L_403:
        /*0964*/ 	.word	index@(_Z35flash_decoding_paged_V_split_kernelI6__halfhLi16ELi64ELi64ELi32ELi256EEvPKT_PKT0_S6_S3_PS1_S7_iiiii)
        /*0968*/ 	.word	0x00000000


	//----- nvinfo : EIATTR_MIN_STACK_SIZE
	.align		4
.L_404:
        /*096c*/ 	.byte	0x04, 0x12
        /*096e*/ 	.short	(.L_406 - .L_405)
	.align		4
.L_405:
        /*0970*/ 	.word	index@(_Z28flash_decoding_reduce_kernelI6__halfLi16ELi64EEvPKT_S3_PS1_ii)
        /*0974*/ 	.word	0x00000000


	//----- nvinfo : EIATTR_MIN_STACK_SIZE
	.align		4
.L_406:
        /*0978*/ 	.byte	0x04, 0x12
        /*097a*/ 	.short	(.L_408 - .L_407)
	.align		4
.L_407:
        /*097c*/ 	.word	index@(_Z30flash_decoding_residual_kernelI6__halfLi16ELi64ELi64EEvPKT_S3_S3_iPS1_S4_iii)
        /*0980*/ 	.word	0x00000000


	//----- nvinfo : EIATTR_MIN_STACK_SIZE
	.align		4
.L_408:
        /*0984*/ 	.byte	0x04, 0x12
        /*0986*/ 	.short	(.L_410 - .L_409)
	.align		4
.L_409:
        /*0988*/ 	.word	index@(_Z27flash_decoding_split_kernelI6__halfhLi16ELi64ELi64ELi32ELi256EEvPKT_PKT0_S6_S3_PS1_S7_iiiii)
        /*098c*/ 	.word	0x00000000


	//----- nvinfo : EIATTR_MIN_STACK_SIZE
	.align		4
.L_410:
        /*0990*/ 	.byte	0x04, 0x12
        /*0992*/ 	.short	(.L_412 - .L_411)
	.align		4
.L_411:
        /*0994*/ 	.word	index@(_Z35flash_decoding_paged_V_split_kernelI6__halfhLi8ELi128ELi128ELi64ELi256EEvPKT_PKT0_S6_S3_PS1_S7_iiiii)
        /*0998*/ 	.word	0x00000000


	//----- nvinfo : EIATTR_MIN_STACK_SIZE
	.align		4
.L_412:
        /*099c*/ 	.byte	0x04, 0x12
        /*099e*/ 	.short	(.L_414 - .L_413)
	.align		4
.L_413:
        /*09a0*/ 	.word	index@(_Z27flash_decoding_split_kernelI6__halfhLi8ELi128ELi128ELi64ELi256EEvPKT_PKT0_S6_S3_PS1_S7_iiiii)
        /*09a4*/ 	.word	0x00000000


	//----- nvinfo : EIATTR_MIN_STACK_SIZE
	.align		4
.L_414:
        /*09a8*/ 	.byte	0x04, 0x12
        /*09aa*/ 	.short	(.L_416 - .L_415)
	.align		4
.L_415:
        /*09ac*/ 	.word	index@(_Z35flash_decoding_paged_V_split_kernelI6__halfhLi8ELi128ELi128ELi32ELi256EEvPKT_PKT0_S6_S3_PS1_S7_iiiii)
        /*09b0*/ 	.word	0x00000000


	//----- nvinfo : EIATTR_MIN_STACK_SIZE
	.align		4
.L_416:
        /*09b4*/ 	.byte	0x04, 0x12
        /*09b6*/ 	.short	(.L_418 - .L_417)
	.align		4
.L_417:
        /*09b8*/ 	.word	index@(_Z28flash_decoding_reduce_kernelI6__halfLi8ELi128EEvPKT_S3_PS1_ii)
        /*09bc*/ 	.word	0x00000000


	//----- nvinfo : EIATTR_MIN_STACK_SIZE
	.align		4
.L_418:
        /*09c0*/ 	.byte	0x04, 0x12
        /*09c2*/ 	.short	(.L_420 - .L_419)
	.align		4
.L_419:
        /*09c4*/ 	.word	index@(_Z30flash_decoding_residual_kernelI6__halfLi8ELi128ELi128EEvPKT_S3_S3_iPS1_S4_iii)
        /*09c8*/ 	.word	0x00000000


	//----- nvinfo : EIATTR_MIN_STACK_SIZE
	.align		4
.L_420:
        /*09cc*/ 	.byte	0x04, 0x12
        /*09ce*/ 	.short	(.L_422 - .L_421)
	.align		4
.L_421:
        /*09d0*/ 	.word	index@(_Z27flash_decoding_split_kernelI6__halfhLi8ELi128ELi128ELi32ELi256EEvPKT_PKT0_S6_S3_PS1_S7_iiiii)
        /*09d4*/ 	.word	0x00000000


	//----- nvinfo : EIATTR_MIN_STACK_SIZE
	.align		4
.L_422:
        /*09d8*/ 	.byte	0x04, 0x12
        /*09da*/ 	.short	(.L_424 - .L_423)
	.align		4
.L_423:
        /*09dc*/ 	.word	index@(_Z35flash_decoding_paged_V_split_kernelI6__halfhLi8ELi64ELi64ELi64ELi256EEvPKT_PKT0_S6_S3_PS1_S7_iiiii)
        /*09e0*/ 	.word	0x00000070


	//----- nvinfo : EIATTR_MIN_STACK_SIZE
	.align		4
.L_424:
        /*09e4*/ 	.byte	0x04, 0x12
        /*09e6*/ 	.short	(.L_426 - .L_425)
	.align		4
.L_425:
        /*09e8*/ 	.word	index@(_Z27flash_decoding_split_kernelI6__halfhLi8ELi64ELi64ELi64ELi256EEvPKT_PKT0_S6_S3_PS1_S7_iiiii)
        /*09ec*/ 	.word	0x00000000


	//----- nvinfo : EIATTR_MIN_STACK_SIZE
	.align		4
.L_426:
        /*09f0*/ 	.byte	0x04, 0x12
        /*09f2*/ 	.short	(.L_428 - .L_427)
	.align		4
.L_427:
        /*09f4*/ 	.word	index@(_Z35flash_decoding_paged_V_split_kernelI6__halfhLi8ELi64ELi64ELi32ELi256EEvPKT_PKT0_S6_S3_PS1_S7_iiiii)
        /*09f8*/ 	.word	0x00000000


	//----- nvinfo : EIATTR_MIN_STACK_SIZE
	.align		4
.L_428:
        /*09fc*/ 	.byte	0x04, 0x12
        /*09fe*/ 	.short	(.L_430 - .L_429)
	.align		4
.L_429:
        /*0a00*/ 	.word	index@(_Z28flash_decoding_reduce_kernelI6__halfLi8ELi64EEvPKT_S3_PS1_ii)
        /*0a04*/ 	.word	0x00000000


	//----- nvinfo : EIATTR_MIN_STACK_SIZE
	.align		4
.L_430:
        /*0a08*/ 	.byte	0x04, 0x12
        /*0a0a*/ 	.short	(.L_432 - .L_431)
	.align		4
.L_431:
        /*0a0c*/ 	.word	index@(_Z30flash_decoding_residual_kernelI6__halfLi8ELi64ELi64EEvPKT_S3_S3_iPS1_S4_iii)
        /*0a10*/ 	.word	0x00000000


	//----- nvinfo : EIATTR_MIN_STACK_SIZE
	.align		4
.L_432:
        /*0a14*/ 	.byte	0x04, 0x12
        /*0a16*/ 	.short	(.L_434 - .L_433)
	.align		4
.L_433:
        /*0a18*/ 	.word	index@(_Z27flash_decoding_split_kernelI6__halfhLi8ELi64ELi64ELi32ELi256EEvPKT_PKT0_S6_S3_PS1_S7_iiiii)
        /*0a1c*/ 	.word	0x00000000


	//----- nvinfo : EIATTR_MIN_STACK_SIZE
	.align		4
.L_434:
        /*0a20*/ 	.byte	0x04, 0x12
        /*0a22*/ 	.short	(.L_436 - .L_435)
	.align		4
.L_435:
        /*0a24*/ 	.word	index@(_Z35flash_decoding_paged_V_split_kernelI6__halfhLi4ELi128ELi128ELi64ELi256EEvPKT_PKT0_S6_S3_PS1_S7_iiiii)
        /*0a28*/ 	.word	0x00000000


	//----- nvinfo : EIATTR_MIN_STACK_SIZE
	.align		4
.L_436:
        /*0a2c*/ 	.byte	0x04, 0x12
        /*0a2e*/ 	.short	(.L_438 - .L_437)
	.align		4
.L_437:
        /*0a30*/ 	.word	index@(_Z27flash_decoding_split_kernelI6__halfhLi4ELi128ELi128ELi64ELi256EEvPKT_PKT0_S6_S3_PS1_S7_iiiii)
        /*0a34*/ 	.word	0x00000000


	//----- nvinfo : EIATTR_MIN_STACK_SIZE
	.align		4
.L_438:
        /*0a38*/ 	.byte	0x04, 0x12
        /*0a3a*/ 	.short	(.L_440 - .L_439)
	.align		4
.L_439:
        /*0a3c*/ 	.word	index@(_Z35flash_decoding_paged_V_split_kernelI6__halfhLi4ELi128ELi128ELi32ELi256EEvPKT_PKT0_S6_S3_PS1_S7_iiiii)
        /*0a40*/ 	.word	0x00000000


	//----- nvinfo : EIATTR_MIN_STACK_SIZE
	.align		4
.L_440:
        /*0a44*/ 	.byte	0x04, 0x12
        /*0a46*/ 	.short	(.L_442 - .L_441)
	.align		4
.L_441:
        /*0a48*/ 	.word	index@(_Z28flash_decoding_reduce_kernelI6__halfLi4ELi128EEvPKT_S3_PS1_ii)
        /*0a4c*/ 	.word	0x00000000


	//----- nvinfo : EIATTR_MIN_STACK_SIZE
	.align		4
.L_442:
        /*0a50*/ 	.byte	0x04, 0x12
        /*0a52*/ 	.short	(.L_444 - .L_443)
	.align		4
.L_443:
        /*0a54*/ 	.word	index@(_Z30flash_decoding_residual_kernelI6__halfLi4ELi128ELi128EEvPKT_S3_S3_iPS1_S4_iii)
        /*0a58*/ 	.word	0x00000000


	//----- nvinfo : EIATTR_MIN_STACK_SIZE
	.align		4
.L_444:
        /*0a5c*/ 	.byte	0x04, 0x12
        /*0a5e*/ 	.short	(.L_446 - .L_445)
	.align		4
.L_445:
        /*0a60*/ 	.word	index@(_Z27flash_decoding_split_kernelI6__halfhLi4ELi128ELi128ELi32ELi256EEvPKT_PKT0_S6_S3_PS1_S7_iiiii)
        /*0a64*/ 	.word	0x00000000


	//----- nvinfo : EIATTR_MIN_STACK_SIZE
	.align		4
.L_446:
        /*0a68*/ 	.byte	0x04, 0x12
        /*0a6a*/ 	.short	(.L_448 - .L_447)
	.align		4
.L_447:
        /*0a6c*/ 	.word	index@(_Z35flash_decoding_paged_V_split_kernelI6__halfhLi4ELi64ELi64ELi64ELi256EEvPKT_PKT0_S6_S3_PS1_S7_iiiii)
        /*0a70*/ 	.word	0x00000070


	//----- nvinfo : EIATTR_MIN_STACK_SIZE
	.align		4
.L_448:
        /*0a74*/ 	.byte	0x04, 0x12
        /*0a76*/ 	.short	(.L_450 - .L_449)
	.align		4
.L_449:
        /*0a78*/ 	.word	index@(_Z27flash_decoding_split_kernelI6__halfhLi4ELi64ELi64ELi64ELi256EEvPKT_PKT0_S6_S3_PS1_S7_iiiii)
        /*0a7c*/ 	.word	0x00000000


	//----- nvinfo : EIATTR_MIN_STACK_SIZE
	.align		4
.L_450:
        /*0a80*/ 	.byte	0x04, 0x12
        /*0a82*/ 	.short	(.L_452 - .L_451)
	.align		4
.L_451:
        /*0a84*/ 	.word	index@(_Z35flash_decoding_paged_V_split_kernelI6__halfhLi4ELi64ELi64ELi32ELi256EEvPKT_PKT0_S6_S3_PS1_S7_iiiii)
        /*0a88*/ 	.word	0x00000000


	//----- nvinfo : EIATTR_MIN_STACK_SIZE
	.align		4
.L_452:
        /*0a8c*/ 	.byte	0x04, 0x12
        /*0a8e*/ 	.short	(.L_454 - .L_453)
	.align		4
.L_453:
        /*0a90*/ 	.word	index@(_Z28flash_decoding_reduce_kernelI6__halfLi4ELi64EEvPKT_S3_PS1_ii)
        /*0a94*/ 	.word	0x00000000


	//----- nvinfo : EIATTR_MIN_STACK_SIZE
	.align		4
.L_454:
        /*0a98*/ 	.byte	0x04, 0x12
        /*0a9a*/ 	.short	(.L_456 - .L_455)
	.align		4
.L_455:
        /*0a9c*/ 	.word	index@(_Z30flash_decoding_residual_kernelI6__halfLi4ELi64ELi64EEvPKT_S3_S3_iPS1_S4_iii)
        /*0aa0*/ 	.word	0x00000000


	//----- nvinfo : EIATTR_MIN_STACK_SIZE
	.align		4
.L_456:
        /*0aa4*/ 	.byte	0x04, 0x12
        /*0aa6*/ 	.short	(.L_458 - .L_457)
	.align		4
.L_457:
        /*0aa8*/ 	.word	index@(_Z27flash_decoding_split_kernelI6__halfhLi4ELi64ELi64ELi32ELi256EEvPKT_PKT0_S6_S3_PS1_S7_iiiii)
        /*0aac*/ 	.word	0x00000000


	//----- nvinfo : EIATTR_MIN_STACK_SIZE
	.align		4
.L_458:
        /*0ab0*/ 	.byte	0x04, 0x12
        /*0ab2*/ 	.short	(.L_460 - .L_459)
	.align		4
.L_459:
        /*0ab4*/ 	.word	index@(_Z35flash_decoding_paged_V_split_kernelI6__halfhLi2ELi128ELi128ELi64ELi256EEvPKT_PKT0_S6_S3_PS1_S7_iiiii)
        /*0ab8*/ 	.word	0x00000000


	//----- nvinfo : EIATTR_MIN_STACK_SIZE
	.align		4
.L_460:
        /*0abc*/ 	.byte	0x04, 0x12
        /*0abe*/ 	.short	(.L_462 - .L_461)
	.align		4
.L_461:
        /*0ac0*/ 	.word	index@(_Z27flash_decoding_split_kernelI6__halfhLi2ELi128ELi128ELi64ELi256EEvPKT_PKT0_S6_S3_PS1_S7_iiiii)
        /*0ac4*/ 	.word	0x00000000


	//----- nvinfo : EIATTR_MIN_STACK_SIZE
	.align		4
.L_462:
        /*0ac8*/ 	.byte	0x04, 0x12
        /*0aca*/ 	.short	(.L_464 - .L_463)
	.align		4
.L_463:
        /*0acc*/ 	.word	index@(_Z35flash_decoding_paged_V_split_kernelI6__halfhLi2ELi128ELi128ELi32ELi256EEvPKT_PKT0_S6_S3_PS1_S7_iiiii)
        /*0ad0*/ 	.word	0x00000000


	//----- nvinfo : EIATTR_MIN_STACK_SIZE
	.align		4
.L_464:
        /*0ad4*/ 	.byte	0x04, 0x12
        /*0ad6*/ 	.short	(.L_466 - .L_465)
	.align		4
.L_465:
        /*0ad8*/ 	.word	index@(_Z28flash_decoding_reduce_kernelI6__halfLi2ELi128EEvPKT_S3_PS1_ii)
        /*0adc*/ 	.word	0x00000000


	//----- nvinfo : EIATTR_MIN_STACK_SIZE
	.align		4
.L_466:
        /*0ae0*/ 	.byte	0x04, 0x12
        /*0ae2*/ 	.short	(.L_468 - .L_467)
	.align		4
.L_467:
        /*0ae4*/ 	.word	index@(_Z30flash_decoding_residual_kernelI6__halfLi2ELi128ELi128EEvPKT_S3_S3_iPS1_S4_iii)
        /*0ae8*/ 	.word	0x00000000


	//----- nvinfo : EIATTR_MIN_STACK_SIZE
	.align		4
.L_468:
        /*0aec*/ 	.byte	0x04, 0x12
        /*0aee*/ 	.short	(.L_470 - .L_469)
	.align		4
.L_469:
        /*0af0*/ 	.word	index@(_Z27flash_decoding_split_kernelI6__halfhLi2ELi128ELi128ELi32ELi256EEvPKT_PKT0_S6_S3_PS1_S7_iiiii)
        /*0af4*/ 	.word	0x00000000


	//----- nvinfo : EIATTR_MIN_STACK_SIZE
	.align		4
.L_470:
        /*0af8*/ 	.byte	0x04, 0x12
        /*0afa*/ 	.short	(.L_472 - .L_471)
	.align		4
.L_471:
        /*0afc*/ 	.word	index@(_Z35flash_decoding_paged_V_split_kernelI6__halfhLi2ELi64ELi64ELi64ELi256EEvPKT_PKT0_S6_S3_PS1_S7_iiiii)
        /*0b00*/ 	.word	0x00000070


	//----- nvinfo : EIATTR_MIN_STACK_SIZE
	.align		4
.L_472:
        /*0b04*/ 	.byte	0x04, 0x12
        /*0b06*/ 	.short	(.L_474 - .L_473)
	.align		4
.L_473:
        /*0b08*/ 	.word	index@(_Z27flash_decoding_split_kernelI6__halfhLi2ELi64ELi64ELi64ELi256EEvPKT_PKT0_S6_S3_PS1_S7_iiiii)
        /*0b0c*/ 	.word	0x00000000


	//----- nvinfo : EIATTR_MIN_STACK_SIZE
	.align		4
.L_474:
        /*0b10*/ 	.byte	0x04, 0x12
        /*0b12*/ 	.short	(.L_476 - .L_475)
	.align		4
.L_475:
        /*0b14*/ 	.word	index@(_Z35flash_decoding_paged_V_split_kernelI6__halfhLi2ELi64ELi64ELi32ELi256EEvPKT_PKT0_S6_S3_PS1_S7_iiiii)
        /*0b18*/ 	.word	0x00000000


	//----- nvinfo : EIATTR_MIN_STACK_SIZE
	.align		4
.L_476:
        /*0b1c*/ 	.byte	0x04, 0x12
        /*0b1e*/ 	.short	(.L_478 - .L_477)
	.align		4
.L_477:
        /*0b20*/ 	.word	index@(_Z28flash_decoding_reduce_kernelI6__halfLi2ELi64EEvPKT_S3_PS1_ii)
        /*0b24*/ 	.word	0x00000000


	//----- nvinfo : EIATTR_MIN_STACK_SIZE
	.align		4
.L_478:
        /*0b28*/ 	.byte	0x04, 0x12
        /*0b2a*/ 	.short	(.L_480 - .L_479)
	.align		4
.L_479:
        /*0b2c*/ 	.word	index@(_Z30flash_decoding_residual_kernelI6__halfLi2ELi64ELi64EEvPKT_S3_S3_iPS1_S4_iii)
        /*0b30*/ 	.word	0x00000000


	//----- nvinfo : EIATTR_MIN_STACK_SIZE
	.align		4
.L_480:
        /*0b34*/ 	.byte	0x04, 0x12
        /*0b36*/ 	.short	(.L_482 - .L_481)
	.align		4
.L_481:
        /*0b38*/ 	.word	index@(_Z27flash_decoding_split_kernelI6__halfhLi2ELi64ELi64ELi32ELi256EEvPKT_PKT0_S6_S3_PS1_S7_iiiii)
        /*0b3c*/ 	.word	0x00000000
.L_482:


//--------------------- .nv.info._Z35flash_decoding_paged_V_split_kernelI6__halfhLi32ELi128ELi128ELi64ELi256EEvPKT_PKT0_S6_S3_PS1_S7_iiiii --------------------------
	.section	.nv.info._Z35flash_decoding_paged_V_split_kernelI6__halfhLi32ELi128ELi128ELi64ELi256EEvPKT_PKT0_S6_S3_PS1_S7_iiiii,"",@"SHT_CUDA_INFO"
	.sectionflags	@""
	.align	4


	//----- nvinfo : EIATTR_CUDA_API_VERSION
	.align		4
        /*0000*/ 	.byte	0x04, 0x37
        /*0002*/ 	.short	(.L_484 - .L_483)
.L_483:
        /*0004*/ 	.word	0x0000007c


	//----- nvinfo : EIATTR_SW2861232_WAR
	.align		4
.L_484:
        /*0008*/ 	.byte	0x01, 0x35
	.zero		2


	//----- nvinfo : EIATTR_PARAM_CBANK
	.align		4
        /*000c*/ 	.byte	0x04, 0x0a
        /*000e*/ 	.short	(.L_486 - .L_485)
	.align		4
.L_485:
        /*0010*/ 	.word	index@(.nv.constant0._Z35flash_decoding_paged_V_split_kernelI6__halfhLi32ELi128ELi128ELi64ELi256EEvPKT_PKT0_S6_S3_PS1_S7_iiiii)
        /*0014*/ 	.short	0x0160
        /*0016*/ 	.short	0x0044


	//----- nvinfo : EIATTR_CBANK_PARAM_SIZE
	.align		4
.L_486:
        /*0018*/ 	.byte	0x03, 0x19
        /*001a*/ 	.short	0x0044


	//----- nvinfo : EIATTR_KPARAM_INFO
	.align		4
        /*001c*/ 	.byte	0x04, 0x17
        /*001e*/ 	.short	(.L_488 - .L_487)
.L_487:
        /*0020*/ 	.word	0x00000000
        /*0024*/ 	.short	0x000a
        /*0026*/ 	.short	0x0040
        /*0028*/ 	.byte	0x00, 0xf0, 0x11, 0x00


	//----- nvinfo : EIATTR_KPARAM_INFO
	.align		4
.L_488:
        /*002c*/ 	.byte	0x04, 0x17
        /*002e*/ 	.short	(.L_490 - .L_489)
.L_489:
        /*0030*/ 	.word	0x00000000
        /*0034*/ 	.short	0x0009
        /*0036*/ 	.short	0x003c
        /*0038*/ 	.byte	0x00, 0xf0, 0x11, 0x00


	//----- nvinfo : EIATTR_KPARAM_INFO
	.align		4
.L_490:
        /*003c*/ 	.byte	0x04, 0x17
        /*003e*/ 	.short	(.L_492 - .L_491)
.L_491:
        /*0040*/ 	.word	0x00000000
        /*0044*/ 	.short	0x0008
        /*0046*/ 	.short	0x0038
        /*0048*/ 	.byte	0x00, 0xf0, 0x11, 0x00


	//----- nvinfo : EIATTR_KPARAM_INFO
	.align		4
.L_492:
        /*004c*/ 	.byte	0x04, 0x17
        /*004e*/ 	.short	(.L_494 - .L_493)
.L_493:
        /*0050*/ 	.word	0x00000000
        /*0054*/ 	.short	0x0007
        /*0056*/ 	.short	0x0034
        /*0058*/ 	.byte	0x00, 0xf0, 0x11, 0x00


	//----- nvinfo : EIATTR_KPARAM_INFO
	.align		4
.L_494:
        /*005c*/ 	.byte	0x04, 0x17
        /*005e*/ 	.short	(.L_496 - .L_495)
.L_495:
        /*0060*/ 	.word	0x00000000
        /*0064*/ 	.short	0x0006
        /*0066*/ 	.short	0x0030
        /*0068*/ 	.byte	0x00, 0xf0, 0x11, 0x00


	//----- nvinfo : EIATTR_KPARAM_INFO
	.align		4
.L_496:
        /*006c*/ 	.byte	0x04, 0x17
        /*006e*/ 	.short	(.L_498 - .L_497)
.L_497:
        /*0070*/ 	.word	0x00000000
        /*0074*/ 	.short	0x0005
        /*0076*/ 	.short	0x0028
        /*0078*/ 	.byte	0x00, 0xf0, 0x21, 0x00


	//----- nvinfo : EIATTR_KPARAM_INFO
	.align		4
.L_498:
        /*007c*/ 	.byte	0x04, 0x17
        /*007e*/ 	.short	(.L_500 - .L_499)
.L_499:
        /*0080*/ 	.word	0x00000000
        /*0084*/ 	.short	0x0004
        /*0086*/ 	.short	0x0020
        /*0088*/ 	.byte	0x00, 0xf0, 0x21, 0x00


	//----- nvinfo : EIATTR_KPARAM_INFO
	.align		4
.L_500:
        /*008c*/ 	.byte	0x04, 0x17
        /*008e*/ 	.short	(.L_502 - .L_501)
.L_501:
        /*0090*/ 	.word	0x00000000
        /*0094*/ 	.short	0x0003
        /*0096*/ 	.short	0x0018
        /*0098*/ 	.byte	0x00, 0xf0, 0x21, 0x00


	//----- nvinfo : EIATTR_KPARAM_INFO
	.align		4
.L_502:
        /*009c*/ 	.byte	0x04, 0x17
        /*009e*/ 	.short	(.L_504 - .L_503)
.L_503:
        /*00a0*/ 	.word	0x00000000
        /*00a4*/ 	.short	0x0002
        /*00a6*/ 	.short	0x0010
        /*00a8*/ 	.byte	0x00, 0xf0, 0x21, 0x00


	//----- nvinfo : EIATTR_KPARAM_INFO
	.align		4
.L_504:
        /*00ac*/ 	.byte	0x04, 0x17
        /*00ae*/ 	.short	(.L_506 - .L_505)
.L_505:
        /*00b0*/ 	.word	0x00000000
        /*00b4*/ 	.short	0x0001
        /*00b6*/ 	.short	0x0008
        /*00b8*/ 	.byte	0x00, 0xf0, 0x21, 0x00


	//----- nvinfo : EIATTR_KPARAM_INFO
	.align		4
.L_506:
        /*00bc*/ 	.byte	0x04, 0x17
        /*00be*/ 	.short	(.L_508 - .L_507)
.L_507:
        /*00c0*/ 	.word	0x00000000
        /*00c4*/ 	.short	0x0000
        /*00c6*/ 	.short	0x0000
        /*00c8*/ 	.byte	0x00, 0xf0, 0x21, 0x00


	//----- nvinfo : EIATTR_MAXREG_COUNT
	.align		4
.L_508:
        /*00cc*/ 	.byte	0x03, 0x1b
        /*00ce*/ 	.short	0x00ff


	//----- nvinfo : EIATTR_EXIT_INSTR_OFFSETS
	.align		4
        /*00d0*/ 	.byte	0x04, 0x1c
        /*00d2*/ 	.short	(.L_510 - .L_509)


	//   ....[0]....
.L_509:
        /*00d4*/ 	.word	0x00006c10


	//   ....[1]....
        /*00d8*/ 	.word	0x00006d70


	//----- nvinfo : EIATTR_CTAIDZ_USED
	.align		4
.L_510:
        /*00dc*/ 	.byte	0x01, 0x04
	.zero		2


	//----- nvinfo : EIATTR_CRS_STACK_SIZE
	.align		4
        /*00e0*/ 	.byte	0x04, 0x1e
        /*00e2*/ 	.short	(.L_512 - .L_511)
.L_511:
        /*00e4*/ 	.word	0x00000000
.L_512:


//--------------------- .nv.info._Z27flash_decoding_split_kernelI6__halfhLi32ELi128ELi128ELi64ELi256EEvPKT_PKT0_S6_S3_PS1_S7_iiiii --------------------------
	.section	.nv.info._Z27flash_decoding_split_kernelI6__halfhLi32ELi128ELi128ELi64ELi256EEvPKT_PKT0_S6_S3_PS1_S7_iiiii,"",@"SHT_CUDA_INFO"
	.sectionflags	@""
	.align	4


	//----- nvinfo : EIATTR_CUDA_API_VERSION
	.align		4
        /*0000*/ 	.byte	0x04, 0x37
        /*0002*/ 	.short	(.L_514 - .L_513)
.L_513:
        /*0004*/ 	.word	0x0000007c


	//----- nvinfo : EIATTR_SW2861232_WAR
	.align		4
.L_514:
        /*0008*/ 	.byte	0x01, 0x35
	.zero		2


	//----- nvinfo : EIATTR_PARAM_CBANK
	.align		4
        /*000c*/ 	.byte	0x04, 0x0a
        /*000e*/ 	.short	(.L_516 - .L_515)
	.align		4
.L_515:
        /*0010*/ 	.word	index@(.nv.constant0._Z27flash_decoding_split_kernelI6__halfhLi32ELi128ELi128ELi64ELi256EEvPKT_PKT0_S6_S3_PS1_S7_iiiii)
        /*0014*/ 	.short	0x0160
        /*0016*/ 	.short	0x0044


	//----- nvinfo : EIATTR_CBANK_PARAM_SIZE
	.align		4
.L_516:
        /*0018*/ 	.byte	0x03, 0x19
        /*001a*/ 	.short	0x0044


	//----- nvinfo : EIATTR_KPARAM_INFO
	.align		4
        /*001c*/ 	.byte	0x04, 0x17
        /*001e*/ 	.short	(.L_518 - .L_517)
.L_517:
        /*0020*/ 	.word	0x00000000
        /*0024*/ 	.short	0x000a
        /*0026*/ 	.short	0x0040
        /*0028*/ 	.byte	0x00, 0xf0, 0x11, 0x00


	//----- nvinfo : EIATTR_KPARAM_INFO
	.align		4
.L_518:
        /*002c*/ 	.byte	0x04, 0x17
        /*002e*/ 	.short	(.L_520 - .L_519)
.L_519:
        /*0030*/ 	.word	0x00000000
        /*0034*/ 	.short	0x0009
        /*0036*/ 	.short	0x003c
        /*0038*/ 	.byte	0x00, 0xf0, 0x11, 0x00


	//----- nvinfo : EIATTR_KPARAM_INFO
	.align		4
.L_520:
        /*003c*/ 	.byte	0x04, 0x17
        /*003e*/ 	.short	(.L_522 - .L_521)
.L_521:
        /*0040*/ 	.word	0x00000000
        /*0044*/ 	.short	0x0008
        /*0046*/ 	.short	0x0038
        /*0048*/ 	.byte	0x00, 0xf0, 0x11, 0x00


	//----- nvinfo : EIATTR_KPARAM_INFO
	.align		4
.L_522:
        /*004c*/ 	.byte	0x04, 0x17
        /*004e*/ 	.short	(.L_524 - .L_523)
.L_523:
        /*0050*/ 	.word	0x00000000
        /*0054*/ 	.short	0x0007
        /*0056*/ 	.short	0x0034
        /*0058*/ 	.byte	0x00, 0xf0, 0x11, 0x00


	//----- nvinfo : EIATTR_KPARAM_INFO
	.align		4
.L_524:
        /*005c*/ 	.byte	0x04, 0x17
        /*005e*/ 	.short	(.L_526 - .L_525)
.L_525:
        /*0060*/ 	.word	0x00000000
        /*0064*/ 	.short	0x0006
        /*0066*/ 	.short	0x0030
        /*0068*/ 	.byte	0x00, 0xf0, 0x11, 0x00


	//----- nvinfo : EIATTR_KPARAM_INFO
	.align		4
.L_526:
        /*006c*/ 	.byte	0x04, 0x17
        /*006e*/ 	.short	(.L_528 - .L_527)
.L_527:
        /*0070*/ 	.word	0x00000000
        /*0074*/ 	.short	0x0005
        /*0076*/ 	.short	0x0028
        /*0078*/ 	.byte	0x00, 0xf0, 0x21, 0x00


	//----- nvinfo : EIATTR_KPARAM_INFO
	.align		4
.L_528:
        /*007c*/ 	.byte	0x04, 0x17
        /*007e*/ 	.short	(.L_530 - .L_529)
.L_529:
        /*0080*/ 	.word	0x00000000
        /*0084*/ 	.short	0x0004
        /*0086*/ 	.short	0x0020
        /*0088*/ 	.byte	0x00, 0xf0, 0x21, 0x00


	//----- nvinfo : EIATTR_KPARAM_INFO
	.align		4
.L_530:
        /*008c*/ 	.byte	0x04, 0x17
        /*008e*/ 	.short	(.L_532 - .L_531)
.L_531:
        /*0090*/ 	.word	0x00000000
        /*0094*/ 	.short	0x0003
        /*0096*/ 	.short	0x0018
        /*0098*/ 	.byte	0x00, 0xf0, 0x21, 0x00


	//----- nvinfo : EIATTR_KPARAM_INFO
	.align		4
.L_532:
        /*009c*/ 	.byte	0x04, 0x17
        /*009e*/ 	.short	(.L_534 - .L_533)
.L_533:
        /*00a0*/ 	.word	0x00000000
        /*00a4*/ 	.short	0x0002
        /*00a6*/ 	.short	0x0010
        /*00a8*/ 	.byte	0x00, 0xf0, 0x21, 0x00


	//----- nvinfo : EIATTR_KPARAM_INFO
	.align		4
.L_534:
        /*00ac*/ 	.byte	0x04, 0x17
        /*00ae*/ 	.short	(.L_536 - .L_535)
.L_535:
        /*00b0*/ 	.word	0x00000000
        /*00b4*/ 	.short	0x0001
        /*00b6*/ 	.short	0x0008
        /*00b8*/ 	.byte	0x00, 0xf0, 0x21, 0x00


	//----- nvinfo : EIATTR_KPARAM_INFO
	.align		4
.L_536:
        /*00bc*/ 	.byte	0x04, 0x17
        /*00be*/ 	.short	(.L_538 - .L_537)
.L_537:
        /*00c0*/ 	.word	0x00000000
        /*00c4*/ 	.short	0x0000
        /*00c6*/ 	.short	0x0000
        /*00c8*/ 	.byte	0x00, 0xf0, 0x21, 0x00


	//----- nvinfo : EIATTR_MAXREG_COUNT
	.align		4
.L_538:
        /*00cc*/ 	.byte	0x03, 0x1b
        /*00ce*/ 	.short	0x00ff


	//----- nvinfo : EIATTR_UNUSED_LOAD_BYTE_OFFSET
	.align		4
        /*00d0*/ 	.byte	0x04, 0x44
        /*00d2*/ 	.short	(.L_540 - .L_539)


	//   ....[0]....
.L_539:
        /*00d4*/ 	.word	0x000030e0
        /*00d8*/ 	.word	0x00000fff


	//----- nvinfo : EIATTR_EXIT_INSTR_OFFSETS
	.align		4
.L_540:
        /*00dc*/ 	.byte	0x04, 0x1c
        /*00de*/ 	.short	(.L_542 - .L_541)


	//   ....[0]....
.L_541:
        /*00e0*/ 	.word	0x000043c0


	//   ....[1]....
        /*00e4*/ 	.word	0x00004520


	//----- nvinfo : EIATTR_CTAIDZ_USED
	.align		4
.L_542:
        /*00e8*/ 	.byte	0x01, 0x04
	.zero		2


	//----- nvinfo : EIATTR_CRS_STACK_SIZE
	.align		4
        /*00ec*/ 	.byte	0x04, 0x1e
        /*00ee*/ 	.short	(.L_544 - .L_543)
.L_543:
        /*00f0*/ 	.word	0x00000000
.L_544:


//--------------------- .nv.info._Z35flash_decoding_paged_V_split_kernelI6__halfhLi32ELi128ELi128ELi32ELi256EEvPKT_PKT0_S6_S3_PS1_S7_iiiii --------------------------
	.section	.nv.info._Z35flash_decoding_paged_V_split_kernelI6__halfhLi32ELi128ELi128ELi32ELi256EEvPKT_PKT0_S6_S3_PS1_S7_iiiii,"",@"SHT_CUDA_INFO"
	.sectionflags	@""
	.align	4


	//----- nvinfo : EIATTR_CUDA_API_VERSION
	.align		4
        /*0000*/ 	.byte	0x04, 0x37
        /*0002*/ 	.short	(.L_546 - .L_545)
.L_545:
        /*0004*/ 	.word	0x0000007c


	//----- nvinfo : EIATTR_SW2861232_WAR
	.align		4
.L_546:
        /*0008*/ 	.byte	0x01, 0x35
	.zero		2


	//----- nvinfo : EIATTR_PARAM_CBANK
	.align		4
        /*000c*/ 	.byte	0x04, 0x0a
        /*000e*/ 	.short	(.L_548 - .L_547)
	.align		4
.L_547:
        /*0010*/ 	.word	index@(.nv.constant0._Z35flash_decoding_paged_V_split_kernelI6__halfhLi32ELi128ELi128ELi32ELi256EEvPKT_PKT0_S6_S3_PS1_S7_iiiii)
        /*0014*/ 	.short	0x0160
        /*0016*/ 	.short	0x0044


	//----- nvinfo : EIATTR_CBANK_PARAM_SIZE
	.align		4
.L_548:
        /*0018*/ 	.byte	0x03, 0x19
        /*001a*/ 	.short	0x0044


	//----- nvinfo : EIATTR_KPARAM_INFO
	.align		4
        /*001c*/ 	.byte	0x04, 0x17
        /*001e*/ 	.short	(.L_550 - .L_549)
.L_549:
        /*0020*/ 	.word	0x00000000
        /*0024*/ 	.short	0x000a
        /*0026*/ 	.short	0x0040
        /*0028*/ 	.byte	0x00, 0xf0, 0x11, 0x00


	//----- nvinfo : EIATTR_KPARAM_INFO
	.align		4
.L_550:
        /*002c*/ 	.byte	0x04, 0x17
        /*002e*/ 	.short	(.L_552 - .L_551)
.L_551:
        /*0030*/ 	.word	0x00000000
        /*0034*/ 	.short	0x0009
        /*0036*/ 	.short	0x003c
        /*0038*/ 	.byte	0x00, 0xf0, 0x11, 0x00


	//----- nvinfo : EIATTR_KPARAM_INFO
	.align		4
.L_552:
        /*003c*/ 	.byte	0x04, 0x17
        /*003e*/ 	.short	(.L_554 - .L_553)
.L_553:
        /*0040*/ 	.word	0x00000000
        /*0044*/ 	.short	0x0008
        /*0046*/ 	.short	0x0038
        /*0048*/ 	.byte	0x00, 0xf0, 0x11, 0x00


	//----- nvinfo : EIATTR_KPARAM_INFO
	.align		4
.L_554:
        /*004c*/ 	.byte	0x04, 0x17
        /*004e*/ 	.short	(.L_556 - .L_555)
.L_555:
        /*0050*/ 	.word	0x00000000
        /*0054*/ 	.short	0x0007
        /*0056*/ 	.short	0x0034
        /*0058*/ 	.byte	0x00, 0xf0, 0x11, 0x00


	//----- nvinfo : EIATTR_KPARAM_INFO
	.align		4
.L_556:
        /*005c*/ 	.byte	0x04, 0x17
        /*005e*/ 	.short	(.L_558 - .L_557)
.L_557:
        /*0060*/ 	.word	0x00000000
        /*0064*/ 	.short	0x0006
        /*0066*/ 	.short	0x0030
        /*0068*/ 	.byte	0x00, 0xf0, 0x11, 0x00


	//----- nvinfo : EIATTR_KPARAM_INFO
	.align		4
.L_558:
        /*006c*/ 	.byte	0x04, 0x17
        /*006e*/ 	.short	(.L_560 - .L_559)
.L_559:
        /*0070*/ 	.word	0x00000000
        /*0074*/ 	.short	0x0005
        /*0076*/ 	.short	0x0028
        /*0078*/ 	.byte	0x00, 0xf0, 0x21, 0x00


	//----- nvinfo : EIATTR_KPARAM_INFO
	.align		4
.L_560:
        /*007c*/ 	.byte	0x04, 0x17
        /*007e*/ 	.short	(.L_562 - .L_561)
.L_561:
        /*0080*/ 	.word	0x00000000
        /*0084*/ 	.short	0x0004
        /*0086*/ 	.short	0x0020
        /*0088*/ 	.byte	0x00, 0xf0, 0x21, 0x00


	//----- nvinfo : EIATTR_KPARAM_INFO
	.align		4
.L_562:
        /*008c*/ 	.byte	0x04, 0x17
        /*008e*/ 	.short	(.L_564 - .L_563)
.L_563:
        /*0090*/ 	.word	0x00000000
        /*0094*/ 	.short	0x0003
        /*0096*/ 	.short	0x0018
        /*0098*/ 	.byte	0x00, 0xf0, 0x21, 0x00


	//----- nvinfo : EIATTR_KPARAM_INFO
	.align		4
.L_564:
        /*009c*/ 	.byte	0x04, 0x17
        /*009e*/ 	.short	(.L_566 - .L_565)
.L_565:
        /*00a0*/ 	.word	0x00000000
        /*00a4*/ 	.short	0x0002
        /*00a6*/ 	.short	0x0010
        /*00a8*/ 	.byte	0x00, 0xf0, 0x21, 0x00


	//----- nvinfo : EIATTR_KPARAM_INFO
	.align		4
.L_566:
        /*00ac*/ 	.byte	0x04, 0x17
        /*00ae*/ 	.short	(.L_568 - .L_567)
.L_567:
        /*00b0*/ 	.word	0x00000000
        /*00b4*/ 	.short	0x0001
        /*00b6*/ 	.short	0x0008
        /*00b8*/ 	.byte	0x00, 0xf0, 0x21, 0x00


	//----- nvinfo : EIATTR_KPARAM_INFO
	.align		4
.L_568:
        /*00bc*/ 	.byte	0x04, 0x17
        /*00be*/ 	.short	(.L_570 - .L_569)
.L_569:
        /*00c0*/ 	.word	0x00000000
        /*00c4*/ 	.short	0x0000
        /*00c6*/ 	.short	0x0000
        /*00c8*/ 	.byte	0x00, 0xf0, 0x21, 0x00


	//----- nvinfo : EIATTR_MAXREG_COUNT
	.align		4
.L_570:
        /*00cc*/ 	.byte	0x03, 0x1b
        /*00ce*/ 	.short	0x00ff


	//----- nvinfo : EIATTR_EXIT_INSTR_OFFSETS
	.align		4
        /*00d0*/ 	.byte	0x04, 0x1c
        /*00d2*/ 	.short	(.L_572 - .L_571)


	//   ....[0]....
.L_571:
        /*00d4*/ 	.word	0x00006040


	//   ....[1]....
        /*00d8*/ 	.word	0x000061a0


	//----- nvinfo : EIATTR_CTAIDZ_USED
	.align		4
.L_572:
        /*00dc*/ 	.byte	0x01, 0x04
	.zero		2


	//----- nvinfo : EIATTR_CRS_STACK_SIZE
	.align		4
        /*00e0*/ 	.byte	0x04, 0x1e
        /*00e2*/ 	.short	(.L_574 - .L_573)
.L_573:
        /*00e4*/ 	.word	0x00000000
.L_574:


//--------------------- .nv.info._Z28flash_decoding_reduce_kernelI6__halfLi32ELi128EEvPKT_S3_PS1_ii --------------------------
	.section	.nv.info._Z28flash_decoding_reduce_kernelI6__halfLi32ELi128EEvPKT_S3_PS1_ii,"",@"SHT_CUDA_INFO"
	.sectionflags	@""
	.align	4


	//----- nvinfo : EIATTR_CUDA_API_VERSION
	.align		4
        /*0000*/ 	.byte	0x04, 0x37
        /*0002*/ 	.short	(.L_576 - .L_575)
.L_575:
        /*0004*/ 	.word	0x0000007c


	//----- nvinfo : EIATTR_SW2861232_WAR
	.align		4
.L_576:
        /*0008*/ 	.byte	0x01, 0x35
	.zero		2


	//----- nvinfo : EIATTR_PARAM_CBANK
	.align		4
        /*000c*/ 	.byte	0x04, 0x0a
        /*000e*/ 	.short	(.L_578 - .L_577)
	.align		4
.L_577:
        /*0010*/ 	.word	index@(.nv.constant0._Z28flash_decoding_reduce_kernelI6__halfLi32ELi128EEvPKT_S3_PS1_ii)
        /*0014*/ 	.short	0x0160
        /*0016*/ 	.short	0x0020


	//----- nvinfo : EIATTR_CBANK_PARAM_SIZE
	.align		4
.L_578:
        /*0018*/ 	.byte	0x03, 0x19
        /*001a*/ 	.short	0x0020


	//----- nvinfo : EIATTR_KPARAM_INFO
	.align		4
        /*001c*/ 	.byte	0x04, 0x17
        /*001e*/ 	.short	(.L_580 - .L_579)
.L_579:
        /*0020*/ 	.word	0x00000000
        /*0024*/ 	.short	0x0004
        /*0026*/ 	.short	0x001c
        /*0028*/ 	.byte	0x00, 0xf0, 0x11, 0x00


	//----- nvinfo : EIATTR_KPARAM_INFO
	.align		4
.L_580:
        /*002c*/ 	.byte	0x04, 0x17
        /*002e*/ 	.short	(.L_582 - .L_581)
.L_581:
        /*0030*/ 	.word	0x00000000
        /*0034*/ 	.short	0x0003
        /*0036*/ 	.short	0x0018
        /*0038*/ 	.byte	0x00, 0xf0, 0x11, 0x00


	//----- nvinfo : EIATTR_KPARAM_INFO
	.align		4
.L_582:
        /*003c*/ 	.byte	0x04, 0x17
        /*003e*/ 	.short	(.L_584 - .L_583)
.L_583:
        /*0040*/ 	.word	0x00000000
        /*0044*/ 	.short	0x0002
        /*0046*/ 	.short	0x0010
        /*0048*/ 	.byte	0x00, 0xf0, 0x21, 0x00


	//----- nvinfo : EIATTR_KPARAM_INFO
	.align		4
.L_584:
        /*004c*/ 	.byte	0x04, 0x17
        /*004e*/ 	.short	(.L_586 - .L_585)
.L_585:
        /*0050*/ 	.word	0x00000000
        /*0054*/ 	.short	0x0001
        /*0056*/ 	.short	0x0008
        /*0058*/ 	.byte	0x00, 0xf0, 0x21, 0x00


	//----- nvinfo : EIATTR_KPARAM_INFO
	.align		4
.L_586:
        /*005c*/ 	.byte	0x04, 0x17
        /*005e*/ 	.short	(.L_588 - .L_587)
.L_587:
        /*0060*/ 	.word	0x00000000
        /*0064*/ 	.short	0x0000
        /*0066*/ 	.short	0x0000
        /*0068*/ 	.byte	0x00, 0xf0, 0x21, 0x00


	//----- nvinfo : EIATTR_MAXREG_COUNT
	.align		4
.L_588:
        /*006c*/ 	.byte	0x03, 0x1b
        /*006e*/ 	.short	0x00ff


	//----- nvinfo : EIATTR_EXIT_INSTR_OFFSETS
	.align		4
        /*0070*/ 	.byte	0x04, 0x1c
        /*0072*/ 	.short	(.L_590 - .L_589)


	//   ....[0]....
.L_589:
        /*0074*/ 	.word	0x00000c40


	//----- nvinfo : EIATTR_CRS_STACK_SIZE
	.align		4
.L_590:
        /*0078*/ 	.byte	0x04, 0x1e
        /*007a*/ 	.short	(.L_592 - .L_591)
.L_591:
        /*007c*/ 	.word	0x00000000
.L_592:


//--------------------- .nv.info._Z30flash_decoding_residual_kernelI6__halfLi32ELi128ELi128EEvPKT_S3_S3_iPS1_S4_iii --------------------------
	.section	.nv.info._Z30flash_decoding_residual_kernelI6__halfLi32ELi128ELi128EEvPKT_S3_S3_iPS1_S4_iii,"",@"SHT_CUDA_INFO"
	.sectionflags	@""
	.align	4


	//----- nvinfo : EIATTR_CUDA_API_VERSION
	.align		4
        /*0000*/ 	.byte	0x04, 0x37
        /*0002*/ 	.short	(.L_594 - .L_593)
.L_593:
        /*0004*/ 	.word	0x0000007c


	//----- nvinfo : EIATTR_SW2861232_WAR
	.align		4
.L_594:
        /*0008*/ 	.byte	0x01, 0x35
	.zero		2


	//----- nvinfo : EIATTR_PARAM_CBANK
	.align		4
        /*000c*/ 	.byte	0x04, 0x0a
        /*000e*/ 	.short	(.L_596 - .L_595)
	.align		4
.L_595:
        /*0010*/ 	.word	index@(.nv.constant0._Z30flash_decoding_residual_kernelI6__halfLi32ELi128ELi128EEvPKT_S3_S3_iPS1_S4_iii)
        /*0014*/ 	.short	0x0160
        /*0016*/ 	.short	0x003c


	//----- nvinfo : EIATTR_CBANK_PARAM_SIZE
	.align		4
.L_596:
        /*0018*/ 	.byte	0x03, 0x19
        /*001a*/ 	.short	0x003c


	//----- nvinfo : EIATTR_KPARAM_INFO
	.align		4
        /*001c*/ 	.byte	0x04, 0x17
        /*001e*/ 	.short	(.L_598 - .L_597)
.L_597:
        /*0020*/ 	.word	0x00000000
        /*0024*/ 	.short	0x0008
        /*0026*/ 	.short	0x0038
        /*0028*/ 	.byte	0x00, 0xf0, 0x11, 0x00


	//----- nvinfo : EIATTR_KPARAM_INFO
	.align		4
.L_598:
        /*002c*/ 	.byte	0x04, 0x17
        /*002e*/ 	.short	(.L_600 - .L_599)
.L_599:
        /*0030*/ 	.word	0x00000000
        /*0034*/ 	.short	0x0007
        /*0036*/ 	.short	0x0034
        /*0038*/ 	.byte	0x00, 0xf0, 0x11, 0x00


	//----- nvinfo : EIATTR_KPARAM_INFO
	.align		4
.L_600:
        /*003c*/ 	.byte	0x04, 0x17
        /*003e*/ 	.short	(.L_602 - .L_601)
.L_601:
        /*0040*/ 	.word	0x00000000
        /*0044*/ 	.short	0x0006
        /*0046*/ 	.short	0x0030
        /*0048*/ 	.byte	0x00, 0xf0, 0x11, 0x00


	//----- nvinfo : EIATTR_KPARAM_INFO
	.align		4
.L_602:
        /*004c*/ 	.byte	0x04, 0x17
        /*004e*/ 	.short	(.L_604 - .L_603)
.L_603:
        /*0050*/ 	.word	0x00000000
        /*0054*/ 	.short	0x0005
        /*0056*/ 	.short	0x0028
        /*0058*/ 	.byte	0x00, 0xf0, 0x21, 0x00


	//----- nvinfo : EIATTR_KPARAM_INFO
	.align		4
.L_604:
        /*005c*/ 	.byte	0x04, 0x17
        /*005e*/ 	.short	(.L_606 - .L_605)
.L_605:
        /*0060*/ 	.word	0x00000000
        /*0064*/ 	.short	0x0004
        /*0066*/ 	.short	0x0020
        /*0068*/ 	.byte	0x00, 0xf0, 0x21, 0x00


	//----- nvinfo : EIATTR_KPARAM_INFO
	.align		4
.L_606:
        /*006c*/ 	.byte	0x04, 0x17
        /*006e*/ 	.short	(.L_608 - .L_607)
.L_607:
        /*0070*/ 	.word	0x00000000
        /*0074*/ 	.short	0x0003
        /*0076*/ 	.short	0x0018
        /*0078*/ 	.byte	0x00, 0xf0, 0x11, 0x00


	//----- nvinfo : EIATTR_KPARAM_INFO
	.align		4
.L_608:
        /*007c*/ 	.byte	0x04, 0x17
        /*007e*/ 	.short	(.L_610 - .L_609)
.L_609:
        /*0080*/ 	.word	0x00000000
        /*0084*/ 	.short	0x0002
        /*0086*/ 	.short	0x0010
        /*0088*/ 	.byte	0x00, 0xf0, 0x21, 0x00


	//----- nvinfo : EIATTR_KPARAM_INFO
	.align		4
.L_610:
        /*008c*/ 	.byte	0x04, 0x17
        /*008e*/ 	.short	(.L_612 - .L_611)
.L_611:
        /*0090*/ 	.word	0x00000000
        /*0094*/ 	.short	0x0001
        /*0096*/ 	.short	0x0008
        /*0098*/ 	.byte	0x00, 0xf0, 0x21, 0x00


	//----- nvinfo : EIATTR_KPARAM_INFO
	.align		4
.L_612:
        /*009c*/ 	.byte	0x04, 0x17
        /*009e*/ 	.short	(.L_614 - .L_613)
.L_613:
        /*00a0*/ 	.word	0x00000000
        /*00a4*/ 	.short	0x0000
        /*00a6*/ 	.short	0x0000
        /*00a8*/ 	.byte	0x00, 0xf0, 0x21, 0x00


	//----- nvinfo : EIATTR_MAXREG_COUNT
	.align		4
.L_614:
        /*00ac*/ 	.byte	0x03, 0x1b
        /*00ae*/ 	.short	0x00ff


	//----- nvinfo : EIATTR_EXIT_INSTR_OFFSETS
	.align		4
        /*00b0*/ 	.byte	0x04, 0x1c
        /*00b2*/ 	.short	(.L_616 - .L_615)


	//   ....[0]....
.L_615:
        /*00b4*/ 	.word	0x00004380


	//   ....[1]....
        /*00b8*/ 	.word	0x000043f0


	//----- nvinfo : EIATTR_CRS_STACK_SIZE
	.align		4
.L_616:
        /*00bc*/ 	.byte	0x04, 0x1e
        /*00be*/ 	.short	(.L_618 - .L_617)
.L_617:
        /*00c0*/ 	.word	0x00000000
.L_618:


//--------------------- .nv.info._Z27flash_decoding_split_kernelI6__halfhLi32ELi128ELi128ELi32ELi256EEvPKT_PKT0_S6_S3_PS1_S7_iiiii --------------------------
	.section	.nv.info._Z27flash_decoding_split_kernelI6__halfhLi32ELi128ELi128ELi32ELi256EEvPKT_PKT0_S6_S3_PS1_S7_iiiii,"",@"SHT_CUDA_INFO"
	.sectionflags	@""
	.align	4


	//----- nvinfo : EIATTR_CUDA_API_VERSION
	.align		4
        /*0000*/ 	.byte	0x04, 0x37
        /*0002*/ 	.short	(.L_620 - .L_619)
.L_619:
        /*0004*/ 	.word	0x0000007c


	//----- nvinfo : EIATTR_SW2861232_WAR
	.align		4
.L_620:
        /*0008*/ 	.byte	0x01, 0x35
	.zero		2


	//----- nvinfo : EIATTR_PARAM_CBANK
	.align		4
        /*000c*/ 	.byte	0x04, 0x0a
        /*000e*/ 	.short	(.L_622 - .L_621)
	.align		4
.L_621:
        /*0010*/ 	.word	index@(.nv.constant0._Z27flash_decoding_split_kernelI6__halfhLi32ELi128ELi128ELi32ELi256EEvPKT_PKT0_S6_S3_PS1_S7_iiiii)
        /*0014*/ 	.short	0x0160
        /*0016*/ 	.short	0x0044


	//----- nvinfo : EIATTR_CBANK_PARAM_SIZE
	.align		4
.L_622:
        /*0018*/ 	.byte	0x03, 0x19
        /*001a*/ 	.short	0x0044


	//----- nvinfo : EIATTR_KPARAM_INFO
	.align		4
        /*001c*/ 	.byte	0x04, 0x17
        /*001e*/ 	.short	(.L_624 - .L_623)
.L_623:
        /*0020*/ 	.word	0x00000000
        /*0024*/ 	.short	0x000a
        /*0026*/ 	.short	0x0040
        /*0028*/ 	.byte	0x00, 0xf0, 0x11, 0x00


	//----- nvinfo : EIATTR_KPARAM_INFO
	.align		4
.L_624:
        /*002c*/ 	.byte	0x04, 0x17
        /*002e*/ 	.short	(.L_626 - .L_625)
.L_625:
        /*0030*/ 	.word	0x00000000
        /*0034*/ 	.short	0x0009
        /*0036*/ 	.short	0x003c
        /*0038*/ 	.byte	0x00, 0xf0, 0x11, 0x00


	//----- nvinfo : EIATTR_KPARAM_INFO
	.align		4
.L_626:
        /*003c*/ 	.byte	0x04, 0x17
        /*003e*/ 	.short	(.L_628 - .L_627)
.L_627:
        /*0040*/ 	.word	0x00000000
        /*0044*/ 	.short	0x0008
        /*0046*/ 	.short	0x0038
        /*0048*/ 	.byte	0x00, 0xf0, 0x11, 0x00


	//----- nvinfo : EIATTR_KPARAM_INFO
	.align		4
.L_628:
        /*004c*/ 	.byte	0x04, 0x17
        /*004e*/ 	.short	(.L_630 - .L_629)
.L_629:
        /*0050*/ 	.word	0x00000000
        /*0054*/ 	.short	0x0007
        /*0056*/ 	.short	0x0034
        /*0058*/ 	.byte	0x00, 0xf0, 0x11, 0x00


	//----- nvinfo : EIATTR_KPARAM_INFO
	.align		4
.L_630:
        /*005c*/ 	.byte	0x04, 0x17
        /*005e*/ 	.short	(.L_632 - .L_631)
.L_631:
        /*0060*/ 	.word	0x00000000
        /*0064*/ 	.short	0x0006
        /*0066*/ 	.short	0x0030
        /*0068*/ 	.byte	0x00, 0xf0, 0x11, 0x00


	//----- nvinfo : EIATTR_KPARAM_INFO
	.align		4
.L_632:
        /*006c*/ 	.byte	0x04, 0x17
        /*006e*/ 	.short	(.L_634 - .L_633)
.L_633:
        /*0070*/ 	.word	0x00000000
        /*0074*/ 	.short	0x0005
        /*0076*/ 	.short	0x0028
        /*0078*/ 	.byte	0x00, 0xf0, 0x21, 0x00


	//----- nvinfo : EIATTR_KPARAM_INFO
	.align		4
.L_634:
        /*007c*/ 	.byte	0x04, 0x17
        /*007e*/ 	.short	(.L_636 - .L_635)
.L_635:
        /*0080*/ 	.word	0x00000000
        /*0084*/ 	.short	0x0004
        /*0086*/ 	.short	0x0020
        /*0088*/ 	.byte	0x00, 0xf0, 0x21, 0x00


	//----- nvinfo : EIATTR_KPARAM_INFO
	.align		4
.L_636:
        /*008c*/ 	.byte	0x04, 0x17
        /*008e*/ 	.short	(.L_638 - .L_637)
.L_637:
        /*0090*/ 	.word	0x00000000
        /*0094*/ 	.short	0x0003
        /*0096*/ 	.short	0x0018
        /*0098*/ 	.byte	0x00, 0xf0, 0x21, 0x00


	//----- nvinfo : EIATTR_KPARAM_INFO
	.align		4
.L_638:
        /*009c*/ 	.byte	0x04, 0x17
        /*009e*/ 	.short	(.L_640 - .L_639)
.L_639:
        /*00a0*/ 	.word	0x00000000
        /*00a4*/ 	.short	0x0002
        /*00a6*/ 	.short	0x0010
        /*00a8*/ 	.byte	0x00, 0xf0, 0x21, 0x00


	//----- nvinfo : EIATTR_KPARAM_INFO
	.align		4
.L_640:
        /*00ac*/ 	.byte	0x04, 0x17
        /*00ae*/ 	.short	(.L_642 - .L_641)
.L_641:
        /*00b0*/ 	.word	0x00000000
        /*00b4*/ 	.short	0x0001
        /*00b6*/ 	.short	0x0008
        /*00b8*/ 	.byte	0x00, 0xf0, 0x21, 0x00


	//----- nvinfo : EIATTR_KPARAM_INFO
	.align		4
.L_642:
        /*00bc*/ 	.byte	0x04, 0x17
        /*00be*/ 	.short	(.L_644 - .L_643)
.L_643:
        /*00c0*/ 	.word	0x00000000
        /*00c4*/ 	.short	0x0000
        /*00c6*/ 	.short	0x0000
        /*00c8*/ 	.byte	0x00, 0xf0, 0x21, 0x00


	//----- nvinfo : EIATTR_MAXREG_COUNT
	.align		4
.L_644:
        /*00cc*/ 	.byte	0x03, 0x1b
        /*00ce*/ 	.short	0x00ff


	//----- nvinfo : EIATTR_UNUSED_LOAD_BYTE_OFFSET
	.align		4
        /*00d0*/ 	.byte	0x04, 0x44
        /*00d2*/ 	.short	(.L_646 - .L_645)


	//   ....[0]....
.L_645:
        /*00d4*/ 	.word	0x00002430
        /*00d8*/ 	.word	0x00000fff


	//----- nvinfo : EIATTR_EXIT_INSTR_OFFSETS
	.align		4
.L_646:
        /*00dc*/ 	.byte	0x04, 0x1c
        /*00de*/ 	.short	(.L_648 - .L_647)


	//   ....[0]....
.L_647:
        /*00e0*/ 	.word	0x00003740


	//   ....[1]....
        /*00e4*/ 	.word	0x000038a0


	//----- nvinfo : EIATTR_CTAIDZ_USED
	.align		4
.L_648:
        /*00e8*/ 	.byte	0x01, 0x04
	.zero		2


	//----- nvinfo : EIATTR_CRS_STACK_SIZE
	.align		4
        /*00ec*/ 	.byte	0x04, 0x1e
        /*00ee*/ 	.short	(.L_650 - .L_649)
.L_649:
        /*00f0*/ 	.word	0x00000000
.L_650:


//--------------------- .nv.info._Z35flash_decoding_paged_V_split_kernelI6__halfhLi32ELi64ELi64ELi64ELi256EEvPKT_PKT0_S6_S3_PS1_S7_iiiii --------------------------
	.section	.nv.info._Z35flash_decoding_paged_V_split_kernelI6__halfhLi32ELi64ELi64ELi64ELi256EEvPKT_PKT0_S6_S3_PS1_S7_iiiii,"",@"SHT_CUDA_INFO"
	.sectionflags	@""
	.align	4


	//----- nvinfo : EIATTR_CUDA_API_VERSION
	.align		4
        /*0000*/ 	.byte	0x04, 0x37
        /*0002*/ 	.short	(.L_652 - .L_651)
.L_651:
        /*0004*/ 	.word	0x0000007c


	//----- nvinfo : EIATTR_SW2861232_WAR
	.align		4
.L_652:
        /*0008*/ 	.byte	0x01, 0x35
	.zero		2


	//----- nvinfo : EIATTR_PARAM_CBANK
	.align		4
        /*000c*/ 	.byte	0x04, 0x0a
        /*000e*/ 	.short	(.L_654 - .L_653)
	.align		4
.L_653:
        /*0010*/ 	.word	index@(.nv.constant0._Z35flash_decoding_paged_V_split_kernelI6__halfhLi32ELi64ELi64ELi64ELi256EEvPKT_PKT0_S6_S3_PS1_S7_iiiii)
        /*0014*/ 	.short	0x0160
        /*0016*/ 	.short	0x0044


	//----- nvinfo : EIATTR_CBANK_PARAM_SIZE
	.align		4
.L_654:
        /*0018*/ 	.byte	0x03, 0x19
        /*001a*/ 	.short	0x0044


	//----- nvinfo : EIATTR_KPARAM_INFO
	.align		4
        /*001c*/ 	.byte	0x04, 0x17
        /*001e*/ 	.short	(.L_656 - .L_655)
.L_655:
        /*0020*/ 	.word	0x00000000
        /*0024*/ 	.short	0x000a
        /*0026*/ 	.short	0x0040
        /*0028*/ 	.byte	0x00, 0xf0, 0x11, 0x00


	//----- nvinfo : EIATTR_KPARAM_INFO
	.align		4
.L_656:
        /*002c*/ 	.byte	0x04, 0x17
        /*002e*/ 	.short	(.L_658 - .L_657)
.L_657:
        /*0030*/ 	.word	0x00000000
        /*0034*/ 	.short	0x0009
        /*0036*/ 	.short	0x003c
        /*0038*/ 	.byte	0x00, 0xf0, 0x11, 0x00


	//----- nvinfo : EIATTR_KPARAM_INFO
	.align		4
.L_658:
        /*003c*/ 	.byte	0x04, 0x17
        /*003e*/ 	.short	(.L_660 - .L_659)
.L_659:
        /*0040*/ 	.word	0x00000000
        /*0044*/ 	.short	0x0008
        /*0046*/ 	.short	0x0038
        /*0048*/ 	.byte	0x00, 0xf0, 0x11, 0x00


	//----- nvinfo : EIATTR_KPARAM_INFO
	.align		4
.L_660:
        /*004c*/ 	.byte	0x04, 0x17
        /*004e*/ 	.short	(.L_662 - .L_661)
.L_661:
        /*0050*/ 	.word	0x00000000
        /*0054*/ 	.short	0x0007
        /*0056*/ 	.short	0x0034
        /*0058*/ 	.byte	0x00, 0xf0, 0x11, 0x00


	//----- nvinfo : EIATTR_KPARAM_INFO
	.align		4
.L_662:
        /*005c*/ 	.byte	0x04, 0x17
        /*005e*/ 	.short	(.L_664 - .L_663)
.L_663:
        /*0060*/ 	.word	0x00000000
        /*0064*/ 	.short	0x0006
        /*0066*/ 	.short	0x0030
        /*0068*/ 	.byte	0x00, 0xf0, 0x11, 0x00


	//----- nvinfo : EIATTR_KPARAM_INFO
	.align		4
.L_664:
        /*006c*/ 	.byte	0x04, 0x17
        /*006e*/ 	.short	(.L_666 - .L_665)
.L_665:
        /*0070*/ 	.word	0x00000000
        /*0074*/ 	.short	0x0005
        /*0076*/ 	.short	0x0028
        /*0078*/ 	.byte	0x00, 0xf0, 0x21, 0x00


	//----- nvinfo : EIATTR_KPARAM_INFO
	.align		4
.L_666:
        /*007c*/ 	.byte	0x04, 0x17
        /*007e*/ 	.short	(.L_668 - .L_667)
.L_667:
        /*0080*/ 	.word	0x00000000
        /*0084*/ 	.short	0x0004
        /*0086*/ 	.short	0x0020
        /*0088*/ 	.byte	0x00, 0xf0, 0x21, 0x00


	//----- nvinfo : EIATTR_KPARAM_INFO
	.align		4
.L_668:
        /*008c*/ 	.byte	0x04, 0x17
        /*008e*/ 	.short	(.L_670 - .L_669)
.L_669:
        /*0090*/ 	.word	0x00000000
        /*0094*/ 	.short	0x0003
        /*0096*/ 	.short	0x0018
        /*0098*/ 	.byte	0x00, 0xf0, 0x21, 0x00


	//----- nvinfo : EIATTR_KPARAM_INFO
	.align		4
.L_670:
        /*009c*/ 	.byte	0x04, 0x17
        /*009e*/ 	.short	(.L_672 - .L_671)
.L_671:
        /*00a0*/ 	.word	0x00000000
        /*00a4*/ 	.short	0x0002
        /*00a6*/ 	.short	0x0010
        /*00a8*/ 	.byte	0x00, 0xf0, 0x21, 0x00


	//----- nvinfo : EIATTR_KPARAM_INFO
	.align		4
.L_672:
        /*00ac*/ 	.byte	0x04, 0x17
        /*00ae*/ 	.short	(.L_674 - .L_673)
.L_673:
        /*00b0*/ 	.word	0x00000000
        /*00b4*/ 	.short	0x0001
        /*00b6*/ 	.short	0x0008
        /*00b8*/ 	.byte	0x00, 0xf0, 0x21, 0x00


	//----- nvinfo : EIATTR_KPARAM_INFO
	.align		4
.L_674:
        /*00bc*/ 	.byte	0x04, 0x17
        /*00be*/ 	.short	(.L_676 - .L_675)
.L_675:
        /*00c0*/ 	.word	0x00000000
        /*00c4*/ 	.short	0x0000
        /*00c6*/ 	.short	0x0000
        /*00c8*/ 	.byte	0x00, 0xf0, 0x21, 0x00


	//----- nvinfo : EIATTR_MAXREG_COUNT
	.align		4
.L_676:
        /*00cc*/ 	.byte	0x03, 0x1b
        /*00ce*/ 	.short	0x00ff


	//----- nvinfo : EIATTR_EXIT_INSTR_OFFSETS
	.align		4
        /*00d0*/ 	.byte	0x04, 0x1c
        /*00d2*/ 	.short	(.L_678 - .L_677)


	//   ....[0]....
.L_677:
        /*00d4*/ 	.word	0x00007940


	//   ....[1]....
        /*00d8*/ 	.word	0x00007aa0


	//----- nvinfo : EIATTR_CTAIDZ_USED
	.align		4
.L_678:
        /*00dc*/ 	.byte	0x01, 0x04
	.zero		2


	//----- nvinfo : EIATTR_CRS_STACK_SIZE
	.align		4
        /*00e0*/ 	.byte	0x04, 0x1e
        /*00e2*/ 	.short	(.L_680 - .L_679)
.L_679:
        /*00e4*/ 	.word	0x00000000
.L_680:


//--------------------- .nv.info._Z27flash_decoding_split_kernelI6__halfhLi32ELi64ELi64ELi64ELi256EEvPKT_PKT0_S6_S3_PS1_S7_iiiii --------------------------
	.section	.nv.info._Z27flash_decoding_split_kernelI6__halfhLi32ELi64ELi64ELi64ELi256EEvPKT_PKT0_S6_S3_PS1_S7_iiiii,"",@"SHT_CUDA_INFO"
	.sectionflags	@""
	.align	4


	//----- nvinfo : EIATTR_CUDA_API_VERSION
	.align		4
        /*0000*/ 	.byte	0x04, 0x37
        /*0002*/ 	.short	(.L_682 - .L_681)
.L_681:
        /*0004*/ 	.word	0x0000007c


	//----- nvinfo : EIATTR_SW2861232_WAR
	.align		4
.L_682:
        /*0008*/ 	.byte	0x01, 0x35
	.zero		2


	//----- nvinfo : EIATTR_PARAM_CBANK
	.align		4
        /*000c*/ 	.byte	0x04, 0x0a
        /*000e*/ 	.short	(.L_684 - .L_683)
	.align		4
.L_683:
        /*0010*/ 	.word	index@(.nv.constant0._Z27flash_decoding_split_kernelI6__halfhLi32ELi64ELi64ELi64ELi256EEvPKT_PKT0_S6_S3_PS1_S7_iiiii)
        /*0014*/ 	.short	0x0160
        /*0016*/ 	.short	0x0044


	//----- nvinfo : EIATTR_CBANK_PARAM_SIZE
	.align		4
.L_684:
        /*0018*/ 	.byte	0x03, 0x19
        /*001a*/ 	.short	0x0044


	//----- nvinfo : EIATTR_KPARAM_INFO
	.align		4
        /*001c*/ 	.byte	0x04, 0x17
        /*001e*/ 	.short	(.L_686 - .L_685)
.L_685:
        /*0020*/ 	.word	0x00000000
        /*0024*/ 	.short	0x000a
        /*0026*/ 	.short	0x0040
        /*0028*/ 	.byte	0x00, 0xf0, 0x11, 0x00


	//----- nvinfo : EIATTR_KPARAM_INFO
	.align		4
.L_686:
        /*002c*/ 	.byte	0x04, 0x17
        /*002e*/ 	.short	(.L_688 - .L_687)
.L_687:
        /*0030*/ 	.word	0x00000000
        /*0034*/ 	.short	0x0009
        /*0036*/ 	.short	0x003c
        /*0038*/ 	.byte	0x00, 0xf0, 0x11, 0x00


	//----- nvinfo : EIATTR_KPARAM_INFO
	.align		4
.L_688:
        /*003c*/ 	.byte	0x04, 0x17
        /*003e*/ 	.short	(.L_690 - .L_689)
.L_689:
        /*0040*/ 	.word	0x00000000
        /*0044*/ 	.short	0x0008
        /*0046*/ 	.short	0x0038
        /*0048*/ 	.byte	0x00, 0xf0, 0x11, 0x00


	//----- nvinfo : EIATTR_KPARAM_INFO
	.align		4
.L_690:
        /*004c*/ 	.byte	0x04, 0x17
        /*004e*/ 	.short	(.L_692 - .L_691)
.L_691:
        /*0050*/ 	.word	0x00000000
        /*0054*/ 	.short	0x0007
        /*0056*/ 	.short	0x0034
        /*0058*/ 	.byte	0x00, 0xf0, 0x11, 0x00


	//----- nvinfo : EIATTR_KPARAM_INFO
	.align		4
.L_692:
        /*005c*/ 	.byte	0x04, 0x17
        /*005e*/ 	.short	(.L_694 - .L_693)
.L_693:
        /*0060*/ 	.word	0x00000000
        /*0064*/ 	.short	0x0006
        /*0066*/ 	.short	0x0030
        /*0068*/ 	.byte	0x00, 0xf0, 0x11, 0x00


	//----- nvinfo : EIATTR_KPARAM_INFO
	.align		4
.L_694:
        /*006c*/ 	.byte	0x04, 0x17
        /*006e*/ 	.short	(.L_696 - .L_695)
.L_695:
        /*0070*/ 	.word	0x00000000
        /*0074*/ 	.short	0x0005
        /*0076*/ 	.short	0x0028
        /*0078*/ 	.byte	0x00, 0xf0, 0x21, 0x00


	//----- nvinfo : EIATTR_KPARAM_INFO
	.align		4
.L_696:
        /*007c*/ 	.byte	0x04, 0x17
        /*007e*/ 	.short	(.L_698 - .L_697)
.L_697:
        /*0080*/ 	.word	0x00000000
        /*0084*/ 	.short	0x0004
        /*0086*/ 	.short	0x0020
        /*0088*/ 	.byte	0x00, 0xf0, 0x21, 0x00


	//----- nvinfo : EIATTR_KPARAM_INFO
	.align		4
.L_698:
        /*008c*/ 	.byte	0x04, 0x17
        /*008e*/ 	.short	(.L_700 - .L_699)
.L_699:
        /*0090*/ 	.word	0x00000000
        /*0094*/ 	.short	0x0003
        /*0096*/ 	.short	0x0018
        /*0098*/ 	.byte	0x00, 0xf0, 0x21, 0x00


	//----- nvinfo : EIATTR_KPARAM_INFO
	.align		4
.L_700:
        /*009c*/ 	.byte	0x04, 0x17
        /*009e*/ 	.short	(.L_702 - .L_701)
.L_701:
        /*00a0*/ 	.word	0x00000000
        /*00a4*/ 	.short	0x0002
        /*00a6*/ 	.short	0x0010
        /*00a8*/ 	.byte	0x00, 0xf0, 0x21, 0x00


	//----- nvinfo : EIATTR_KPARAM_INFO
	.align		4
.L_702:
        /*00ac*/ 	.byte	0x04, 0x17
        /*00ae*/ 	.short	(.L_704 - .L_703)
.L_703:
        /*00b0*/ 	.word	0x00000000
        /*00b4*/ 	.short	0x0001
        /*00b6*/ 	.short	0x0008
        /*00b8*/ 	.byte	0x00, 0xf0, 0x21, 0x00


	//----- nvinfo : EIATTR_KPARAM_INFO
	.align		4
.L_704:
        /*00bc*/ 	.byte	0x04, 0x17
        /*00be*/ 	.short	(.L_706 - .L_705)
.L_705:
        /*00c0*/ 	.word	0x00000000
        /*00c4*/ 	.short	0x0000
        /*00c6*/ 	.short	0x0000
        /*00c8*/ 	.byte	0x00, 0xf0, 0x21, 0x00


	//----- nvinfo : EIATTR_MAXREG_COUNT
	.align		4
.L_706:
        /*00cc*/ 	.byte	0x03, 0x1b
        /*00ce*/ 	.short	0x00ff


	//----- nvinfo : EIATTR_UNUSED_LOAD_BYTE_OFFSET
	.align		4
        /*00d0*/ 	.byte	0x04, 0x44
        /*00d2*/ 	.short	(.L_708 - .L_707)


	//   ....[0]....
.L_707:
        /*00d4*/ 	.word	0x00002be0
        /*00d8*/ 	.word	0x00000fff


	//----- nvinfo : EIATTR_EXIT_INSTR_OFFSETS
	.align		4
.L_708:
        /*00dc*/ 	.byte	0x04, 0x1c
        /*00de*/ 	.short	(.L_710 - .L_709)


	//   ....[0]....
.L_709:
        /*00e0*/ 	.word	0x00003970


	//   ....[1]....
        /*00e4*/ 	.word	0x00003ad0


	//----- nvinfo : EIATTR_CTAIDZ_USED
	.align		4
.L_710:
        /*00e8*/ 	.byte	0x01, 0x04
	.zero		2


	//----- nvinfo : EIATTR_CRS_STACK_SIZE
	.align		4
        /*00ec*/ 	.byte	0x04, 0x1e
        /*00ee*/ 	.short	(.L_712 - .L_711)
.L_711:
        /*00f0*/ 	.word	0x00000000
.L_712:


//--------------------- .nv.info._Z35flash_decoding_paged_V_split_kernelI6__halfhLi32ELi64ELi64ELi32ELi256EEvPKT_PKT0_S6_S3_PS1_S7_iiiii --------------------------
	.section	.nv.info._Z35flash_decoding_paged_V_split_kernelI6__halfhLi32ELi64ELi64ELi32ELi256EEvPKT_PKT0_S6_S3_PS1_S7_iiiii,"",@"SHT_CUDA_INFO"
	.sectionflags	@""
	.align	4


	//----- nvinfo : EIATTR_CUDA_API_VERSION
	.align		4
        /*0000*/ 	.byte	0x04, 0x37
        /*0002*/ 	.short	(.L_714 - .L_713)
.L_713:
        /*0004*/ 	.word	0x0000007c


	//----- nvinfo : EIATTR_SW2861232_WAR
	.align		4
.L_714:
        /*0008*/ 	.byte	0x01, 0x35
	.zero		2


	//----- nvinfo : EIATTR_PARAM_CBANK
	.align		4
        /*000c*/ 	.byte	0x04, 0x0a
        /*000e*/ 	.short	(.L_716 - .L_715)
	.align		4
.L_715:
        /*0010*/ 	.word	index@(.nv.constant0._Z35flash_decoding_paged_V_split_kernelI6__halfhLi32ELi64ELi64ELi32ELi256EEvPKT_PKT0_S6_S3_PS1_S7_iiiii)
        /*0014*/ 	.short	0x0160
        /*0016*/ 	.short	0x0044


	//----- nvinfo : EIATTR_CBANK_PARAM_SIZE
	.align		4
.L_716:
        /*0018*/ 	.byte	0x03, 0x19
        /*001a*/ 	.short	0x0044


	//----- nvinfo : EIATTR_KPARAM_INFO
	.align		4
        /*001c*/ 	.byte	0x04, 0x17
        /*001e*/ 	.short	(.L_718 - .L_717)
.L_717:
        /*0020*/ 	.word	0x00000000
        /*0024*/ 	.short	0x000a
        /*0026*/ 	.short	0x0040
        /*0028*/ 	.byte	0x00, 0xf0, 0x11, 0x00


	//----- nvinfo : EIATTR_KPARAM_INFO
	.align		4
.L_718:
        /*002c*/ 	.byte	0x04, 0x17
        /*002e*/ 	.short	(.L_720 - .L_719)
.L_719:
        /*0030*/ 	.word	0x00000000
        /*0034*/ 	.short	0x0009
        /*0036*/ 	.short	0x003c
        /*0038*/ 	.byte	0x00, 0xf0, 0x11, 0x00


	//----- nvinfo : EIATTR_KPARAM_INFO
	.align		4
.L_720:
        /*003c*/ 	.byte	0x04, 0x17
        /*003e*/ 	.short	(.L_722 - .L_721)
.L_721:
        /*0040*/ 	.word	0x00000000
        /*0044*/ 	.short	0x0008
        /*0046*/ 	.short	0x0038
        /*0048*/ 	.byte	0x00, 0xf0, 0x11, 0x00


	//----- nvinfo : EIATTR_KPARAM_INFO
	.align		4
.L_722:
        /*004c*/ 	.byte	0x04, 0x17
        /*004e*/ 	.short	(.L_724 - .L_723)
.L_723:
        /*0050*/ 	.word	0x00000000
        /*0054*/ 	.short	0x0007
        /*0056*/ 	.short	0x0034
        /*0058*/ 	.byte	0x00, 0xf0, 0x11, 0x00


	//----- nvinfo : EIATTR_KPARAM_INFO
	.align		4
.L_724:
        /*005c*/ 	.byte	0x04, 0x17
        /*005e*/ 	.short	(.L_726 - .L_725)
.L_725:
        /*0060*/ 	.word	0x00000000
        /*0064*/ 	.short	0x0006
        /*0066*/ 	.short	0x0030
        /*0068*/ 	.byte	0x00, 0xf0, 0x11, 0x00


	//----- nvinfo : EIATTR_KPARAM_INFO
	.align		4
.L_726:
        /*006c*/ 	.byte	0x04, 0x17
        /*006e*/ 	.short	(.L_728 - .L_727)
.L_727:
        /*0070*/ 	.word	0x00000000
        /*0074*/ 	.short	0x0005
        /*0076*/ 	.short	0x0028
        /*0078*/ 	.byte	0x00, 0xf0, 0x21, 0x00


	//----- nvinfo : EIATTR_KPARAM_INFO
	.align		4
.L_728:
        /*007c*/ 	.byte	0x04, 0x17
        /*007e*/ 	.short	(.L_730 - .L_729)
.L_729:
        /*0080*/ 	.word	0x00000000
        /*0084*/ 	.short	0x0004
        /*0086*/ 	.short	0x0020
        /*0088*/ 	.byte	0x00, 0xf0, 0x21, 0x00


	//----- nvinfo : EIATTR_KPARAM_INFO
	.align		4
.L_730:
        /*008c*/ 	.byte	0x04, 0x17
        /*008e*/ 	.short	(.L_732 - .L_731)
.L_731:
        /*0090*/ 	.word	0x00000000
        /*0094*/ 	.short	0x0003
        /*0096*/ 	.short	0x0018
        /*0098*/ 	.byte	0x00, 0xf0, 0x21, 0x00


	//----- nvinfo : EIATTR_KPARAM_INFO
	.align		4
.L_732:
        /*009c*/ 	.byte	0x04, 0x17
        /*009e*/ 	.short	(.L_734 - .L_733)
.L_733:
        /*00a0*/ 	.word	0x00000000
        /*00a4*/ 	.short	0x0002
        /*00a6*/ 	.short	0x0010
        /*00a8*/ 	.byte	0x00, 0xf0, 0x21, 0x00


	//----- nvinfo : EIATTR_KPARAM_INFO
	.align		4
.L_734:
        /*00ac*/ 	.byte	0x04, 0x17
        /*00ae*/ 	.short	(.L_736 - .L_735)
.L_735:
        /*00b0*/ 	.word	0x00000000
        /*00b4*/ 	.short	0x0001
        /*00b6*/ 	.short	0x0008
        /*00b8*/ 	.byte	0x00, 0xf0, 0x21, 0x00


	//----- nvinfo : EIATTR_KPARAM_INFO
	.align		4
.L_736:
        /*00bc*/ 	.byte	0x04, 0x17
        /*00be*/ 	.short	(.L_738 - .L_737)
.L_737:
        /*00c0*/ 	.word	0x00000000
        /*00c4*/ 	.short	0x0000
        /*00c6*/ 	.short	0x0000
        /*00c8*/ 	.byte	0x00, 0xf0, 0x21, 0x00


	//----- nvinfo : EIATTR_MAXREG_COUNT
	.align		4
.L_738:
        /*00cc*/ 	.byte	0x03, 0x1b
        /*00ce*/ 	.short	0x00ff


	//----- nvinfo : EIATTR_EXIT_INSTR_OFFSETS
	.align		4
        /*00d0*/ 	.byte	0x04, 0x1c
        /*00d2*/ 	.short	(.L_740 - .L_739)


	//   ....[0]....
.L_739:
        /*00d4*/ 	.word	0x00005630


	//   ....[1]....
        /*00d8*/ 	.word	0x00005790


	//----- nvinfo : EIATTR_CTAIDZ_USED
	.align		4
.L_740:
        /*00dc*/ 	.byte	0x01, 0x04
	.zero		2


	//----- nvinfo : EIATTR_CRS_STACK_SIZE
	.align		4
        /*00e0*/ 	.byte	0x04, 0x1e
        /*00e2*/ 	.short	(.L_742 - .L_741)
.L_741:
        /*00e4*/ 	.word	0x00000000
.L_742:


//--------------------- .nv.info._Z28flash_decoding_reduce_kernelI6__halfLi32ELi64EEvPKT_S3_PS1_ii --------------------------
	.section	.nv.info._Z28flash_decoding_reduce_kernelI6__halfLi32ELi64EEvPKT_S3_PS1_ii,"",@"SHT_CUDA_INFO"
	.sectionflags	@""
	.align	4


	//----- nvinfo : EIATTR_CUDA_API_VERSION
	.align		4
        /*0000*/ 	.byte	0x04, 0x37
        /*0002*/ 	.short	(.L_744 - .L_743)
.L_743:
        /*0004*/ 	.word	0x0000007c


	//----- nvinfo : EIATTR_SW2861232_WAR
	.align		4
.L_744:
        /*0008*/ 	.byte	0x01, 0x35
	.zero		2


	//----- nvinfo : EIATTR_PARAM_CBANK
	.align		4
        /*000c*/ 	.byte	0x04, 0x0a
        /*000e*/ 	.short	(.L_746 - .L_745)
	.align		4
.L_745:
        /*0010*/ 	.word	index@(.nv.constant0._Z28flash_decoding_reduce_kernelI6__halfLi32ELi64EEvPKT_S3_PS1_ii)
        /*0014*/ 	.short	0x0160
        /*0016*/ 	.short	0x0020


	//----- nvinfo : EIATTR_CBANK_PARAM_SIZE
	.align		4
.L_746:
        /*0018*/ 	.byte	0x03, 0x19
        /*001a*/ 	.short	0x0020


	//----- nvinfo : EIATTR_KPARAM_INFO
	.align		4
        /*001c*/ 	.byte	0x04, 0x17
        /*001e*/ 	.short	(.L_748 - .L_747)
.L_747:
        /*0020*/ 	.word	0x00000000
        /*0024*/ 	.short	0x0004
        /*0026*/ 	.short	0x001c
        /*0028*/ 	.byte	0x00, 0xf0, 0x11, 0x00


	//----- nvinfo : EIATTR_KPARAM_INFO
	.align		4
.L_748:
        /*002c*/ 	.byte	0x04, 0x17
        /*002e*/ 	.short	(.L_750 - .L_749)
.L_749:
        /*0030*/ 	.word	0x00000000
        /*0034*/ 	.short	0x0003
        /*0036*/ 	.short	0x0018
        /*0038*/ 	.byte	0x00, 0xf0, 0x11, 0x00


	//----- nvinfo : EIATTR_KPARAM_INFO
	.align		4
.L_750:
        /*003c*/ 	.byte	0x04, 0x17
        /*003e*/ 	.short	(.L_752 - .L_751)
.L_751:
        /*0040*/ 	.word	0x00000000
        /*0044*/ 	.short	0x0002
        /*0046*/ 	.short	0x0010
        /*0048*/ 	.byte	0x00, 0xf0, 0x21, 0x00


	//----- nvinfo : EIATTR_KPARAM_INFO
	.align		4
.L_752:
        /*004c*/ 	.byte	0x04, 0x17
        /*004e*/ 	.short	(.L_754 - .L_753)
.L_753:
        /*0050*/ 	.word	0x00000000
        /*0054*/ 	.short	0x0001
        /*0056*/ 	.short	0x0008
        /*0058*/ 	.byte	0x00, 0xf0, 0x21, 0x00


	//----- nvinfo : EIATTR_KPARAM_INFO
	.align		4
.L_754:
        /*005c*/ 	.byte	0x04, 0x17
        /*005e*/ 	.short	(.L_756 - .L_755)
.L_755:
        /*0060*/ 	.word	0x00000000
        /*0064*/ 	.short	0x0000
        /*0066*/ 	.short	0x0000
        /*0068*/ 	.byte	0x00, 0xf0, 0x21, 0x00


	//----- nvinfo : EIATTR_MAXREG_COUNT
	.align		4
.L_756:
        /*006c*/ 	.byte	0x03, 0x1b
        /*006e*/ 	.short	0x00ff


	//----- nvinfo : EIATTR_EXIT_INSTR_OFFSETS
	.align		4
        /*0070*/ 	.byte	0x04, 0x1c
        /*0072*/ 	.short	(.L_758 - .L_757)


	//   ....[0]....
.L_757:
        /*0074*/ 	.word	0x00000c40


	//----- nvinfo : EIATTR_CRS_STACK_SIZE
	.align		4
.L_758:
        /*0078*/ 	.byte	0x04, 0x1e
        /*007a*/ 	.short	(.L_760 - .L_759)
.L_759:
        /*007c*/ 	.word	0x00000000
.L_760:


//--------------------- .nv.info._Z30flash_decoding_residual_kernelI6__halfLi32ELi64ELi64EEvPKT_S3_S3_iPS1_S4_iii --------------------------
	.section	.nv.info._Z30flash_decoding_residual_kernelI6__halfLi32ELi64ELi64EEvPKT_S3_S3_iPS1_S4_iii,"",@"SHT_CUDA_INFO"
	.sectionflags	@""
	.align	4


	//----- nvinfo : EIATTR_CUDA_API_VERSION
	.align		4
        /*0000*/ 	.byte	0x04, 0x37
        /*0002*/ 	.short	(.L_762 - .L_761)
.L_761:
        /*0004*/ 	.word	0x0000007c


	//----- nvinfo : EIATTR_SW2861232_WAR
	.align		4
.L_762:
        /*0008*/ 	.byte	0x01, 0x35
	.zero		2


	//----- nvinfo : EIATTR_PARAM_CBANK
	.align		4
        /*000c*/ 	.byte	0x04, 0x0a
        /*000e*/ 	.short	(.L_764 - .L_763)
	.align		4
.L_763:
        /*0010*/ 	.word	index@(.nv.constant0._Z30flash_decoding_residual_kernelI6__halfLi32ELi64ELi64EEvPKT_S3_S3_iPS1_S4_iii)
        /*0014*/ 	.short	0x0160
        /*0016*/ 	.short	0x003c


	//----- nvinfo : EIATTR_CBANK_PARAM_SIZE
	.align		4
.L_764:
        /*0018*/ 	.byte	0x03, 0x19
        /*001a*/ 	.short	0x003c


	//----- nvinfo : EIATTR_KPARAM_INFO
	.align		4
        /*001c*/ 	.byte	0x04, 0x17
        /*001e*/ 	.short	(.L_766 - .L_765)
.L_765:
        /*0020*/ 	.word	0x00000000
        /*0024*/ 	.short	0x0008
        /*0026*/ 	.short	0x0038
        /*0028*/ 	.byte	0x00, 0xf0, 0x11, 0x00


	//----- nvinfo : EIATTR_KPARAM_INFO
	.align		4
.L_766:
        /*002c*/ 	.byte	0x04, 0x17
        /*002e*/ 	.short	(.L_768 - .L_767)
.L_767:
        /*0030*/ 	.word	0x00000000
        /*0034*/ 	.short	0x0007
        /*0036*/ 	.short	0x0034
        /*0038*/ 	.byte	0x00, 0xf0, 0x11, 0x00


	//----- nvinfo : EIATTR_KPARAM_INFO
	.align		4
.L_768:
        /*003c*/ 	.byte	0x04, 0x17
        /*003e*/ 	.short	(.L_770 - .L_769)
.L_769:
        /*0040*/ 	.word	0x00000000
        /*0044*/ 	.short	0x0006
        /*0046*/ 	.short	0x0030
        /*0048*/ 	.byte	0x00, 0xf0, 0x11, 0x00


	//----- nvinfo : EIATTR_KPARAM_INFO
	.align		4
.L_770:
        /*004c*/ 	.byte	0x04, 0x17
        /*004e*/ 	.short	(.L_772 - .L_771)
.L_771:
        /*0050*/ 	.word	0x00000000
        /*0054*/ 	.short	0x0005
        /*0056*/ 	.short	0x0028
        /*0058*/ 	.byte	0x00, 0xf0, 0x21, 0x00


	//----- nvinfo : EIATTR_KPARAM_INFO
	.align		4
.L_772:
        /*005c*/ 	.byte	0x04, 0x17
        /*005e*/ 	.short	(.L_774 - .L_773)
.L_773:
        /*0060*/ 	.word	0x00000000
        /*0064*/ 	.short	0x0004
        /*0066*/ 	.short	0x0020
        /*0068*/ 	.byte	0x00, 0xf0, 0x21, 0x00


	//----- nvinfo : EIATTR_KPARAM_INFO
	.align		4
.L_774:
        /*006c*/ 	.byte	0x04, 0x17
        /*006e*/ 	.short	(.L_776 - .L_775)
.L_775:
        /*0070*/ 	.word	0x00000000
        /*0074*/ 	.short	0x0003
        /*0076*/ 	.short	0x0018
        /*0078*/ 	.byte	0x00, 0xf0, 0x11, 0x00


	//----- nvinfo : EIATTR_KPARAM_INFO
	.align		4
.L_776:
        /*007c*/ 	.byte	0x04, 0x17
        /*007e*/ 	.short	(.L_778 - .L_777)
.L_777:
        /*0080*/ 	.word	0x00000000
        /*0084*/ 	.short	0x0002
        /*0086*/ 	.short	0x0010
        /*0088*/ 	.byte	0x00, 0xf0, 0x21, 0x00


	//----- nvinfo : EIATTR_KPARAM_INFO
	.align		4
.L_778:
        /*008c*/ 	.byte	0x04, 0x17
        /*008e*/ 	.short	(.L_780 - .L_779)
.L_779:
        /*0090*/ 	.word	0x00000000
        /*0094*/ 	.short	0x0001
        /*0096*/ 	.short	0x0008
        /*0098*/ 	.byte	0x00, 0xf0, 0x21, 0x00


	//----- nvinfo : EIATTR_KPARAM_INFO
	.align		4
.L_780:
        /*009c*/ 	.byte	0x04, 0x17
        /*009e*/ 	.short	(.L_782 - .L_781)
.L_781:
        /*00a0*/ 	.word	0x00000000
        /*00a4*/ 	.short	0x0000
        /*00a6*/ 	.short	0x0000
        /*00a8*/ 	.byte	0x00, 0xf0, 0x21, 0x00


	//----- nvinfo : EIATTR_MAXREG_COUNT
	.align		4
.L_782:
        /*00ac*/ 	.byte	0x03, 0x1b
        /*00ae*/ 	.short	0x00ff


	//----- nvinfo : EIATTR_EXIT_INSTR_OFFSETS
	.align		4
        /*00b0*/ 	.byte	0x04, 0x1c
        /*00b2*/ 	.short	(.L_784 - .L_783)


	//   ....[0]....
.L_783:
        /*00b4*/ 	.word	0x00003300


	//   ....[1]....
        /*00b8*/ 	.word	0x00003370


	//----- nvinfo : EIATTR_CRS_STACK_SIZE
	.align		4
.L_784:
        /*00bc*/ 	.byte	0x04, 0x1e
        /*00be*/ 	.short	(.L_786 - .L_785)
.L_785:
        /*00c0*/ 	.word	0x00000000
.L_786:


//--------------------- .nv.info._Z27flash_decoding_split_kernelI6__halfhLi32ELi64ELi64ELi32ELi256EEvPKT_PKT0_S6_S3_PS1_S7_iiiii --------------------------
	.section	.nv.info._Z27flash_decoding_split_kernelI6__halfhLi32ELi64ELi64ELi32ELi256EEvPKT_PKT0_S6_S3_PS1_S7_iiiii,"",@"SHT_CUDA_INFO"
	.sectionflags	@""
	.align	4


	//----- nvinfo : EIATTR_CUDA_API_VERSION
	.align		4
        /*0000*/ 	.byte	0x04, 0x37
        /*0002*/ 	.short	(.L_788 - .L_787)
.L_787:
        /*0004*/ 	.word	0x0000007c


	//----- nvinfo : EIATTR_SW2861232_WAR
	.align		4
.L_788:
        /*0008*/ 	.byte	0x01, 0x35
	.zero		2


	//----- nvinfo : EIATTR_PARAM_CBANK
	.align		4
        /*000c*/ 	.byte	0x04, 0x0a
        /*000e*/ 	.short	(.L_790 - .L_789)
	.align		4
.L_789:
        /*0010*/ 	.word	index@(.nv.constant0._Z27flash_decoding_split_kernelI6__halfhLi32ELi64ELi64ELi32ELi256EEvPKT_PKT0_S6_S3_PS1_S7_iiiii)
        /*0014*/ 	.short	0x0160
        /*0016*/ 	.short	0x0044


	//----- nvinfo : EIATTR_CBANK_PARAM_SIZE
	.align		4
.L_790:
        /*0018*/ 	.byte	0x03, 0x19
        /*001a*/ 	.short	0x0044


	//----- nvinfo : EIATTR_KPARAM_INFO
	.align		4
        /*001c*/ 	.byte	0x04, 0x17
        /*001e*/ 	.short	(.L_792 - .L_791)
.L_791:
        /*0020*/ 	.word	0x00000000
        /*0024*/ 	.short	0x000a
        /*0026*/ 	.short	0x0040
        /*0028*/ 	.byte	0x00, 0xf0, 0x11, 0x00


	//----- nvinfo : EIATTR_KPARAM_INFO
	.align		4
.L_792:
        /*002c*/ 	.byte	0x04, 0x17
        /*002e*/ 	.short	(.L_794 - .L_793)
.L_793:
        /*0030*/ 	.word	0x00000000
        /*0034*/ 	.short	0x0009
        /*0036*/ 	.short	0x003c
        /*0038*/ 	.byte	0x00, 0xf0, 0x11, 0x00


	//----- nvinfo : EIATTR_KPARAM_INFO
	.align		4
.L_794:
        /*003c*/ 	.byte	0x04, 0x17
        /*003e*/ 	.short	(.L_796 - .L_795)
.L_795:
        /*0040*/ 	.word	0x00000000
        /*0044*/ 	.short	0x0008
        /*0046*/ 	.short	0x0038
        /*0048*/ 	.byte	0x00, 0xf0, 0x11, 0x00


	//----- nvinfo : EIATTR_KPARAM_INFO
	.align		4
.L_796:
        /*004c*/ 	.byte	0x04, 0x17
        /*004e*/ 	.short	(.L_798 - .L_797)
.L_797:
        /*0050*/ 	.word	0x00000000
        /*0054*/ 	.short	0x0007
        /*0056*/ 	.short	0x0034
        /*0058*/ 	.byte	0x00, 0xf0, 0x11, 0x00


	//----- nvinfo : EIATTR_KPARAM_INFO
	.align		4
.L_798:
        /*005c*/ 	.byte	0x04, 0x17
        /*005e*/ 	.short	(.L_800 - .L_799)
.L_799:
        /*0060*/ 	.word	0x00000000
        /*0064*/ 	.short	0x0006
        /*0066*/ 	.short	0x0030
        /*0068*/ 	.byte	0x00, 0xf0, 0x11, 0x00


	//----- nvinfo : EIATTR_KPARAM_INFO
	.align		4
.L_800:
        /*006c*/ 	.byte	0x04, 0x17
        /*006e*/ 	.short	(.L_802 - .L_801)
.L_801:
        /*0070*/ 	.word	0x00000000
        /*0074*/ 	.short	0x0005
        /*0076*/ 	.short	0x0028
        /*0078*/ 	.byte	0x00, 0xf0, 0x21, 0x00


	//----- nvinfo : EIATTR_KPARAM_INFO
	.align		4
.L_802:
        /*007c*/ 	.byte	0x04, 0x17
        /*007e*/ 	.short	(.L_804 - .L_803)
.L_803:
        /*0080*/ 	.word	0x00000000
        /*0084*/ 	.short	0x0004
        /*0086*/ 	.short	0x0020
        /*0088*/ 	.byte	0x00, 0xf0, 0x21, 0x00


	//----- nvinfo : EIATTR_KPARAM_INFO
	.align		4
.L_804:
        /*008c*/ 	.byte	0x04, 0x17
        /*008e*/ 	.short	(.L_806 - .L_805)
.L_805:
        /*0090*/ 	.word	0x00000000
        /*0094*/ 	.short	0x0003
        /*0096*/ 	.short	0x0018
        /*0098*/ 	.byte	0x00, 0xf0, 0x21, 0x00


	//----- nvinfo : EIATTR_KPARAM_INFO
	.align		4
.L_806:
        /*009c*/ 	.byte	0x04, 0x17
        /*009e*/ 	.short	(.L_808 - .L_807)
.L_807:
        /*00a0*/ 	.word	0x00000000
        /*00a4*/ 	.short	0x0002
        /*00a6*/ 	.short	0x0010
        /*00a8*/ 	.byte	0x00, 0xf0, 0x21, 0x00


	//----- nvinfo : EIATTR_KPARAM_INFO
	.align		4
.L_808:
        /*00ac*/ 	.byte	0x04, 0x17
        /*00ae*/ 	.short	(.L_810 - .L_809)
.L_809:
        /*00b0*/ 	.word	0x00000000
        /*00b4*/ 	.short	0x0001
        /*00b6*/ 	.short	0x0008
        /*00b8*/ 	.byte	0x00, 0xf0, 0x21, 0x00


	//----- nvinfo : EIATTR_KPARAM_INFO
	.align		4
.L_810:
        /*00bc*/ 	.byte	0x04, 0x17
        /*00be*/ 	.short	(.L_812 - .L_811)
.L_811:
        /*00c0*/ 	.word	0x00000000
        /*00c4*/ 	.short	0x0000
        /*00c6*/ 	.short	0x0000
        /*00c8*/ 	.byte	0x00, 0xf0, 0x21, 0x00


	//----- nvinfo : EIATTR_MAXREG_COUNT
	.align		4
.L_812:
        /*00cc*/ 	.byte	0x03, 0x1b
        /*00ce*/ 	.short	0x00ff


	//----- nvinfo : EIATTR_UNUSED_LOAD_BYTE_OFFSET
	.align		4
        /*00d0*/ 	.byte	0x04, 0x44
        /*00d2*/ 	.short	(.L_814 - .L_813)


	//   ....[0]....
.L_813:
        /*00d4*/ 	.word	0x00001f30
        /*00d8*/ 	.word	0x00000fff


	//----- nvinfo : EIATTR_EXIT_INSTR_OFFSETS
	.align		4
.L_814:
        /*00dc*/ 	.byte	0x04, 0x1c
        /*00de*/ 	.short	(.L_816 - .L_815)


	//   ....[0]....
.L_815:
        /*00e0*/ 	.word	0x00002d10


	//   ....[1]....
        /*00e4*/ 	.word	0x00002e70


	//----- nvinfo : EIATTR_CTAIDZ_USED
	.align		4
.L_816:
        /*00e8*/ 	.byte	0x01, 0x04
	.zero		2


	//----- nvinfo : EIATTR_CRS_STACK_SIZE
	.align		4
        /*00ec*/ 	.byte	0x04, 0x1e
        /*00ee*/ 	.short	(.L_818 - .L_817)
.L_817:
        /*00f0*/ 	.word	0x00000000
.L_818:


//--------------------- .nv.info._Z35flash_decoding_paged_V_split_kernelI6__halfhLi16ELi128ELi128ELi64ELi256EEvPKT_PKT0_S6_S3_PS1_S7_iiiii --------------------------
	.section	.nv.info._Z35flash_decoding_paged_V_split_kernelI6__halfhLi16ELi128ELi128ELi64ELi256EEvPKT_PKT0_S6_S3_PS1_S7_iiiii,"",@"SHT_CUDA_INFO"
	.sectionflags	@""
	.align	4


	//----- nvinfo : EIATTR_CUDA_API_VERSION
	.align		4
        /*0000*/ 	.byte	0x04, 0x37
        /*0002*/ 	.short	(.L_820 - .L_819)
.L_819:
        /*0004*/ 	.word	0x0000007c


	//----- nvinfo : EIATTR_SW2861232_WAR
	.align		4
.L_820:
        /*0008*/ 	.byte	0x01, 0x35
	.zero		2


	//----- nvinfo : EIATTR_PARAM_CBANK
	.align		4
        /*000c*/ 	.byte	0x04, 0x0a
        /*000e*/ 	.short	(.L_822 - .L_821)
	.align		4
.L_821:
        /*0010*/ 	.word	index@(.nv.constant0._Z35flash_decoding_paged_V_split_kernelI6__halfhLi16ELi128ELi128ELi64ELi256EEvPKT_PKT0_S6_S3_PS1_S7_iiiii)
        /*0014*/ 	.short	0x0160
        /*0016*/ 	.short	0x0044


	//----- nvinfo : EIATTR_CBANK_PARAM_SIZE
	.align		4
.L_822:
        /*0018*/ 	.byte	0x03, 0x19
        /*001a*/ 	.short	0x0044


	//----- nvinfo : EIATTR_KPARAM_INFO
	.align		4
        /*001c*/ 	.byte	0x04, 0x17
        /*001e*/ 	.short	(.L_824 - .L_823)
.L_823:
        /*0020*/ 	.word	0x00000000
        /*0024*/ 	.short	0x000a
        /*0026*/ 	.short	0x0040
        /*0028*/ 	.byte	0x00, 0xf0, 0x11, 0x00


	//----- nvinfo : EIATTR_KPARAM_INFO
	.align		4
.L_824:
        /*002c*/ 	.byte	0x04, 0x17
        /*002e*/ 	.short	(.L_826 - .L_825)
.L_825:
        /*0030*/ 	.word	0x00000000
        /*0034*/ 	.short	0x0009
        /*0036*/ 	.short	0x003c
        /*0038*/ 	.byte	0x00, 0xf0, 0x11, 0x00


	//----- nvinfo : EIATTR_KPARAM_INFO
	.align		4
.L_826:
        /*003c*/ 	.byte	0x04, 0x17
        /*003e*/ 	.short	(.L_828 - .L_827)
.L_827:
        /*0040*/ 	.word	0x00000000
        /*0044*/ 	.short	0x0008
        /*0046*/ 	.short	0x0038
        /*0048*/ 	.byte	0x00, 0xf0, 0x11, 0x00


	//----- nvinfo : EIATTR_KPARAM_INFO
	.align		4
.L_828:
        /*004c*/ 	.byte	0x04, 0x17
        /*004e*/ 	.short	(.L_830 - .L_829)
.L_829:
        /*0050*/ 	.word	0x00000000
        /*0054*/ 	.short	0x0007
        /*0056*/ 	.short	0x0034
        /*0058*/ 	.byte	0x00, 0xf0, 0x11, 0x00


	//----- nvinfo : EIATTR_KPARAM_INFO
	.align		4
.L_830:
        /*005c*/ 	.byte	0x04, 0x17
        /*005e*/ 	.short	(.L_832 - .L_831)
.L_831:
        /*0060*/ 	.word	0x00000000
        /*0064*/ 	.short	0x0006
        /*0066*/ 	.short	0x0030
        /*0068*/ 	.byte	0x00, 0xf0, 0x11, 0x00


	//----- nvinfo : EIATTR_KPARAM_INFO
	.align		4
.L_832:
        /*006c*/ 	.byte	0x04, 0x17
        /*006e*/ 	.short	(.L_834 - .L_833)
.L_833:
        /*0070*/ 	.word	0x00000000
        /*0074*/ 	.short	0x0005
        /*0076*/ 	.short	0x0028
        /*0078*/ 	.byte	0x00, 0xf0, 0x21, 0x00


	//----- nvinfo : EIATTR_KPARAM_INFO
	.align		4
.L_834:
        /*007c*/ 	.byte	0x04, 0x17
        /*007e*/ 	.short	(.L_836 - .L_835)
.L_835:
        /*0080*/ 	.word	0x00000000
        /*0084*/ 	.short	0x0004
        /*0086*/ 	.short	0x0020
        /*0088*/ 	.byte	0x00, 0xf0, 0x21, 0x00


	//----- nvinfo : EIATTR_KPARAM_INFO
	.align		4
.L_836:
        /*008c*/ 	.byte	0x04, 0x17
        /*008e*/ 	.short	(.L_838 - .L_837)
.L_837:
        /*0090*/ 	.word	0x00000000
        /*0094*/ 	.short	0x0003
        /*0096*/ 	.short	0x0018
        /*0098*/ 	.byte	0x00, 0xf0, 0x21, 0x00


	//----- nvinfo : EIATTR_KPARAM_INFO
	.align		4
.L_838:
        /*009c*/ 	.byte	0x04, 0x17
        /*009e*/ 	.short	(.L_840 - .L_839)
.L_839:
        /*00a0*/ 	.word	0x00000000
        /*00a4*/ 	.short	0x0002
        /*00a6*/ 	.short	0x0010
        /*00a8*/ 	.byte	0x00, 0xf0, 0x21, 0x00


	//----- nvinfo : EIATTR_KPARAM_INFO
	.align		4
.L_840:
        /*00ac*/ 	.byte	0x04, 0x17
        /*00ae*/ 	.short	(.L_842 - .L_841)
.L_841:
        /*00b0*/ 	.word	0x00000000
        /*00b4*/ 	.short	0x0001
        /*00b6*/ 	.short	0x0008
        /*00b8*/ 	.byte	0x00, 0xf0, 0x21, 0x00


	//----- nvinfo : EIATTR_KPARAM_INFO
	.align		4
.L_842:
        /*00bc*/ 	.byte	0x04, 0x17
        /*00be*/ 	.short	(.L_844 - .L_843)
.L_843:
        /*00c0*/ 	.word	0x00000000
        /*00c4*/ 	.short	0x0000
        /*00c6*/ 	.short	0x0000
        /*00c8*/ 	.byte	0x00, 0xf0, 0x21, 0x00


	//----- nvinfo : EIATTR_MAXREG_COUNT
	.align		4
.L_844:
        /*00cc*/ 	.byte	0x03, 0x1b
        /*00ce*/ 	.short	0x00ff


	//----- nvinfo : EIATTR_EXIT_INSTR_OFFSETS
	.align		4
        /*00d0*/ 	.byte	0x04, 0x1c
        /*00d2*/ 	.short	(.L_846 - .L_845)


	//   ....[0]....
.L_845:
        /*00d4*/ 	.word	0x00006c10


	//   ....[1]....
        /*00d8*/ 	.word	0x00006d70


	//----- nvinfo : EIATTR_CTAIDZ_USED
	.align		4
.L_846:
        /*00dc*/ 	.byte	0x01, 0x04
	.zero		2


	//----- nvinfo : EIATTR_CRS_STACK_SIZE
	.align		4
        /*00e0*/ 	.byte	0x04, 0x1e
        /*00e2*/ 	.short	(.L_848 - .L_847)
.L_847:
        /*00e4*/ 	.word	0x00000000
.L_848:


//--------------------- .nv.info._Z27flash_decoding_split_kernelI6__halfhLi16ELi128ELi128ELi64ELi256EEvPKT_PKT0_S6_S3_PS1_S7_iiiii --------------------------
	.section	.nv.info._Z27flash_decoding_split_kernelI6__halfhLi16ELi128ELi128ELi64ELi256EEvPKT_PKT0_S6_S3_PS1_S7_iiiii,"",@"SHT_CUDA_INFO"
	.sectionflags	@""
	.align	4


	//----- nvinfo : EIATTR_CUDA_API_VERSION
	.align		4
        /*0000*/ 	.byte	0x04, 0x37
        /*0002*/ 	.short	(.L_850 - .L_849)
.L_849:
        /*0004*/ 	.word	0x0000007c


	//----- nvinfo : EIATTR_SW2861232_WAR
	.align		4
.L_850:
        /*0008*/ 	.byte	0x01, 0x35
	.zero		2


	//----- nvinfo : EIATTR_PARAM_CBANK
	.align		4
        /*000c*/ 	.byte	0x04, 0x0a
        /*000e*/ 	.short	(.L_852 - .L_851)
	.align		4
.L_851:
        /*0010*/ 	.word	index@(.nv.constant0._Z27flash_decoding_split_kernelI6__halfhLi16ELi128ELi128ELi64ELi256EEvPKT_PKT0_S6_S3_PS1_S7_iiiii)
        /*0014*/ 	.short	0x0160
        /*0016*/ 	.short	0x0044


	//----- nvinfo : EIATTR_CBANK_PARAM_SIZE
	.align		4
.L_852:
        /*0018*/ 	.byte	0x03, 0x19
        /*001a*/ 	.short	0x0044


	//----- nvinfo : EIATTR_KPARAM_INFO
	.align		4
        /*001c*/ 	.byte	0x04, 0x17
        /*001e*/ 	.short	(.L_854 - .L_853)
.L_853:
        /*0020*/ 	.word	0x00000000
        /*0024*/ 	.short	0x000a
        /*0026*/ 	.short	0x0040
        /*0028*/ 	.byte	0x00, 0xf0, 0x11, 0x00


	//----- nvinfo : EIATTR_KPARAM_INFO
	.align		4
.L_854:
        /*002c*/ 	.byte	0x04, 0x17
        /*002e*/ 	.short	(.L_856 - .L_855)
.L_855:
        /*0030*/ 	.word	0x00000000
        /*0034*/ 	.short	0x0009
        /*0036*/ 	.short	0x003c
        /*0038*/ 	.byte	0x00, 0xf0, 0x11, 0x00


	//----- nvinfo : EIATTR_KPARAM_INFO
	.align		4
.L_856:
        /*003c*/ 	.byte	0x04, 0x17
        /*003e*/ 	.short	(.L_858 - .L_857)
.L_857:
        /*0040*/ 	.word	0x00000000
        /*0044*/ 	.short	0x0008
        /*0046*/ 	.short	0x0038
        /*0048*/ 	.byte	0x00, 0xf0, 0x11, 0x00


	//----- nvinfo : EIATTR_KPARAM_INFO
	.align		4
.L_858:
        /*004c*/ 	.byte	0x04, 0x17
        /*004e*/ 	.short	(.L_860 - .L_859)
.L_859:
        /*0050*/ 	.word	0x00000000
        /*0054*/ 	.short	0x0007
        /*0056*/ 	.short	0x0034
        /*0058*/ 	.byte	0x00, 0xf0, 0x11, 0x00


	//----- nvinfo : EIATTR_KPARAM_INFO
	.align		4
.L_860:
        /*005c*/ 	.byte	0x04, 0x17
        /*005e*/ 	.short	(.L_862 - .L_861)
.L_861:
        /*0060*/ 	.word	0x00000000
        /*0064*/ 	.short	0x0006
        /*0066*/ 	.short	0x0030
        /*0068*/ 	.byte	0x00, 0xf0, 0x11, 0x00


	//----- nvinfo : EIATTR_KPARAM_INFO
	.align		4
.L_862:
        /*006c*/ 	.byte	0x04, 0x17
        /*006e*/ 	.short	(.L_864 - .L_863)
.L_863:
        /*0070*/ 	.word	0x00000000
        /*0074*/ 	.short	0x0005
        /*0076*/ 	.short	0x0028
        /*0078*/ 	.byte	0x00, 0xf0, 0x21, 0x00


	//----- nvinfo : EIATTR_KPARAM_INFO
	.align		4
.L_864:
        /*007c*/ 	.byte	0x04, 0x17
        /*007e*/ 	.short	(.L_866 - .L_865)
.L_865:
        /*0080*/ 	.word	0x00000000
        /*0084*/ 	.short	0x0004
        /*0086*/ 	.short	0x0020
        /*0088*/ 	.byte	0x00, 0xf0, 0x21, 0x00


	//----- nvinfo : EIATTR_KPARAM_INFO
	.align		4
.L_866:
        /*008c*/ 	.byte	0x04, 0x17
        /*008e*/ 	.short	(.L_868 - .L_867)
.L_867:
        /*0090*/ 	.word	0x00000000
        /*0094*/ 	.short	0x0003
        /*0096*/ 	.short	0x0018
        /*0098*/ 	.byte	0x00, 0xf0, 0x21, 0x00


	//----- nvinfo : EIATTR_KPARAM_INFO
	.align		4
.L_868:
        /*009c*/ 	.byte	0x04, 0x17
        /*009e*/ 	.short	(.L_870 - .L_869)
.L_869:
        /*00a0*/ 	.word	0x00000000
        /*00a4*/ 	.short	0x0002
        /*00a6*/ 	.short	0x0010
        /*00a8*/ 	.byte	0x00, 0xf0, 0x21, 0x00


	//----- nvinfo : EIATTR_KPARAM_INFO
	.align		4
.L_870:
        /*00ac*/ 	.byte	0x04, 0x17
        /*00ae*/ 	.short	(.L_872 - .L_871)
.L_871:
        /*00b0*/ 	.word	0x00000000
        /*00b4*/ 	.short	0x0001
        /*00b6*/ 	.short	0x0008
        /*00b8*/ 	.byte	0x00, 0xf0, 0x21, 0x00


	//----- nvinfo : EIATTR_KPARAM_INFO
	.align		4
.L_872:
        /*00bc*/ 	.byte	0x04, 0x17
        /*00be*/ 	.short	(.L_874 - .L_873)
.L_873:
        /*00c0*/ 	.word	0x00000000
        /*00c4*/ 	.short	0x0000
        /*00c6*/ 	.short	0x0000
        /*00c8*/ 	.byte	0x00, 0xf0, 0x21, 0x00


	//----- nvinfo : EIATTR_MAXREG_COUNT
	.align		4
.L_874:
        /*00cc*/ 	.byte	0x03, 0x1b
        /*00ce*/ 	.short	0x00ff


	//----- nvinfo : EIATTR_UNUSED_LOAD_BYTE_OFFSET
	.align		4
        /*00d0*/ 	.byte	0x04, 0x44
        /*00d2*/ 	.short	(.L_876 - .L_875)


	//   ....[0]....
.L_875:
        /*00d4*/ 	.word	0x000030e0
        /*00d8*/ 	.word	0x00000fff


	//----- nvinfo : EIATTR_EXIT_INSTR_OFFSETS
	.align		4
.L_876:
        /*00dc*/ 	.byte	0x04, 0x1c
        /*00de*/ 	.short	(.L_878 - .L_877)


	//   ....[0]....
.L_877:
        /*00e0*/ 	.word	0x000043c0


	//   ....[1]....
        /*00e4*/ 	.word	0x00004520


	//----- nvinfo : EIATTR_CTAIDZ_USED
	.align		4
.L_878:
        /*00e8*/ 	.byte	0x01, 0x04
	.zero		2


	//----- nvinfo : EIATTR_CRS_STACK_SIZE
	.align		4
        /*00ec*/ 	.byte	0x04, 0x1e
        /*00ee*/ 	.short	(.L_880 - .L_879)
.L_879:
        /*00f0*/ 	.word	0x00000000
.L_880:


//--------------------- .nv.info._Z35flash_decoding_paged_V_split_kernelI6__halfhLi16ELi128ELi128ELi32ELi256EEvPKT_PKT0_S6_S3_PS1_S7_iiiii --------------------------
	.section	.nv.info._Z35flash_decoding_paged_V_split_kernelI6__halfhLi16ELi128ELi128ELi32ELi256EEvPKT_PKT0_S6_S3_PS1_S7_iiiii,"",@"SHT_CUDA_INFO"
	.sectionflags	@""
	.align	4


	//----- nvinfo : EIATTR_CUDA_API_VERSION
	.align		4
        /*0000*/ 	.byte	0x04, 0x37
        /*0002*/ 	.short	(.L_882 - .L_881)
.L_881:
        /*0004*/ 	.word	0x0000007c


	//----- nvinfo : EIATTR_SW2861232_WAR
	.align		4
.L_882:
        /*0008*/ 	.byte	0x01, 0x35
	.zero		2


	//----- nvinfo : EIATTR_PARAM_CBANK
	.align		4
        /*000c*/ 	.byte	0x04, 0x0a
        /*000e*/ 	.short	(.L_884 - .L_883)
	.align		4
.L_883:
        /*0010*/ 	.word	index@(.nv.constant0._Z35flash_decoding_paged_V_split_kernelI6__halfhLi16ELi128ELi128ELi32ELi256EEvPKT_PKT0_S6_S3_PS1_S7_iiiii)
        /*0014*/ 	.short	0x0160
        /*0016*/ 	.short	0x0044


	//----- nvinfo : EIATTR_CBANK_PARAM_SIZE
	.align		4
.L_884:
        /*0018*/ 	.byte	0x03, 0x19
        /*001a*/ 	.short	0x0044


	//----- nvinfo : EIATTR_KPARAM_INFO
	.align		4
        /*001c*/ 	.byte	0x04, 0x17
        /*001e*/ 	.short	(.L_886 - .L_885)
.L_885:
        /*0020*/ 	.word	0x00000000
        /*0024*/ 	.short	0x000a
        /*0026*/ 	.short	0x0040
        /*0028*/ 	.byte	0x00, 0xf0, 0x11, 0x00


	//----- nvinfo : EIATTR_KPARAM_INFO
	.align		4
.L_886:
        /*002c*/ 	.byte	0x04, 0x17
        /*002e*/ 	.short	(.L_888 - .L_887)
.L_887:
        /*0030*/ 	.word	0x00000000
        /*0034*/ 	.short	0x0009
        /*0036*/ 	.short	0x003c
        /*0038*/ 	.byte	0x00, 0xf0, 0x11, 0x00


	//----- nvinfo : EIATTR_KPARAM_INFO
	.align		4
.L_888:
        /*003c*/ 	.byte	0x04, 0x17
        /*003e*/ 	.short	(.L_890 - .L_889)
.L_889:
        /*0040*/ 	.word	0x00000000
        /*0044*/ 	.short	0x0008
        /*0046*/ 	.short	0x0038
        /*0048*/ 	.byte	0x00, 0xf0, 0x11, 0x00


	//----- nvinfo : EIATTR_KPARAM_INFO
	.align		4
.L_890:
        /*004c*/ 	.byte	0x04, 0x17
        /*004e*/ 	.short	(.L_892 - .L_891)
.L_891:
        /*0050*/ 	.word	0x00000000
        /*0054*/ 	.short	0x0007
        /*0056*/ 	.short	0x0034
        /*0058*/ 	.byte	0x00, 0xf0, 0x11, 0x00


	//----- nvinfo : EIATTR_KPARAM_INFO
	.align		4
.L_892:
        /*005c*/ 	.byte	0x04, 0x17
        /*005e*/ 	.short	(.L_894 - .L_893)
.L_893:
        /*0060*/ 	.word	0x00000000
        /*0064*/ 	.short	0x0006
        /*0066*/ 	.short	0x0030
        /*0068*/ 	.byte	0x00, 0xf0, 0x11, 0x00


	//----- nvinfo : EIATTR_KPARAM_INFO
	.align		4
.L_894:
        /*006c*/ 	.byte	0x04, 0x17
        /*006e*/ 	.short	(.L_896 - .L_895)
.L_895:
        /*0070*/ 	.word	0x00000000
        /*0074*/ 	.short	0x0005
        /*0076*/ 	.short	0x0028
        /*0078*/ 	.byte	0x00, 0xf0, 0x21, 0x00


	//----- nvinfo : EIATTR_KPARAM_INFO
	.align		4
.L_896:
        /*007c*/ 	.byte	0x04, 0x17
        /*007e*/ 	.short	(.L_898 - .L_897)
.L_897:
        /*0080*/ 	.word	0x00000000
        /*0084*/ 	.short	0x0004
        /*0086*/ 	.short	0x0020
        /*0088*/ 	.byte	0x00, 0xf0, 0x21, 0x00


	//----- nvinfo : EIATTR_KPARAM_INFO
	.align		4
.L_898:
        /*008c*/ 	.byte	0x04, 0x17
        /*008e*/ 	.short	(.L_900 - .L_899)
.L_899:
        /*0090*/ 	.word	0x00000000
        /*0094*/ 	.short	0x0003
        /*0096*/ 	.short	0x0018
        /*0098*/ 	.byte	0x00, 0xf0, 0x21, 0x00


	//----- nvinfo : EIATTR_KPARAM_INFO
	.align		4
.L_900:
        /*009c*/ 	.byte	0x04, 0x17
        /*009e*/ 	.short	(.L_902 - .L_901)
.L_901:
        /*00a0*/ 	.word	0x00000000
        /*00a4*/ 	.short	0x0002
        /*00a6*/ 	.short	0x0010
        /*00a8*/ 	.byte	0x00, 0xf0, 0x21, 0x00


	//----- nvinfo : EIATTR_KPARAM_INFO
	.align		4
.L_902:
        /*00ac*/ 	.byte	0x04, 0x17
        /*00ae*/ 	.short	(.L_904 - .L_903)
.L_903:
        /*00b0*/ 	.word	0x00000000
        /*00b4*/ 	.short	0x0001
        /*00b6*/ 	.short	0x0008
        /*00b8*/ 	.byte	0x00, 0xf0, 0x21, 0x00


	//----- nvinfo : EIATTR_KPARAM_INFO
	.align		4
.L_904:
        /*00bc*/ 	.byte	0x04, 0x17
        /*00be*/ 	.short	(.L_906 - .L_905)
.L_905:
        /*00c0*/ 	.word	0x00000000
        /*00c4*/ 	.short	0x0000
        /*00c6*/ 	.short	0x0000
        /*00c8*/ 	.byte	0x00, 0xf0, 0x21, 0x00


	//----- nvinfo : EIATTR_MAXREG_COUNT
	.align		4
.L_906:
        /*00cc*/ 	.byte	0x03, 0x1b
        /*00ce*/ 	.short	0x00ff


	//----- nvinfo : EIATTR_EXIT_INSTR_OFFSETS
	.align		4
        /*00d0*/ 	.byte	0x04, 0x1c
        /*00d2*/ 	.short	(.L_908 - .L_907)


	//   ....[0]....
.L_907:
        /*00d4*/ 	.word	0x00006040


	//   ....[1]....
        /*00d8*/ 	.word	0x000061a0


	//----- nvinfo : EIATTR_CTAIDZ_USED
	.align		4
.L_908:
        /*00dc*/ 	.byte	0x01, 0x04
	.zero		2


	//----- nvinfo : EIATTR_CRS_STACK_SIZE
	.align		4
        /*00e0*/ 	.byte	0x04, 0x1e
        /*00e2*/ 	.short	(.L_910 - .L_909)
.L_909:
        /*00e4*/ 	.word	0x00000000
.L_910:


//--------------------- .nv.info._Z28flash_decoding_reduce_kernelI6__halfLi16ELi128EEvPKT_S3_PS1_ii --------------------------
	.section	.nv.info._Z28flash_decoding_reduce_kernelI6__halfLi16ELi128EEvPKT_S3_PS1_ii,"",@"SHT_CUDA_INFO"
	.sectionflags	@""
	.align	4


	//----- nvinfo : EIATTR_CUDA_API_VERSION
	.align		4
        /*0000*/ 	.byte	0x04, 0x37
        /*0002*/ 	.short	(.L_912 - .L_911)
.L_911:
        /*0004*/ 	.word	0x0000007c


	//----- nvinfo : EIATTR_SW2861232_WAR
	.align		4
.L_912:
        /*0008*/ 	.byte	0x01, 0x35
	.zero		2


	//----- nvinfo : EIATTR_PARAM_CBANK
	.align		4
        /*000c*/ 	.byte	0x04, 0x0a
        /*000e*/ 	.short	(.L_914 - .L_913)
	.align		4
.L_913:
        /*0010*/ 	.word	index@(.nv.constant0._Z28flash_decoding_reduce_kernelI6__halfLi16ELi128EEvPKT_S3_PS1_ii)
        /*0014*/ 	.short	0x0160
        /*0016*/ 	.short	0x0020


	//----- nvinfo : EIATTR_CBANK_PARAM_SIZE
	.align		4
.L_914:
        /*0018*/ 	.byte	0x03, 0x19
        /*001a*/ 	.short	0x0020


	//----- nvinfo : EIATTR_KPARAM_INFO
	.align		4
        /*001c*/ 	.byte	0x04, 0x17
        /*001e*/ 	.short	(.L_916 - .L_915)
.L_915:
        /*0020*/ 	.word	0x00000000
        /*0024*/ 	.short	0x0004
        /*0026*/ 	.short	0x001c
        /*0028*/ 	.byte	0x00, 0xf0, 0x11, 0x00


	//----- nvinfo : EIATTR_KPARAM_INFO
	.align		4
.L_916:
        /*002c*/ 	.byte	0x04, 0x17
        /*002e*/ 	.short	(.L_918 - .L_917)
.L_917:
        /*0030*/ 	.word	0x00000000
        /*0034*/ 	.short	0x0003
        /*0036*/ 	.short	0x0018
        /*0038*/ 	.byte	0x00, 0xf0, 0x11, 0x00


	//----- nvinfo : EIATTR_KPARAM_INFO
	.align		4
.L_918:
        /*003c*/ 	.byte	0x04, 0x17
        /*003e*/ 	.short	(.L_920 - .L_919)
.L_919:
        /*0040*/ 	.word	0x00000000
        /*0044*/ 	.short	0x0002
        /*0046*/ 	.short	0x0010
        /*0048*/ 	.byte	0x00, 0xf0, 0x21, 0x00


	//----- nvinfo : EIATTR_KPARAM_INFO
	.align		4
.L_920:
        /*004c*/ 	.byte	0x04, 0x17
        /*004e*/ 	.short	(.L_922 - .L_921)
.L_921:
        /*0050*/ 	.word	0x00000000
        /*0054*/ 	.short	0x0001
        /*0056*/ 	.short	0x0008
        /*0058*/ 	.byte	0x00, 0xf0, 0x21, 0x00


	//----- nvinfo : EIATTR_KPARAM_INFO
	.align		4
.L_922:
        /*005c*/ 	.byte	0x04, 0x17
        /*005e*/ 	.short	(.L_924 - .L_923)
.L_923:
        /*0060*/ 	.word	0x00000000
        /*0064*/ 	.short	0x0000
        /*0066*/ 	.short	0x0000
        /*0068*/ 	.byte	0x00, 0xf0, 0x21, 0x00


	//----- nvinfo : EIATTR_MAXREG_COUNT
	.align		4
.L_924:
        /*006c*/ 	.byte	0x03, 0x1b
        /*006e*/ 	.short	0x00ff


	//----- nvinfo : EIATTR_EXIT_INSTR_OFFSETS
	.align		4
        /*0070*/ 	.byte	0x04, 0x1c
        /*0072*/ 	.short	(.L_926 - .L_925)


	//   ....[0]....
.L_925:
        /*0074*/ 	.word	0x00000900


	//----- nvinfo : EIATTR_CRS_STACK_SIZE
	.align		4
.L_926:
        /*0078*/ 	.byte	0x04, 0x1e
        /*007a*/ 	.short	(.L_928 - .L_927)
.L_927:
        /*007c*/ 	.word	0x00000000
.L_928:


//--------------------- .nv.info._Z30flash_decoding_residual_kernelI6__halfLi16ELi128ELi128EEvPKT_S3_S3_iPS1_S4_iii --------------------------
	.section	.nv.info._Z30flash_decoding_residual_kernelI6__halfLi16ELi128ELi128EEvPKT_S3_S3_iPS1_S4_iii,"",@"SHT_CUDA_INFO"
	.sectionflags	@""
	.align	4


	//----- nvinfo : EIATTR_CUDA_API_VERSION
	.align		4
        /*0000*/ 	.byte	0x04, 0x37
        /*0002*/ 	.short	(.L_930 - .L_929)
.L_929:
        /*0004*/ 	.word	0x0000007c


	//----- nvinfo : EIATTR_SW2861232_WAR
	.align		4
.L_930:
        /*0008*/ 	.byte	0x01, 0x35
	.zero		2


	//----- nvinfo : EIATTR_PARAM_CBANK
	.align		4
        /*000c*/ 	.byte	0x04, 0x0a
        /*000e*/ 	.short	(.L_932 - .L_931)
	.align		4
.L_931:
        /*0010*/ 	.word	index@(.nv.constant0._Z30flash_decoding_residual_kernelI6__halfLi16ELi128ELi128EEvPKT_S3_S3_iPS1_S4_iii)
        /*0014*/ 	.short	0x0160
        /*0016*/ 	.short	0x003c


	//----- nvinfo : EIATTR_CBANK_PARAM_SIZE
	.align		4
.L_932:
        /*0018*/ 	.byte	0x03, 0x19
        /*001a*/ 	.short	0x003c


	//----- nvinfo : EIATTR_KPARAM_INFO
	.align		4
        /*001c*/ 	.byte	0x04, 0x17
        /*001e*/ 	.short	(.L_934 - .L_933)
.L_933:
        /*0020*/ 	.word	0x00000000
        /*0024*/ 	.short	0x0008
        /*0026*/ 	.short	0x0038
        /*0028*/ 	.byte	0x00, 0xf0, 0x11, 0x00


	//----- nvinfo : EIATTR_KPARAM_INFO
	.align		4
.L_934:
        /*002c*/ 	.byte	0x04, 0x17
        /*002e*/ 	.short	(.L_936 - .L_935)
.L_935:
        /*0030*/ 	.word	0x00000000
        /*0034*/ 	.short	0x0007
        /*0036*/ 	.short	0x0034
        /*0038*/ 	.byte	0x00, 0xf0, 0x11, 0x00


	//----- nvinfo : EIATTR_KPARAM_INFO
	.align		4
.L_936:
        /*003c*/ 	.byte	0x04, 0x17
        /*003e*/ 	.short	(.L_938 - .L_937)
.L_937:
        /*0040*/ 	.word	0x00000000
        /*0044*/ 	.short	0x0006
        /*0046*/ 	.short	0x0030
        /*0048*/ 	.byte	0x00, 0xf0, 0x11, 0x00


	//----- nvinfo : EIATTR_KPARAM_INFO
	.align		4
.L_938:
        /*004c*/ 	.byte	0x04, 0x17
        /*004e*/ 	.short	(.L_940 - .L_939)
.L_939:
        /*0050*/ 	.word	0x00000000
        /*0054*/ 	.short	0x0005
        /*0056*/ 	.short	0x0028
        /*0058*/ 	.byte	0x00, 0xf0, 0x21, 0x00


	//----- nvinfo : EIATTR_KPARAM_INFO
	.align		4
.L_940:
        /*005c*/ 	.byte	0x04, 0x17
        /*005e*/ 	.short	(.L_942 - .L_941)
.L_941:
        /*0060*/ 	.word	0x00000000
        /*0064*/ 	.short	0x0004
        /*0066*/ 	.short	0x0020
        /*0068*/ 	.byte	0x00, 0xf0, 0x21, 0x00


	//----- nvinfo : EIATTR_KPARAM_INFO
	.align		4
.L_942:
        /*006c*/ 	.byte	0x04, 0x17
        /*006e*/ 	.short	(.L_944 - .L_943)
.L_943:
        /*0070*/ 	.word	0x00000000
        /*0074*/ 	.short	0x0003
        /*0076*/ 	.short	0x0018
        /*0078*/ 	.byte	0x00, 0xf0, 0x11, 0x00


	//----- nvinfo : EIATTR_KPARAM_INFO
	.align		4
.L_944:
        /*007c*/ 	.byte	0x04, 0x17
        /*007e*/ 	.short	(.L_946 - .L_945)
.L_945:
        /*0080*/ 	.word	0x00000000
        /*0084*/ 	.short	0x0002
        /*0086*/ 	.short	0x0010
        /*0088*/ 	.byte	0x00, 0xf0, 0x21, 0x00


	//----- nvinfo : EIATTR_KPARAM_INFO
	.align		4
.L_946:
        /*008c*/ 	.byte	0x04, 0x17
        /*008e*/ 	.short	(.L_948 - .L_947)
.L_947:
        /*0090*/ 	.word	0x00000000
        /*0094*/ 	.short	0x0001
        /*0096*/ 	.short	0x0008
        /*0098*/ 	.byte	0x00, 0xf0, 0x21, 0x00


	//----- nvinfo : EIATTR_KPARAM_INFO
	.align		4
.L_948:
        /*009c*/ 	.byte	0x04, 0x17
        /*009e*/ 	.short	(.L_950 - .L_949)
.L_949:
        /*00a0*/ 	.word	0x00000000
        /*00a4*/ 	.short	0x0000
        /*00a6*/ 	.short	0x0000
        /*00a8*/ 	.byte	0x00, 0xf0, 0x21, 0x00


	//----- nvinfo : EIATTR_MAXREG_COUNT
	.align		4
.L_950:
        /*00ac*/ 	.byte	0x03, 0x1b
        /*00ae*/ 	.short	0x00ff


	//----- nvinfo : EIATTR_EXIT_INSTR_OFFSETS
	.align		4
        /*00b0*/ 	.byte	0x04, 0x1c
        /*00b2*/ 	.short	(.L_952 - .L_951)


	//   ....[0]....
.L_951:
        /*00b4*/ 	.word	0x00004380


	//   ....[1]....
        /*00b8*/ 	.word	0x000043f0


	//----- nvinfo : EIATTR_CRS_STACK_SIZE
	.align		4
.L_952:
        /*00bc*/ 	.byte	0x04, 0x1e
        /*00be*/ 	.short	(.L_954 - .L_953)
.L_953:
        /*00c0*/ 	.word	0x00000000
.L_954:


//--------------------- .nv.info._Z27flash_decoding_split_kernelI6__halfhLi16ELi128ELi128ELi32ELi256EEvPKT_PKT0_S6_S3_PS1_S7_iiiii --------------------------
	.section	.nv.info._Z27flash_decoding_split_kernelI6__halfhLi16ELi128ELi128ELi32ELi256EEvPKT_PKT0_S6_S3_PS1_S7_iiiii,"",@"SHT_CUDA_INFO"
	.sectionflags	@""
	.align	4


	//----- nvinfo : EIATTR_CUDA_API_VERSION
	.align		4
        /*0000*/ 	.byte	0x04, 0x37
        /*0002*/ 	.short	(.L_956 - .L_955)
.L_955:
        /*0004*/ 	.word	0x0000007c


	//----- nvinfo : EIATTR_SW2861232_WAR
	.align		4
.L_956:
        /*0008*/ 	.byte	0x01, 0x35
	.zero		2


	//----- nvinfo : EIATTR_PARAM_CBANK
	.align		4
        /*000c*/ 	.byte	0x04, 0x0a
        /*000e*/ 	.short	(.L_958 - .L_957)
	.align		4
.L_957:
        /*0010*/ 	.word	index@(.nv.constant0._Z27flash_decoding_split_kernelI6__halfhLi16ELi128ELi128ELi32ELi256EEvPKT_PKT0_S6_S3_PS1_S7_iiiii)
        /*0014*/ 	.short	0x0160
        /*0016*/ 	.short	0x0044


	//----- nvinfo : EIATTR_CBANK_PARAM_SIZE
	.align		4
.L_958:
        /*0018*/ 	.byte	0x03, 0x19
        /*001a*/ 	.short	0x0044


	//----- nvinfo : EIATTR_KPARAM_INFO
	.align		4
        /*001c*/ 	.byte	0x04, 0x17
        /*001e*/ 	.short	(.L_960 - .L_959)
.L_959:
        /*0020*/ 	.word	0x00000000
        /*0024*/ 	.short	0x000a
        /*0026*/ 	.short	0x0040
        /*0028*/ 	.byte	0x00, 0xf0, 0x11, 0x00


	//----- nvinfo : EIATTR_KPARAM_INFO
	.align		4
.L_960:
        /*002c*/ 	.byte	0x04, 0x17
        /*002e*/ 	.short	(.L_962 - .L_961)
.L_961:
        /*0030*/ 	.word	0x00000000
        /*0034*/ 	.short	0x0009
        /*0036*/ 	.short	0x003c
        /*0038*/ 	.byte	0x00, 0xf0, 0x11, 0x00


	//----- nvinfo : EIATTR_KPARAM_INFO
	.align		4
.L_962:
        /*003c*/ 	.byte	0x04, 0x17
        /*003e*/ 	.short	(.L_964 - .L_963)
.L_963:
        /*0040*/ 	.word	0x00000000
        /*0044*/ 	.short	0x0008
        /*0046*/ 	.short	0x0038
        /*0048*/ 	.byte	0x00, 0xf0, 0x11, 0x00


	//----- nvinfo : EIATTR_KPARAM_INFO
	.align		4
.L_964:
        /*004c*/ 	.byte	0x04, 0x17
        /*004e*/ 	.short	(.L_966 - .L_965)
.L_965:
        /*0050*/ 	.word	0x00000000
        /*0054*/ 	.short	0x0007
        /*0056*/ 	.short	0x0034
        /*0058*/ 	.byte	0x00, 0xf0, 0x11, 0x00


	//----- nvinfo : EIATTR_KPARAM_INFO
	.align		4
.L_966:
        /*005c*/ 	.byte	0x04, 0x17
        /*005e*/ 	.short	(.L_968 - .L_967)
.L_967:
        /*0060*/ 	.word	0x00000000
        /*0064*/ 	.short	0x0006
        /*0066*/ 	.short	0x0030
        /*0068*/ 	.byte	0x00, 0xf0, 0x11, 0x00


	//----- nvinfo : EIATTR_KPARAM_INFO
	.align		4
.L_968:
        /*006c*/ 	.byte	0x04, 0x17
        /*006e*/ 	.short	(.L_970 - .L_969)
.L_969:
        /*0070*/ 	.word	0x00000000
        /*0074*/ 	.short	0x0005
        /*0076*/ 	.short	0x0028
        /*0078*/ 	.byte	0x00, 0xf0, 0x21, 0x00


	//----- nvinfo : EIATTR_KPARAM_INFO
	.align		4
.L_970:
        /*007c*/ 	.byte	0x04, 0x17
        /*007e*/ 	.short	(.L_972 - .L_971)
.L_971:
        /*0080*/ 	.word	0x00000000
        /*0084*/ 	.short	0x0004
        /*0086*/ 	.short	0x0020
        /*0088*/ 	.byte	0x00, 0xf0, 0x21, 0x00


	//----- nvinfo : EIATTR_KPARAM_INFO
	.align		4
.L_972:
        /*008c*/ 	.byte	0x04, 0x17
        /*008e*/ 	.short	(.L_974 - .L_973)
.L_973:
        /*0090*/ 	.word	0x00000000
        /*0094*/ 	.short	0x0003
        /*0096*/ 	.short	0x0018
        /*0098*/ 	.byte	0x00, 0xf0, 0x21, 0x00


	//----- nvinfo : EIATTR_KPARAM_INFO
	.align		4
.L_974:
        /*009c*/ 	.byte	0x04, 0x17
        /*009e*/ 	.short	(.L_976 - .L_975)
.L_975:
        /*00a0*/ 	.word	0x00000000
        /*00a4*/ 	.short	0x0002
        /*00a6*/ 	.short	0x0010
        /*00a8*/ 	.byte	0x00, 0xf0, 0x21, 0x00


	//----- nvinfo : EIATTR_KPARAM_INFO
	.align		4
.L_976:
        /*00ac*/ 	.byte	0x04, 0x17
        /*00ae*/ 	.short	(.L_978 - .L_977)
.L_977:
        /*00b0*/ 	.word	0x00000000
        /*00b4*/ 	.short	0x0001
        /*00b6*/ 	.short	0x0008
        /*00b8*/ 	.byte	0x00, 0xf0, 0x21, 0x00


	//----- nvinfo : EIATTR_KPARAM_INFO
	.align		4
.L_978:
        /*00bc*/ 	.byte	0x04, 0x17
        /*00be*/ 	.short	(.L_980 - .L_979)
.L_979:
        /*00c0*/ 	.word	0x00000000
        /*00c4*/ 	.short	0x0000
        /*00c6*/ 	.short	0x0000
        /*00c8*/ 	.byte	0x00, 0xf0, 0x21, 0x00


	//----- nvinfo : EIATTR_MAXREG_COUNT
	.align		4
.L_980:
        /*00cc*/ 	.byte	0x03, 0x1b
        /*00ce*/ 	.short	0x00ff


	//----- nvinfo : EIATTR_UNUSED_LOAD_BYTE_OFFSET
	.align		4
        /*00d0*/ 	.byte	0x04, 0x44
        /*00d2*/ 	.short	(.L_982 - .L_981)


	//   ....[0]....
.L_981:
        /*00d4*/ 	.word	0x00002430
        /*00d8*/ 	.word	0x00000fff


	//----- nvinfo : EIATTR_EXIT_INSTR_OFFSETS
	.align		4
.L_982:
        /*00dc*/ 	.byte	0x04, 0x1c
        /*00de*/ 	.short	(.L_984 - .L_983)


	//   ....[0]....
.L_983:
        /*00e0*/ 	.word	0x00003740


	//   ....[1]....
        /*00e4*/ 	.word	0x000038a0


	//----- nvinfo : EIATTR_CTAIDZ_USED
	.align		4
.L_984:
        /*00e8*/ 	.byte	0x01, 0x04
	.zero		2


	//----- nvinfo : EIATTR_CRS_STACK_SIZE
	.align		4
        /*00ec*/ 	.byte	0x04, 0x1e
        /*00ee*/ 	.short	(.L_986 - .L_985)
.L_985:
        /*00f0*/ 	.word	0x00000000
.L_986:


//--------------------- .nv.info._Z35flash_decoding_paged_V_split_kernelI6__halfhLi16ELi64ELi64ELi64ELi256EEvPKT_PKT0_S6_S3_PS1_S7_iiiii --------------------------
	.section	.nv.info._Z35flash_decoding_paged_V_split_kernelI6__halfhLi16ELi64ELi64ELi64ELi256EEvPKT_PKT0_S6_S3_PS1_S7_iiiii,"",@"SHT_CUDA_INFO"
	.sectionflags	@""
	.align	4


	//----- nvinfo : EIATTR_CUDA_API_VERSION
	.align		4
        /*0000*/ 	.byte	0x04, 0x37
        /*0002*/ 	.short	(.L_988 - .L_987)
.L_987:
        /*0004*/ 	.word	0x0000007c


	//----- nvinfo : EIATTR_SW2861232_WAR
	.align		4
.L_988:
        /*0008*/ 	.byte	0x01, 0x35
	.zero		2


	//----- nvinfo : EIATTR_PARAM_CBANK
	.align		4
        /*000c*/ 	.byte	0x04, 0x0a
        /*000e*/ 	.short	(.L_990 - .L_989)
	.align		4
.L_989:
        /*0010*/ 	.word	index@(.nv.constant0._Z35flash_decoding_paged_V_split_kernelI6__halfhLi16ELi64ELi64ELi64ELi256EEvPKT_PKT0_S6_S3_PS1_S7_iiiii)
        /*0014*/ 	.short	0x0160
        /*0016*/ 	.short	0x0044


	//----- nvinfo : EIATTR_CBANK_PARAM_SIZE
	.align		4
.L_990:
        /*0018*/ 	.byte	0x03, 0x19
        /*001a*/ 	.short	0x0044


	//----- nvinfo : EIATTR_KPARAM_INFO
	.align		4
        /*001c*/ 	.byte	0x04, 0x17
        /*001e*/ 	.short	(.L_992 - .L_991)
.L_991:
        /*0020*/ 	.word	0x00000000
        /*0024*/ 	.short	0x000a
        /*0026*/ 	.short	0x0040
        /*0028*/ 	.byte	0x00, 0xf0, 0x11, 0x00


	//----- nvinfo : EIATTR_KPARAM_INFO
	.align		4
.L_992:
        /*002c*/ 	.byte	0x04, 0x17
        /*002e*/ 	.short	(.L_994 - .L_993)
.L_993:
        /*0030*/ 	.word	0x00000000
        /*0034*/ 	.short	0x0009
        /*0036*/ 	.short	0x003c
        /*0038*/ 	.byte	0x00, 0xf0, 0x11, 0x00


	//----- nvinfo : EIATTR_KPARAM_INFO
	.align		4
.L_994:
        /*003c*/ 	.byte	0x04, 0x17
        /*003e*/ 	.short	(.L_996 - .L_995)
.L_995:
        /*0040*/ 	.word	0x00000000
        /*0044*/ 	.short	0x0008
        /*0046*/ 	.short	0x0038
        /*0048*/ 	.byte	0x00, 0xf0, 0x11, 0x00


	//----- nvinfo : EIATTR_KPARAM_INFO
	.align		4
.L_996:
        /*004c*/ 	.byte	0x04, 0x17
        /*004e*/ 	.short	(.L_998 - .L_997)
.L_997:
        /*0050*/ 	.word	0x00000000
        /*0054*/ 	.short	0x0007
        /*0056*/ 	.short	0x0034
        /*0058*/ 	.byte	0x00, 0xf0, 0x11, 0x00


	//----- nvinfo : EIATTR_KPARAM_INFO
	.align		4
.L_998:
        /*005c*/ 	.byte	0x04, 0x17
        /*005e*/ 	.short	(.L_1000 - .L_999)
.L_999:
        /*0060*/ 	.word	0x00000000
        /*0064*/ 	.short	0x0006
        /*0066*/ 	.short	0x0030
        /*0068*/ 	.byte	0x00, 0xf0, 0x11, 0x00


	//----- nvinfo : EIATTR_KPARAM_INFO
	.align		4
.L_1000:
        /*006c*/ 	.byte	0x04, 0x17
        /*006e*/ 	.short	(.L_1002 - .L_1001)
.L_1001:
        /*0070*/ 	.word	0x00000000
        /*0074*/ 	.short	0x0005
        /*0076*/ 	.short	0x0028
        /*0078*/ 	.byte	0x00, 0xf0, 0x21, 0x00


	//----- nvinfo : EIATTR_KPARAM_INFO
	.align		4
.L_1002:
        /*007c*/ 	.byte	0x04, 0x17
        /*007e*/ 	.short	(.L_1004 - .L_1003)
.L_1003:
        /*0080*/ 	.word	0x00000000
        /*0084*/ 	.short	0x0004
        /*0086*/ 	.short	0x0020
        /*0088*/ 	.byte	0x00, 0xf0, 0x21, 0x00


	//----- nvinfo : EIATTR_KPARAM_INFO
	.align		4
.L_1004:
        /*008c*/ 	.byte	0x04, 0x17
        /*008e*/ 	.short	(.L_1006 - .L_1005)
.L_1005:
        /*0090*/ 	.word	0x00000000
        /*0094*/ 	.short	0x0003
        /*0096*/ 	.short	0x0018
        /*0098*/ 	.byte	0x00, 0xf0, 0x21, 0x00


	//----- nvinfo : EIATTR_KPARAM_INFO
	.align		4
.L_1006:
        /*009c*/ 	.byte	0x04, 0x17
        /*009e*/ 	.short	(.L_1008 - .L_1007)
.L_1007:
        /*00a0*/ 	.word	0x00000000
        /*00a4*/ 	.short	0x0002
        /*00a6*/ 	.short	0x0010
        /*00a8*/ 	.byte	0x00, 0xf0, 0x21, 0x00


	//----- nvinfo : EIATTR_KPARAM_INFO
	.align		4
.L_1008:
        /*00ac*/ 	.byte	0x04, 0x17
        /*00ae*/ 	.short	(.L_1010 - .L_1009)
.L_1009:
        /*00b0*/ 	.word	0x00000000
        /*00b4*/ 	.short	0x0001
        /*00b6*/ 	.short	0x0008
        /*00b8*/ 	.byte	0x00, 0xf0, 0x21, 0x00


	//----- nvinfo : EIATTR_KPARAM_INFO
	.align		4
.L_1010:
        /*00bc*/ 	.byte	0x04, 0x17
        /*00be*/ 	.short	(.L_1012 - .L_1011)
.L_1011:
        /*00c0*/ 	.word	0x00000000
        /*00c4*/ 	.short	0x0000
        /*00c6*/ 	.short	0x0000
        /*00c8*/ 	.byte	0x00, 0xf0, 0x21, 0x00


	//----- nvinfo : EIATTR_MAXREG_COUNT
	.align		4
.L_1012:
        /*00cc*/ 	.byte	0x03, 0x1b
        /*00ce*/ 	.short	0x00ff


	//----- nvinfo : EIATTR_EXIT_INSTR_OFFSETS
	.align		4
        /*00d0*/ 	.byte	0x04, 0x1c
        /*00d2*/ 	.short	(.L_1014 - .L_1013)


	//   ....[0]....
.L_1013:
        /*00d4*/ 	.word	0x00007940


	//   ....[1]....
        /*00d8*/ 	.word	0x00007aa0


	//----- nvinfo : EIATTR_CTAIDZ_USED
	.align		4
.L_1014:
        /*00dc*/ 	.byte	0x01, 0x04
	.zero		2


	//----- nvinfo : EIATTR_CRS_STACK_SIZE
	.align		4
        /*00e0*/ 	.byte	0x04, 0x1e
        /*00e2*/ 	.short	(.L_1016 - .L_1015)
.L_1015:
        /*00e4*/ 	.word	0x00000000
.L_1016:


//--------------------- .nv.info._Z27flash_decoding_split_kernelI6__halfhLi16ELi64ELi64ELi64ELi256EEvPKT_PKT0_S6_S3_PS1_S7_iiiii --------------------------
	.section	.nv.info._Z27flash_decoding_split_kernelI6__halfhLi16ELi64ELi64ELi64ELi256EEvPKT_PKT0_S6_S3_PS1_S7_iiiii,"",@"SHT_CUDA_INFO"
	.sectionflags	@""
	.align	4


	//----- nvinfo : EIATTR_CUDA_API_VERSION
	.align		4
        /*0000*/ 	.byte	0x04, 0x37
        /*0002*/ 	.short	(.L_1018 - .L_1017)
.L_1017:
        /*0004*/ 	.word	0x0000007c


	//----- nvinfo : EIATTR_SW2861232_WAR
	.align		4
.L_1018:
        /*0008*/ 	.byte	0x01, 0x35
	.zero		2


	//----- nvinfo : EIATTR_PARAM_CBANK
	.align		4
        /*000c*/ 	.byte	0x04, 0x0a
        /*000e*/ 	.short	(.L_1020 - .L_1019)
	.align		4
.L_1019:
        /*0010*/ 	.word	index@(.nv.constant0._Z27flash_decoding_split_kernelI6__halfhLi16ELi64ELi64ELi64ELi256EEvPKT_PKT0_S6_S3_PS1_S7_iiiii)
        /*0014*/ 	.short	0x0160
        /*0016*/ 	.short	0x0044


	//----- nvinfo : EIATTR_CBANK_PARAM_SIZE
	.align		4
.L_1020:
        /*0018*/ 	.byte	0x03, 0x19
        /*001a*/ 	.short	0x0044


	//----- nvinfo : EIATTR_KPARAM_INFO
	.align		4
        /*001c*/ 	.byte	0x04, 0x17
        /*001e*/ 	.short	(.L_1022 - .L_1021)
.L_1021:
        /*0020*/ 	.word	0x00000000
        /*0024*/ 	.short	0x000a
        /*0026*/ 	.short	0x0040
        /*0028*/ 	.byte	0x00, 0xf0, 0x11, 0x00


	//----- nvinfo : EIATTR_KPARAM_INFO
	.align		4
.L_1022:
        /*002c*/ 	.byte	0x04, 0x17
        /*002e*/ 	.short	(.L_1024 - .L_1023)
.L_1023:
        /*0030*/ 	.word	0x00000000
        /*0034*/ 	.short	0x0009
        /*0036*/ 	.short	0x003c
        /*0038*/ 	.byte	0x00, 0xf0, 0x11, 0x00


	//----- nvinfo : EIATTR_KPARAM_INFO
	.align		4
.L_1024:
        /*003c*/ 	.byte	0x04, 0x17
        /*003e*/ 	.short	(.L_1026 - .L_1025)
.L_1025:
        /*0040*/ 	.word	0x00000000
        /*0044*/ 	.short	0x0008
        /*0046*/ 	.short	0x0038
        /*0048*/ 	.byte	0x00, 0xf0, 0x11, 0x00


	//----- nvinfo : EIATTR_KPARAM_INFO
	.align		4
.L_1026:
        /*004c*/ 	.byte	0x04, 0x17
        /*004e*/ 	.short	(.L_1028 - .L_1027)
.L_1027:
        /*0050*/ 	.word	0x00000000
        /*0054*/ 	.short	0x0007
        /*0056*/ 	.short	0x0034
        /*0058*/ 	.byte	0x00, 0xf0, 0x11, 0x00


	//----- nvinfo : EIATTR_KPARAM_INFO
	.align		4
.L_1028:
        /*005c*/ 	.byte	0x04, 0x17
        /*005e*/ 	.short	(.L_1030 - .L_1029)
.L_1029:
        /*0060*/ 	.word	0x00000000
        /*0064*/ 	.short	0x0006
        /*0066*/ 	.short	0x0030
        /*0068*/ 	.byte	0x00, 0xf0, 0x11, 0x00


	//----- nvinfo : EIATTR_KPARAM_INFO
	.align		4
.L_1030:
        /*006c*/ 	.byte	0x04, 0x17
        /*006e*/ 	.short	(.L_1032 - .L_1031)
.L_1031:
        /*0070*/ 	.word	0x00000000
        /*0074*/ 	.short	0x0005
        /*0076*/ 	.short	0x0028
        /*0078*/ 	.byte	0x00, 0xf0, 0x21, 0x00


	//----- nvinfo : EIATTR_KPARAM_INFO
	.align		4
.L_1032:
        /*007c*/ 	.byte	0x04, 0x17
        /*007e*/ 	.short	(.L_1034 - .L_1033)
.L_1033:
        /*0080*/ 	.word	0x00000000
        /*0084*/ 	.short	0x0004
        /*0086*/ 	.short	0x0020
        /*0088*/ 	.byte	0x00, 0xf0, 0x21, 0x00


	//----- nvinfo : EIATTR_KPARAM_INFO
	.align		4
.L_1034:
        /*008c*/ 	.byte	0x04, 0x17
        /*008e*/ 	.short	(.L_1036 - .L_1035)
.L_1035:
        /*0090*/ 	.word	0x00000000
        /*0094*/ 	.short	0x0003
        /*0096*/ 	.short	0x0018
        /*0098*/ 	.byte	0x00, 0xf0, 0x21, 0x00


	//----- nvinfo : EIATTR_KPARAM_INFO
	.align		4
.L_1036:
        /*009c*/ 	.byte	0x04, 0x17
        /*009e*/ 	.short	(.L_1038 - .L_1037)
.L_1037:
        /*00a0*/ 	.word	0x00000000
        /*00a4*/ 	.short	0x0002
        /*00a6*/ 	.short	0x0010
        /*00a8*/ 	.byte	0x00, 0xf0, 0x21, 0x00


	//----- nvinfo : EIATTR_KPARAM_INFO
	.align		4
.L_1038:
        /*00ac*/ 	.byte	0x04, 0x17
        /*00ae*/ 	.short	(.L_1040 - .L_1039)
.L_1039:
        /*00b0*/ 	.word	0x00000000
        /*00b4*/ 	.short	0x0001
        /*00b6*/ 	.short	0x0008
        /*00b8*/ 	.byte	0x00, 0xf0, 0x21, 0x00


	//----- nvinfo : EIATTR_KPARAM_INFO
	.align		4
.L_1040:
        /*00bc*/ 	.byte	0x04, 0x17
        /*00be*/ 	.short	(.L_1042 - .L_1041)
.L_1041:
        /*00c0*/ 	.word	0x00000000
        /*00c4*/ 	.short	0x0000
        /*00c6*/ 	.short	0x0000
        /*00c8*/ 	.byte	0x00, 0xf0, 0x21, 0x00


	//----- nvinfo : EIATTR_MAXREG_COUNT
	.align		4
.L_1042:
        /*00cc*/ 	.byte	0x03, 0x1b
        /*00ce*/ 	.short	0x00ff


	//----- nvinfo : EIATTR_UNUSED_LOAD_BYTE_OFFSET
	.align		4
        /*00d0*/ 	.byte	0x04, 0x44
        /*00d2*/ 	.short	(.L_1044 - .L_1043)


	//   ....[0]....
.L_1043:
        /*00d4*/ 	.word	0x00002be0
        /*00d8*/ 	.word	0x00000fff


	//----- nvinfo : EIATTR_EXIT_INSTR_OFFSETS
	.align		4
.L_1044:
        /*00dc*/ 	.byte	0x04, 0x1c
        /*00de*/ 	.short	(.L_1046 - .L_1045)


	//   ....[0]....
.L_1045:
        /*00e0*/ 	.word	0x00003970


	//   ....[1]....
        /*00e4*/ 	.word	0x00003ad0


	//----- nvinfo : EIATTR_CTAIDZ_USED
	.align		4
.L_1046:
        /*00e8*/ 	.byte	0x01, 0x04
	.zero		2


	//----- nvinfo : EIATTR_CRS_STACK_SIZE
	.align		4
        /*00ec*/ 	.byte	0x04, 0x1e
        /*00ee*/ 	.short	(.L_1048 - .L_1047)
.L_1047:
        /*00f0*/ 	.word	0x00000000
.L_1048:


//--------------------- .nv.info._Z35flash_decoding_paged_V_split_kernelI6__halfhLi16ELi64ELi64ELi32ELi256EEvPKT_PKT0_S6_S3_PS1_S7_iiiii --------------------------
	.section	.nv.info._Z35flash_decoding_paged_V_split_kernelI6__halfhLi16ELi64ELi64ELi32ELi256EEvPKT_PKT0_S6_S3_PS1_S7_iiiii,"",@"SHT_CUDA_INFO"
	.sectionflags	@""
	.align	4


	//----- nvinfo : EIATTR_CUDA_API_VERSION
	.align		4
        /*0000*/ 	.byte	0x04, 0x37
        /*0002*/ 	.short	(.L_1050 - .L_1049)
.L_1049:
        /*0004*/ 	.word	0x0000007c


	//----- nvinfo : EIATTR_SW2861232_WAR
	.align		4
.L_1050:
        /*0008*/ 	.byte	0x01, 0x35
	.zero		2


	//----- nvinfo : EIATTR_PARAM_CBANK
	.align		4
        /*000c*/ 	.byte	0x04, 0x0a
        /*000e*/ 	.short	(.L_1052 - .L_1051)
	.align		4
.L_1051:
        /*0010*/ 	.word	index@(.nv.constant0._Z35flash_decoding_paged_V_split_kernelI6__halfhLi16ELi64ELi64ELi32ELi256EEvPKT_PKT0_S6_S3_PS1_S7_iiiii)
        /*0014*/ 	.short	0x0160
        /*0016*/ 	.short	0x0044


	//----- nvinfo : EIATTR_CBANK_PARAM_SIZE
	.align		4
.L_1052:
        /*0018*/ 	.byte	0x03, 0x19
        /*001a*/ 	.short	0x0044


	//----- nvinfo : EIATTR_KPARAM_INFO
	.align		4
        /*001c*/ 	.byte	0x04, 0x17
        /*001e*/ 	.short	(.L_1054 - .L_1053)
.L_1053:
        /*0020*/ 	.word	0x00000000
        /*0024*/ 	.short	0x000a
        /*0026*/ 	.short	0x0040
        /*0028*/ 	.byte	0x00, 0xf0, 0x11, 0x00


	//----- nvinfo : EIATTR_KPARAM_INFO
	.align		4
.L_1054:
        /*002c*/ 	.byte	0x04, 0x17
        /*002e*/ 	.short	(.L_1056 - .L_1055)
.L_1055:
        /*0030*/ 	.word	0x00000000
        /*0034*/ 	.short	0x0009
        /*0036*/ 	.short	0x003c
        /*0038*/ 	.byte	0x00, 0xf0, 0x11, 0x00


	//----- nvinfo : EIATTR_KPARAM_INFO
	.align		4
.L_1056:
        /*003c*/ 	.byte	0x04, 0x17
        /*003e*/ 	.short	(.L_1058 - .L_1057)
.L_1057:
        /*0040*/ 	.word	0x00000000
        /*0044*/ 	.short	0x0008
        /*0046*/ 	.short	0x0038
        /*0048*/ 	.byte	0x00, 0xf0, 0x11, 0x00


	//----- nvinfo : EIATTR_KPARAM_INFO
	.align		4
.L_1058:
        /*004c*/ 	.byte	0x04, 0x17
        /*004e*/ 	.short	(.L_1060 - .L_1059)
.L_1059:
        /*0050*/ 	.word	0x00000000
        /*0054*/ 	.short	0x0007
        /*0056*/ 	.short	0x0034
        /*0058*/ 	.byte	0x00, 0xf0, 0x11, 0x00


	//----- nvinfo : EIATTR_KPARAM_INFO
	.align		4
.L_1060:
        /*005c*/ 	.byte	0x04, 0x17
        /*005e*/ 	.short	(.L_1062 - .L_1061)
.L_1061:
        /*0060*/ 	.word	0x00000000
        /*0064*/ 	.short	0x0006
        /*0066*/ 	.short	0x0030
        /*0068*/ 	.byte	0x00, 0xf0, 0x11, 0x00


	//----- nvinfo : EIATTR_KPARAM_INFO
	.align		4
.L_1062:
        /*006c*/ 	.byte	0x04, 0x17
        /*006e*/ 	.short	(.L_1064 - .L_1063)
.L_1063:
        /*0070*/ 	.word	0x00000000
        /*0074*/ 	.short	0x0005
        /*0076*/ 	.short	0x0028
        /*0078*/ 	.byte	0x00, 0xf0, 0x21, 0x00


	//----- nvinfo : EIATTR_KPARAM_INFO
	.align		4
.L_1064:
        /*007c*/ 	.byte	0x04, 0x17
        /*007e*/ 	.short	(.L_1066 - .L_1065)
.L_1065:
        /*0080*/ 	.word	0x00000000
        /*0084*/ 	.short	0x0004
        /*0086*/ 	.short	0x0020
        /*0088*/ 	.byte	0x00, 0xf0, 0x21, 0x00


	//----- nvinfo : EIATTR_KPARAM_INFO
	.align		4
.L_1066:
        /*008c*/ 	.byte	0x04, 0x17
        /*008e*/ 	.short	(.L_1068 - .L_1067)
.L_1067:
        /*0090*/ 	.word	0x00000000
        /*0094*/ 	.short	0x0003
        /*0096*/ 	.short	0x0018
        /*0098*/ 	.byte	0x00, 0xf0, 0x21, 0x00


	//----- nvinfo : EIATTR_KPARAM_INFO
	.align		4
.L_1068:
        /*009c*/ 	.byte	0x04, 0x17
        /*009e*/ 	.short	(.L_1070 - .L_1069)
.L_1069:
        /*00a0*/ 	.word	0x00000000
        /*00a4*/ 	.short	0x0002
        /*00a6*/ 	.short	0x0010
        /*00a8*/ 	.byte	0x00, 0xf0, 0x21, 0x00


	//----- nvinfo : EIATTR_KPARAM_INFO
	.align		4
.L_1070:
        /*00ac*/ 	.byte	0x04, 0x17
        /*00ae*/ 	.short	(.L_1072 - .L_1071)
.L_1071:
        /*00b0*/ 	.word	0x00000000
        /*00b4*/ 	.short	0x0001
        /*00b6*/ 	.short	0x0008
        /*00b8*/ 	.byte	0x00, 0xf0, 0x21, 0x00


	//----- nvinfo : EIATTR_KPARAM_INFO
	.align		4
.L_1072:
        /*00bc*/ 	.byte	0x04, 0x17
        /*00be*/ 	.short	(.L_1074 - .L_1073)
.L_1073:
        /*00c0*/ 	.word	0x00000000
        /*00c4*/ 	.short	0x0000
        /*00c6*/ 	.short	0x0000
        /*00c8*/ 	.byte	0x00, 0xf0, 0x21, 0x00


	//----- nvinfo : EIATTR_MAXREG_COUNT
	.align		4
.L_1074:
        /*00cc*/ 	.byte	0x03, 0x1b
        /*00ce*/ 	.short	0x00ff


	//----- nvinfo : EIATTR_EXIT_INSTR_OFFSETS
	.align		4
        /*00d0*/ 	.byte	0x04, 0x1c
        /*00d2*/ 	.short	(.L_1076 - .L_1075)


	//   ....[0]....
.L_1075:
        /*00d4*/ 	.word	0x00005630


	//   ....[1]....
        /*00d8*/ 	.word	0x00005790


	//----- nvinfo : EIATTR_CTAIDZ_USED
	.align		4
.L_1076:
        /*00dc*/ 	.byte	0x01, 0x04
	.zero		2


	//----- nvinfo : EIATTR_CRS_STACK_SIZE
	.align		4
        /*00e0*/ 	.byte	0x04, 0x1e
        /*00e2*/ 	.short	(.L_1078 - .L_1077)
.L_1077:
        /*00e4*/ 	.word	0x00000000
.L_1078:


//--------------------- .nv.info._Z28flash_decoding_reduce_kernelI6__halfLi16ELi64EEvPKT_S3_PS1_ii --------------------------
	.section	.nv.info._Z28flash_decoding_reduce_kernelI6__halfLi16ELi64EEvPKT_S3_PS1_ii,"",@"SHT_CUDA_INFO"
	.sectionflags	@""
	.align	4


	//----- nvinfo : EIATTR_CUDA_API_VERSION
	.align		4
        /*0000*/ 	.byte	0x04, 0x37
        /*0002*/ 	.short	(.L_1080 - .L_1079)
.L_1079:
        /*0004*/ 	.word	0x0000007c


	//----- nvinfo : EIATTR_SW2861232_WAR
	.align		4
.L_1080:
        /*0008*/ 	.byte	0x01, 0x35
	.zero		2


	//----- nvinfo : EIATTR_PARAM_CBANK
	.align		4
        /*000c*/ 	.byte	0x04, 0x0a
        /*000e*/ 	.short	(.L_1082 - .L_1081)
	.align		4
.L_1081:
        /*0010*/ 	.word	index@(.nv.constant0._Z28flash_decoding_reduce_kernelI6__halfLi16ELi64EEvPKT_S3_PS1_ii)
        /*0014*/ 	.short	0x0160
        /*0016*/ 	.short	0x0020


	//----- nvinfo : EIATTR_CBANK_PARAM_SIZE
	.align		4
.L_1082:
        /*0018*/ 	.byte	0x03, 0x19
        /*001a*/ 	.short	0x0020


	//----- nvinfo : EIATTR_KPARAM_INFO
	.align		4
        /*001c*/ 	.byte	0x04, 0x17
        /*001e*/ 	.short	(.L_1084 - .L_1083)
.L_1083:
        /*0020*/ 	.word	0x00000000
        /*0024*/ 	.short	0x0004
        /*0026*/ 	.short	0x001c
        /*0028*/ 	.byte	0x00, 0xf0, 0x11, 0x00


	//----- nvinfo : EIATTR_KPARAM_INFO
	.align		4
.L_1084:
        /*002c*/ 	.byte	0x04, 0x17
        /*002e*/ 	.short	(.L_1086 - .L_1085)
.L_1085:
        /*0030*/ 	.word	0x00000000
        /*0034*/ 	.short	0x0003
        /*0036*/ 	.short	0x0018
        /*0038*/ 	.byte	0x00, 0xf0, 0x11, 0x00


	//----- nvinfo : EIATTR_KPARAM_INFO
	.align		4
.L_1086:
        /*003c*/ 	.byte	0x04, 0x17
        /*003e*/ 	.short	(.L_1088 - .L_1087)
.L_1087:
        /*0040*/ 	.word	0x00000000
        /*0044*/ 	.short	0x0002
        /*0046*/ 	.short	0x0010
        /*0048*/ 	.byte	0x00, 0xf0, 0x21, 0x00


	//----- nvinfo : EIATTR_KPARAM_INFO
	.align		4
.L_1088:
        /*004c*/ 	.byte	0x04, 0x17
        /*004e*/ 	.short	(.L_1090 - .L_1089)
.L_1089:
        /*0050*/ 	.word	0x00000000
        /*0054*/ 	.short	0x0001
        /*0056*/ 	.short	0x0008
        /*0058*/ 	.byte	0x00, 0xf0, 0x21, 0x00


	//----- nvinfo : EIATTR_KPARAM_INFO
	.align		4
.L_1090:
        /*005c*/ 	.byte	0x04, 0x17
        /*005e*/ 	.short	(.L_1092 - .L_1091)
.L_1091:
        /*0060*/ 	.word	0x00000000
        /*0064*/ 	.short	0x0000
        /*0066*/ 	.short	0x0000
        /*0068*/ 	.byte	0x00, 0xf0, 0x21, 0x00


	//----- nvinfo : EIATTR_MAXREG_COUNT
	.align		4
.L_1092:
        /*006c*/ 	.byte	0x03, 0x1b
        /*006e*/ 	.short	0x00ff


	//----- nvinfo : EIATTR_EXIT_INSTR_OFFSETS
	.align		4
        /*0070*/ 	.byte	0x04, 0x1c
        /*0072*/ 	.short	(.L_1094 - .L_1093)


	//   ....[0]....
.L_1093:
        /*0074*/ 	.word	0x00000900


	//----- nvinfo : EIATTR_CRS_STACK_SIZE
	.align		4
.L_1094:
        /*0078*/ 	.byte	0x04, 0x1e
        /*007a*/ 	.short	(.L_1096 - .L_1095)
.L_1095:
        /*007c*/ 	.word	0x00000000
.L_1096:


//--------------------- .nv.info._Z30flash_decoding_residual_kernelI6__halfLi16ELi64ELi64EEvPKT_S3_S3_iPS1_S4_iii --------------------------
	.section	.nv.info._Z30flash_decoding_residual_kernelI6__halfLi16ELi64ELi64EEvPKT_S3_S3_iPS1_S4_iii,"",@"SHT_CUDA_INFO"
	.sectionflags	@""
	.align	4


	//----- nvinfo : EIATTR_CUDA_API_VERSION
	.align		4
        /*0000*/ 	.byte	0x04, 0x37
        /*0002*/ 	.short	(.L_1098 - .L_1097)
.L_1097:
        /*0004*/ 	.word	0x0000007c


	//----- nvinfo : EIATTR_SW2861232_WAR
	.align		4
.L_1098:
        /*0008*/ 	.byte	0x01, 0x35
	.zero		2


	//----- nvinfo : EIATTR_PARAM_CBANK
	.align		4
        /*000c*/ 	.byte	0x04, 0x0a
        /*000e*/ 	.short	(.L_1100 - .L_1099)
	.align		4
.L_1099:
        /*0010*/ 	.word	index@(.nv.constant0._Z30flash_decoding_residual_kernelI6__halfLi16ELi64ELi64EEvPKT_S3_S3_iPS1_S4_iii)
        /*0014*/ 	.short	0x0160
        /*0016*/ 	.short	0x003c


	//----- nvinfo : EIATTR_CBANK_PARAM_SIZE
	.align		4
.L_1100:
        /*0018*/ 	.byte	0x03, 0x19
        /*001a*/ 	.short	0x003c


	//----- nvinfo : EIATTR_KPARAM_INFO
	.align		4
        /*001c*/ 	.byte	0x04, 0x17
        /*001e*/ 	.short	(.L_1102 - .L_1101)
.L_1101:
        /*0020*/ 	.word	0x00000000
        /*0024*/ 	.short	0x0008
        /*0026*/ 	.short	0x0038
        /*0028*/ 	.byte	0x00, 0xf0, 0x11, 0x00


	//----- nvinfo : EIATTR_KPARAM_INFO
	.align		4
.L_1102:
        /*002c*/ 	.byte	0x04, 0x17
        /*002e*/ 	.short	(.L_1104 - .L_1103)
.L_1103:
        /*0030*/ 	.word	0x00000000
        /*0034*/ 	.short	0x0007
        /*0036*/ 	.short	0x0034
        /*0038*/ 	.byte	0x00, 0xf0, 0x11, 0x00


	//----- nvinfo : EIATTR_KPARAM_INFO
	.align		4
.L_1104:
        /*003c*/ 	.byte	0x04, 0x17
        /*003e*/ 	.short	(.L_1106 - .L_1105)
.L_1105:
        /*0040*/ 	.word	0x00000000
        /*0044*/ 	.short	0x0006
        /*0046*/ 	.short	0x0030
        /*0048*/ 	.byte	0x00, 0xf0, 0x11, 0x00


	//----- nvinfo : EIATTR_KPARAM_INFO
	.align		4
.L_1106:
        /*004c*/ 	.byte	0x04, 0x17
        /*004e*/ 	.short	(.L_1108 - .L_1107)
.L_1107:
        /*0050*/ 	.word	0x00000000
        /*0054*/ 	.short	0x0005
        /*0056*/ 	.short	0x0028
        /*0058*/ 	.byte	0x00, 0xf0, 0x21, 0x00


	//----- nvinfo : EIATTR_KPARAM_INFO
	.align		4
.L_1108:
        /*005c*/ 	.byte	0x04, 0x17
        /*005e*/ 	.short	(.L_1110 - .L_1109)
.L_1109:
        /*0060*/ 	.word	0x00000000
        /*0064*/ 	.short	0x0004
        /*0066*/ 	.short	0x0020
        /*0068*/ 	.byte	0x00, 0xf0, 0x21, 0x00


	//----- nvinfo : EIATTR_KPARAM_INFO
	.align		4
.L_1110:
        /*006c*/ 	.byte	0x04, 0x17
        /*006e*/ 	.short	(.L_1112 - .L_1111)
.L_1111:
        /*0070*/ 	.word	0x00000000
        /*0074*/ 	.short	0x0003
        /*0076*/ 	.short	0x0018
        /*0078*/ 	.byte	0x00, 0xf0, 0x11, 0x00


	//----- nvinfo : EIATTR_KPARAM_INFO
	.align		4
.L_1112:
        /*007c*/ 	.byte	0x04, 0x17
        /*007e*/ 	.short	(.L_1114 - .L_1113)
.L_1113:
        /*0080*/ 	.word	0x00000000
        /*0084*/ 	.short	0x0002
        /*0086*/ 	.short	0x0010
        /*0088*/ 	.byte	0x00, 0xf0, 0x21, 0x00


	//----- nvinfo : EIATTR_KPARAM_INFO
	.align		4
.L_1114:
        /*008c*/ 	.byte	0x04, 0x17
        /*008e*/ 	.short	(.L_1116 - .L_1115)
.L_1115:
        /*0090*/ 	.word	0x00000000
        /*0094*/ 	.short	0x0001
        /*0096*/ 	.short	0x0008
        /*0098*/ 	.byte	0x00, 0xf0, 0x21, 0x00


	//----- nvinfo : EIATTR_KPARAM_INFO
	.align		4
.L_1116:
        /*009c*/ 	.byte	0x04, 0x17
        /*009e*/ 	.short	(.L_1118 - .L_1117)
.L_1117:
        /*00a0*/ 	.word	0x00000000
        /*00a4*/ 	.short	0x0000
        /*00a6*/ 	.short	0x0000
        /*00a8*/ 	.byte	0x00, 0xf0, 0x21, 0x00


	//----- nvinfo : EIATTR_MAXREG_COUNT
	.align		4
.L_1118:
        /*00ac*/ 	.byte	0x03, 0x1b
        /*00ae*/ 	.short	0x00ff


	//----- nvinfo : EIATTR_EXIT_INSTR_OFFSETS
	.align		4
        /*00b0*/ 	.byte	0x04, 0x1c
        /*00b2*/ 	.short	(.L_1120 - .L_1119)


	//   ....[0]....
.L_1119:
        /*00b4*/ 	.word	0x00003300


	//   ....[1]....
        /*00b8*/ 	.word	0x00003370


	//----- nvinfo : EIATTR_CRS_STACK_SIZE
	.align		4
.L_1120:
        /*00bc*/ 	.byte	0x04, 0x1e
        /*00be*/ 	.short	(.L_1122 - .L_1121)
.L_1121:
        /*00c0*/ 	.word	0x00000000
.L_1122:


//--------------------- .nv.info._Z27flash_decoding_split_kernelI6__halfhLi16ELi64ELi64ELi32ELi256EEvPKT_PKT0_S6_S3_PS1_S7_iiiii --------------------------
	.section	.nv.info._Z27flash_decoding_split_kernelI6__halfhLi16ELi64ELi64ELi32ELi256EEvPKT_PKT0_S6_S3_PS1_S7_iiiii,"",@"SHT_CUDA_INFO"
	.sectionflags	@""
	.align	4


	//----- nvinfo : EIATTR_CUDA_API_VERSION
	.align		4
        /*0000*/ 	.byte	0x04, 0x37
        /*0002*/ 	.short	(.L_1124 - .L_1123)
.L_1123:
        /*0004*/ 	.word	0x0000007c


	//----- nvinfo : EIATTR_SW2861232_WAR
	.align		4
.L_1124:
        /*0008*/ 	.byte	0x01, 0x35
	.zero		2


	//----- nvinfo : EIATTR_PARAM_CBANK
	.align		4
        /*000c*/ 	.byte	0x04, 0x0a
        /*000e*/ 	.short	(.L_1126 - .L_1125)
	.align		4
.L_1125:
        /*0010*/ 	.word	index@(.nv.constant0._Z27flash_decoding_split_kernelI6__halfhLi16ELi64ELi64ELi32ELi256EEvPKT_PKT0_S6_S3_PS1_S7_iiiii)
        /*0014*/ 	.short	0x0160
        /*0016*/ 	.short	0x0044


	//----- nvinfo : EIATTR_CBANK_PARAM_SIZE
	.align		4
.L_1126:
        /*0018*/ 	.byte	0x03, 0x19
        /*001a*/ 	.short	0x0044


	//----- nvinfo : EIATTR_KPARAM_INFO
	.align		4
        /*001c*/ 	.byte	0x04, 0x17
        /*001e*/ 	.short	(.L_1128 - .L_1127)
.L_1127:
        /*0020*/ 	.word	0x00000000
        /*0024*/ 	.short	0x000a
        /*0026*/ 	.short	0x0040
        /*0028*/ 	.byte	0x00, 0xf0, 0x11, 0x00


	//----- nvinfo : EIATTR_KPARAM_INFO
	.align		4
.L_1128:
        /*002c*/ 	.byte	0x04, 0x17
        /*002e*/ 	.short	(.L_1130 - .L_1129)
.L_1129:
        /*0030*/ 	.word	0x00000000
        /*0034*/ 	.short	0x0009
        /*0036*/ 	.short	0x003c
        /*0038*/ 	.byte	0x00, 0xf0, 0x11, 0x00


	//----- nvinfo : EIATTR_KPARAM_INFO
	.align		4
.L_1130:
        /*003c*/ 	.byte	0x04, 0x17
        /*003e*/ 	.short	(.L_1132 - .L_1131)
.L_1131:
        /*0040*/ 	.word	0x00000000
        /*0044*/ 	.short	0x0008
        /*0046*/ 	.short	0x0038
        /*0048*/ 	.byte	0x00, 0xf0, 0x11, 0x00


	//----- nvinfo : EIATTR_KPARAM_INFO
	.align		4
.L_1132:
        /*004c*/ 	.byte	0x04, 0x17
        /*004e*/ 	.short	(.L_1134 - .L_1133)
.L_1133:
        /*0050*/ 	.word	0x00000000
        /*0054*/ 	.short	0x0007
        /*0056*/ 	.short	0x0034
        /*0058*/ 	.byte	0x00, 0xf0, 0x11, 0x00


	//----- nvinfo : EIATTR_KPARAM_INFO
	.align		4
.L_1134:
        /*005c*/ 	.byte	0x04, 0x17
        /*005e*/ 	.short	(.L_1136 - .L_1135)
.L_1135:
        /*0060*/ 	.word	0x00000000
        /*0064*/ 	.short	0x0006
        /*0066*/ 	.short	0x0030
        /*0068*/ 	.byte	0x00, 0xf0, 0x11, 0x00


	//----- nvinfo : EIATTR_KPARAM_INFO
	.align		4
.L_1136:
        /*006c*/ 	.byte	0x04, 0x17
        /*006e*/ 	.short	(.L_1138 - .L_1137)
.L_1137:
        /*0070*/ 	.word	0x00000000
        /*0074*/ 	.short	0x0005
        /*0076*/ 	.short	0x0028
        /*0078*/ 	.byte	0x00, 0xf0, 0x21, 0x00


	//----- nvinfo : EIATTR_KPARAM_INFO
	.align		4
.L_1138:
        /*007c*/ 	.byte	0x04, 0x17
        /*007e*/ 	.short	(.L_1140 - .L_1139)
.L_1139:
        /*0080*/ 	.word	0x00000000
        /*0084*/ 	.short	0x0004
        /*0086*/ 	.short	0x0020
        /*0088*/ 	.byte	0x00, 0xf0, 0x21, 0x00


	//----- nvinfo : EIATTR_KPARAM_INFO
	.align		4
.L_1140:
        /*008c*/ 	.byte	0x04, 0x17
        /*008e*/ 	.short	(.L_1142 - .L_1141)
.L_1141:
        /*0090*/ 	.word	0x00000000
        /*0094*/ 	.short	0x0003
        /*0096*/ 	.short	0x0018
        /*0098*/ 	.byte	0x00, 0xf0, 0x21, 0x00


	//----- nvinfo : EIATTR_KPARAM_INFO
	.align		4
.L_1142:
        /*009c*/ 	.byte	0x04, 0x17
        /*009e*/ 	.short	(.L_1144 - .L_1143)
.L_1143:
        /*00a0*/ 	.word	0x00000000
        /*00a4*/ 	.short	0x0002
        /*00a6*/ 	.short	0x0010
        /*00a8*/ 	.byte	0x00, 0xf0, 0x21, 0x00


	//----- nvinfo : EIATTR_KPARAM_INFO
	.align		4
.L_1144:
        /*00ac*/ 	.byte	0x04, 0x17
        /*00ae*/ 	.short	(.L_1146 - .L_1145)
.L_1145:
        /*00b0*/ 	.word	0x00000000
        /*00b4*/ 	.short	0x0001
        /*00b6*/ 	.short	0x0008
        /*00b8*/ 	.byte	0x00, 0xf0, 0x21, 0x00


	//----- nvinfo : EIATTR_KPARAM_INFO
	.align		4
.L_1146:
        /*00bc*/ 	.byte	0x04, 0x17
        /*00be*/ 	.short	(.L_1148 - .L_1147)
.L_1147:
        /*00c0*/ 	.word	0x00000000
        /*00c4*/ 	.short	0x0000
        /*00c6*/ 	.short	0x0000
        /*00c8*/ 	.byte	0x00, 0xf0, 0x21, 0x00


	//----- nvinfo : EIATTR_MAXREG_COUNT
	.align		4
.L_1148:
        /*00cc*/ 	.byte	0x03, 0x1b
        /*00ce*/ 	.short	0x00ff


	//----- nvinfo : EIATTR_UNUSED_LOAD_BYTE_OFFSET
	.align		4
        /*00d0*/ 	.byte	0x04, 0x44
        /*00d2*/ 	.short	(.L_1150 - .L_1149)


	//   ....[0]....
.L_1149:
        /*00d4*/ 	.word	0x00001f30
        /*00d8*/ 	.word	0x00000fff


	//----- nvinfo : EIATTR_EXIT_INSTR_OFFSETS
	.align		4
.L_1150:
        /*00dc*/ 	.byte	0x04, 0x1c
        /*00de*/ 	.short	(.L_1152 - .L_1151)


	//   ....[0]....
.L_1151:
        /*00e0*/ 	.word	0x00002d10


	//   ....[1]....
        /*00e4*/ 	.word	0x00002e70


	//----- nvinfo : EIATTR_CTAIDZ_USED
	.align		4
.L_1152:
        /*00e8*/ 	.byte	0x01, 0x04
	.zero		2


	//----- nvinfo : EIATTR_CRS_STACK_SIZE
	.align		4
        /*00ec*/ 	.byte	0x04, 0x1e
        /*00ee*/ 	.short	(.L_1154 - .L_1153)
.L_1153:
        /*00f0*/ 	.word	0x00000000
.L_1154:


//--------------------- .nv.info._Z35flash_decoding_paged_V_split_kernelI6__halfhLi8ELi128ELi128ELi64ELi256EEvPKT_PKT0_S6_S3_PS1_S7_iiiii --------------------------
	.section	.nv.info._Z35flash_decoding_paged_V_split_kernelI6__halfhLi8ELi128ELi128ELi64ELi256EEvPKT_PKT0_S6_S3_PS1_S7_iiiii,"",@"SHT_CUDA_INFO"
	.sectionflags	@""
	.align	4


	//----- nvinfo : EIATTR_CUDA_API_VERSION
	.align		4
        /*0000*/ 	.byte	0x04, 0x37
        /*0002*/ 	.short	(.L_1156 - .L_1155)
.L_1155:
        /*0004*/ 	.word	0x0000007c


	//----- nvinfo : EIATTR_SW2861232_WAR
	.align		4
.L_1156:
        /*0008*/ 	.byte	0x01, 0x35
	.zero		2


	//----- nvinfo : EIATTR_PARAM_CBANK
	.align		4
        /*000c*/ 	.byte	0x04, 0x0a
        /*000e*/ 	.short	(.L_1158 - .L_1157)
	.align		4
.L_1157:
        /*0010*/ 	.word	index@(.nv.constant0._Z35flash_decoding_paged_V_split_kernelI6__halfhLi8ELi128ELi128ELi64ELi256EEvPKT_PKT0_S6_S3_PS1_S7_iiiii)
        /*0014*/ 	.short	0x0160
        /*0016*/ 	.short	0x0044


	//----- nvinfo : EIATTR_CBANK_PARAM_SIZE
	.align		4
.L_1158:
        /*0018*/ 	.byte	0x03, 0x19
        /*001a*/ 	.short	0x0044


	//----- nvinfo : EIATTR_KPARAM_INFO
	.align		4
        /*001c*/ 	.byte	0x04, 0x17
        /*001e*/ 	.short	(.L_1160 - .L_1159)
.L_1159:
        /*0020*/ 	.word	0x00000000
        /*0024*/ 	.short	0x000a
        /*0026*/ 	.short	0x0040
        /*0028*/ 	.byte	0x00, 0xf0, 0x11, 0x00


	//----- nvinfo : EIATTR_KPARAM_INFO
	.align		4
.L_1160:
        /*002c*/ 	.byte	0x04, 0x17
        /*002e*/ 	.short	(.L_1162 - .L_1161)
.L_1161:
        /*0030*/ 	.word	0x00000000
        /*0034*/ 	.short	0x0009
        /*0036*/ 	.short	0x003c
        /*0038*/ 	.byte	0x00, 0xf0, 0x11, 0x00


	//----- nvinfo : EIATTR_KPARAM_INFO
	.align		4
.L_1162:
        /*003c*/ 	.byte	0x04, 0x17
        /*003e*/ 	.short	(.L_1164 - .L_1163)
.L_1163:
        /*0040*/ 	.word	0x00000000
        /*0044*/ 	.short	0x0008
        /*0046*/ 	.short	0x0038
        /*0048*/ 	.byte	0x00, 0xf0, 0x11, 0x00


	//----- nvinfo : EIATTR_KPARAM_INFO
	.align		4
.L_1164:
        /*004c*/ 	.byte	0x04, 0x17
        /*004e*/ 	.short	(.L_1166 - .L_1165)
.L_1165:
        /*0050*/ 	.word	0x00000000
        /*0054*/ 	.short	0x0007
        /*0056*/ 	.short	0x0034
        /*0058*/ 	.byte	0x00, 0xf0, 0x11, 0x00


	//----- nvinfo : EIATTR_KPARAM_INFO
	.align		4
.L_1166:
        /*005c*/ 	.byte	0x04, 0x17
        /*005e*/ 	.short	(.L_1168 - .L_1167)
.L_1167:
        /*0060*/ 	.word	0x00000000
        /*0064*/ 	.short	0x0006
        /*0066*/ 	.short	0x0030
        /*0068*/ 	.byte	0x00, 0xf0, 0x11, 0x00


	//----- nvinfo : EIATTR_KPARAM_INFO
	.align		4
.L_1168:
        /*006c*/ 	.byte	0x04, 0x17
        /*006e*/ 	.short	(.L_1170 - .L_1169)
.L_1169:
        /*0070*/ 	.word	0x00000000
        /*0074*/ 	.short	0x0005
        /*0076*/ 	.short	0x0028
        /*0078*/ 	.byte	0x00, 0xf0, 0x21, 0x00


	//----- nvinfo : EIATTR_KPARAM_INFO
	.align		4
.L_1170:
        /*007c*/ 	.byte	0x04, 0x17
        /*007e*/ 	.short	(.L_1172 - .L_1171)
.L_1171:
        /*0080*/ 	.word	0x00000000
        /*0084*/ 	.short	0x0004
        /*0086*/ 	.short	0x0020
        /*0088*/ 	.byte	0x00, 0xf0, 0x21, 0x00


	//----- nvinfo : EIATTR_KPARAM_INFO
	.align		4
.L_1172:
        /*008c*/ 	.byte	0x04, 0x17
        /*008e*/ 	.short	(.L_1174 - .L_1173)
.L_1173:
        /*0090*/ 	.word	0x00000000
        /*0094*/ 	.short	0x0003
        /*0096*/ 	.short	0x0018
        /*0098*/ 	.byte	0x00, 0xf0, 0x21, 0x00


	//----- nvinfo : EIATTR_KPARAM_INFO
	.align		4
.L_1174:
        /*009c*/ 	.byte	0x04, 0x17
        /*009e*/ 	.short	(.L_1176 - .L_1175)
.L_1175:
        /*00a0*/ 	.word	0x00000000
        /*00a4*/ 	.short	0x0002
        /*00a6*/ 	.short	0x0010
        /*00a8*/ 	.byte	0x00, 0xf0, 0x21, 0x00


	//----- nvinfo : EIATTR_KPARAM_INFO
	.align		4
.L_1176:
        /*00ac*/ 	.byte	0x04, 0x17
        /*00ae*/ 	.short	(.L_1178 - .L_1177)
.L_1177:
        /*00b0*/ 	.word	0x00000000
        /*00b4*/ 	.short	0x0001
        /*00b6*/ 	.short	0x0008
        /*00b8*/ 	.byte	0x00, 0xf0, 0x21, 0x00


	//----- nvinfo : EIATTR_KPARAM_INFO
	.align		4
.L_1178:
        /*00bc*/ 	.byte	0x04, 0x17
        /*00be*/ 	.short	(.L_1180 - .L_1179)
.L_1179:
        /*00c0*/ 	.word	0x00000000
        /*00c4*/ 	.short	0x0000
        /*00c6*/ 	.short	0x0000
        /*00c8*/ 	.byte	0x00, 0xf0, 0x21, 0x00


	//----- nvinfo : EIATTR_MAXREG_COUNT
	.align		4
.L_1180:
        /*00cc*/ 	.byte	0x03, 0x1b
        /*00ce*/ 	.short	0x00ff


	//----- nvinfo : EIATTR_EXIT_INSTR_OFFSETS
	.align		4
        /*00d0*/ 	.byte	0x04, 0x1c
        /*00d2*/ 	.short	(.L_1182 - .L_1181)


	//   ....[0]....
.L_1181:
        /*00d4*/ 	.word	0x00006c10


	//   ....[1]....
        /*00d8*/ 	.word	0x00006d70


	//----- nvinfo : EIATTR_CTAIDZ_USED
	.align		4
.L_1182:
        /*00dc*/ 	.byte	0x01, 0x04
	.zero		2


	//----- nvinfo : EIATTR_CRS_STACK_SIZE
	.align		4
        /*00e0*/ 	.byte	0x04, 0x1e
        /*00e2*/ 	.short	(.L_1184 - .L_1183)
.L_1183:
        /*00e4*/ 	.word	0x00000000
.L_1184:


//--------------------- .nv.info._Z27flash_decoding_split_kernelI6__halfhLi8ELi128ELi128ELi64ELi256EEvPKT_PKT0_S6_S3_PS1_S7_iiiii --------------------------
	.section	.nv.info._Z27flash_decoding_split_kernelI6__halfhLi8ELi128ELi128ELi64ELi256EEvPKT_PKT0_S6_S3_PS1_S7_iiiii,"",@"SHT_CUDA_INFO"
	.sectionflags	@""
	.align	4


	//----- nvinfo : EIATTR_CUDA_API_VERSION
	.align		4
        /*0000*/ 	.byte	0x04, 0x37
        /*0002*/ 	.short	(.L_1186 - .L_1185)
.L_1185:
        /*0004*/ 	.word	0x0000007c


	//----- nvinfo : EIATTR_SW2861232_WAR
	.align		4
.L_1186:
        /*0008*/ 	.byte	0x01, 0x35
	.zero		2


	//----- nvinfo : EIATTR_PARAM_CBANK
	.align		4
        /*000c*/ 	.byte	0x04, 0x0a
        /*000e*/ 	.short	(.L_1188 - .L_1187)
	.align		4
.L_1187:
        /*0010*/ 	.word	index@(.nv.constant0._Z27flash_decoding_split_kernelI6__halfhLi8ELi128ELi128ELi64ELi256EEvPKT_PKT0_S6_S3_PS1_S7_iiiii)
        /*0014*/ 	.short	0x0160
        /*0016*/ 	.short	0x0044


	//----- nvinfo : EIATTR_CBANK_PARAM_SIZE
	.align		4
.L_1188:
        /*0018*/ 	.byte	0x03, 0x19
        /*001a*/ 	.short	0x0044


	//----- nvinfo : EIATTR_KPARAM_INFO
	.align		4
        /*001c*/ 	.byte	0x04, 0x17
        /*001e*/ 	.short	(.L_1190 - .L_1189)
.L_1189:
        /*0020*/ 	.word	0x00000000
        /*0024*/ 	.short	0x000a
        /*0026*/ 	.short	0x0040
        /*0028*/ 	.byte	0x00, 0xf0, 0x11, 0x00


	//----- nvinfo : EIATTR_KPARAM_INFO
	.align		4
.L_1190:
        /*002c*/ 	.byte	0x04, 0x17
        /*002e*/ 	.short	(.L_1192 - .L_1191)
.L_1191:
        /*0030*/ 	.word	0x00000000
        /*0034*/ 	.short	0x0009
        /*0036*/ 	.short	0x003c
        /*0038*/ 	.byte	0x00, 0xf0, 0x11, 0x00


	//----- nvinfo : EIATTR_KPARAM_INFO
	.align		4
.L_1192:
        /*003c*/ 	.byte	0x04, 0x17
        /*003e*/ 	.short	(.L_1194 - .L_1193)
.L_1193:
        /*0040*/ 	.word	0x00000000
        /*0044*/ 	.short	0x0008
        /*0046*/ 	.short	0x0038
        /*0048*/ 	.byte	0x00, 0xf0, 0x11, 0x00


	//----- nvinfo : EIATTR_KPARAM_INFO
	.align		4
.L_1194:
        /*004c*/ 	.byte	0x04, 0x17
        /*004e*/ 	.short	(.L_1196 - .L_1195)
.L_1195:
        /*0050*/ 	.word	0x00000000
        /*0054*/ 	.short	0x0007
        /*0056*/ 	.short	0x0034
        /*0058*/ 	.byte	0x00, 0xf0, 0x11, 0x00


	//----- nvinfo : EIATTR_KPARAM_INFO
	.align		4
.L_1196:
        /*005c*/ 	.byte	0x04, 0x17
        /*005e*/ 	.short	(.L_1198 - .L_1197)
.L_1197:
        /*0060*/ 	.word	0x00000000
        /*0064*/ 	.short	0x0006
        /*0066*/ 	.short	0x0030
        /*0068*/ 	.byte	0x00, 0xf0, 0x11, 0x00


	//----- nvinfo : EIATTR_KPARAM_INFO
	.align		4
.L_1198:
        /*006c*/ 	.byte	0x04, 0x17
        /*006e*/ 	.short	(.L_1200 - .L_1199)
.L_1199:
        /*0070*/ 	.word	0x00000000
        /*0074*/ 	.short	0x0005
        /*0076*/ 	.short	0x0028
        /*0078*/ 	.byte	0x00, 0xf0, 0x21, 0x00


	//----- nvinfo : EIATTR_KPARAM_INFO
	.align		4
.L_1200:
        /*007c*/ 	.byte	0x04, 0x17
        /*007e*/ 	.short	(.L_1202 - .L_1201)
.L_1201:
        /*0080*/ 	.word	0x00000000
        /*0084*/ 	.short	0x0004
        /*0086*/ 	.short	0x0020
        /*0088*/ 	.byte	0x00, 0xf0, 0x21, 0x00


	//----- nvinfo : EIATTR_KPARAM_INFO
	.align		4
.L_1202:
        /*008c*/ 	.byte	0x04, 0x17
        /*008e*/ 	.short	(.L_1204 - .L_1203)
.L_1203:
        /*0090*/ 	.word	0x00000000
        /*0094*/ 	.short	0x0003
        /*0096*/ 	.short	0x0018
        /*0098*/ 	.byte	0x00, 0xf0, 0x21, 0x00


	//----- nvinfo : EIATTR_KPARAM_INFO
	.align		4
.L_1204:
        /*009c*/ 	.byte	0x04, 0x17
        /*009e*/ 	.short	(.L_1206 - .L_1205)
.L_1205:
        /*00a0*/ 	.word	0x00000000
        /*00a4*/ 	.short	0x0002
        /*00a6*/ 	.short	0x0010
        /*00a8*/ 	.byte	0x00, 0xf0, 0x21, 0x00


	//----- nvinfo : EIATTR_KPARAM_INFO
	.align		4
.L_1206:
        /*00ac*/ 	.byte	0x04, 0x17
        /*00ae*/ 	.short	(.L_1208 - .L_1207)
.L_1207:
        /*00b0*/ 	.word	0x00000000
        /*00b4*/ 	.short	0x0001
        /*00b6*/ 	.short	0x0008
        /*00b8*/ 	.byte	0x00, 0xf0, 0x21, 0x00


	//----- nvinfo : EIATTR_KPARAM_INFO
	.align		4
.L_1208:
        /*00bc*/ 	.byte	0x04, 0x17
        /*00be*/ 	.short	(.L_1210 - .L_1209)
.L_1209:
        /*00c0*/ 	.word	0x00000000
        /*00c4*/ 	.short	0x0000
        /*00c6*/ 	.short	0x0000
        /*00c8*/ 	.byte	0x00, 0xf0, 0x21, 0x00


	//----- nvinfo : EIATTR_MAXREG_COUNT
	.align		4
.L_1210:
        /*00cc*/ 	.byte	0x03, 0x1b
        /*00ce*/ 	.short	0x00ff


	//----- nvinfo : EIATTR_UNUSED_LOAD_BYTE_OFFSET
	.align		4
        /*00d0*/ 	.byte	0x04, 0x44
        /*00d2*/ 	.short	(.L_1212 - .L_1211)


	//   ....[0]....
.L_1211:
        /*00d4*/ 	.word	0x000030e0
        /*00d8*/ 	.word	0x00000fff


	//----- nvinfo : EIATTR_EXIT_INSTR_OFFSETS
	.align		4
.L_1212:
        /*00dc*/ 	.byte	0x04, 0x1c
        /*00de*/ 	.short	(.L_1214 - .L_1213)


	//   ....[0]....
.L_1213:
        /*00e0*/ 	.word	0x000043c0


	//   ....[1]....
        /*00e4*/ 	.word	0x00004520


	//----- nvinfo : EIATTR_CTAIDZ_USED
	.align		4
.L_1214:
        /*00e8*/ 	.byte	0x01, 0x04
	.zero		2


	//----- nvinfo : EIATTR_CRS_STACK_SIZE
	.align		4
        /*00ec*/ 	.byte	0x04, 0x1e
        /*00ee*/ 	.short	(.L_1216 - .L_1215)
.L_1215:
        /*00f0*/ 	.word	0x00000000
.L_1216:


//--------------------- .nv.info._Z35flash_decoding_paged_V_split_kernelI6__halfhLi8ELi128ELi128ELi32ELi256EEvPKT_PKT0_S6_S3_PS1_S7_iiiii --------------------------
	.section	.nv.info._Z35flash_decoding_paged_V_split_kernelI6__halfhLi8ELi128ELi128ELi32ELi256EEvPKT_PKT0_S6_S3_PS1_S7_iiiii,"",@"SHT_CUDA_INFO"
	.sectionflags	@""
	.align	4


	//----- nvinfo : EIATTR_CUDA_API_VERSION
	.align		4
        /*0000*/ 	.byte	0x04, 0x37
        /*0002*/ 	.short	(.L_1218 - .L_1217)
.L_1217:
        /*0004*/ 	.word	0x0000007c


	//----- nvinfo : EIATTR_SW2861232_WAR
	.align		4
.L_1218:
        /*0008*/ 	.byte	0x01, 0x35
	.zero		2


	//----- nvinfo : EIATTR_PARAM_CBANK
	.align		4
        /*000c*/ 	.byte	0x04, 0x0a
        /*000e*/ 	.short	(.L_1220 - .L_1219)
	.align		4
.L_1219:
        /*0010*/ 	.word	index@(.nv.constant0._Z35flash_decoding_paged_V_split_kernelI6__halfhLi8ELi128ELi128ELi32ELi256EEvPKT_PKT0_S6_S3_PS1_S7_iiiii)
        /*0014*/ 	.short	0x0160
        /*0016*/ 	.short	0x0044


	//----- nvinfo : EIATTR_CBANK_PARAM_SIZE
	.align		4
.L_1220:
        /*0018*/ 	.byte	0x03, 0x19
        /*001a*/ 	.short	0x0044


	//----- nvinfo : EIATTR_KPARAM_INFO
	.align		4
        /*001c*/ 	.byte	0x04, 0x17
        /*001e*/ 	.short	(.L_1222 - .L_1221)
.L_1221:
        /*0020*/ 	.word	0x00000000
        /*0024*/ 	.short	0x000a
        /*0026*/ 	.short	0x0040
        /*0028*/ 	.byte	0x00, 0xf0, 0x11, 0x00


	//----- nvinfo : EIATTR_KPARAM_INFO
	.align		4
.L_1222:
        /*002c*/ 	.byte	0x04, 0x17
        /*002e*/ 	.short	(.L_1224 - .L_1223)
.L_1223:
        /*0030*/ 	.word	0x00000000
        /*0034*/ 	.short	0x0009
        /*0036*/ 	.short	0x003c
        /*0038*/ 	.byte	0x00, 0xf0, 0x11, 0x00


	//----- nvinfo : EIATTR_KPARAM_INFO
	.align		4
.L_1224:
        /*003c*/ 	.byte	0x04, 0x17
        /*003e*/ 	.short	(.L_1226 - .L_1225)
.L_1225:
        /*0040*/ 	.word	0x00000000
        /*0044*/ 	.short	0x0008
        /*0046*/ 	.short	0x0038
        /*0048*/ 	.byte	0x00, 0xf0, 0x11, 0x00


	//----- nvinfo : EIATTR_KPARAM_INFO
	.align		4
.L_1226:
        /*004c*/ 	.byte	0x04, 0x17
        /*004e*/ 	.short	(.L_1228 - .L_1227)
.L_1227:
        /*0050*/ 	.word	0x00000000
        /*0054*/ 	.short	0x0007
        /*0056*/ 	.short	0x0034
        /*0058*/ 	.byte	0x00, 0xf0, 0x11, 0x00


	//----- nvinfo : EIATTR_KPARAM_INFO
	.align		4
.L_1228:
        /*005c*/ 	.byte	0x04, 0x17
        /*005e*/ 	.short	(.L_1230 - .L_1229)
.L_1229:
        /*0060*/ 	.word	0x00000000
        /*0064*/ 	.short	0x0006
        /*0066*/ 	.short	0x0030
        /*0068*/ 	.byte	0x00, 0xf0, 0x11, 0x00


	//----- nvinfo : EIATTR_KPARAM_INFO
	.align		4
.L_1230:
        /*006c*/ 	.byte	0x04, 0x17
        /*006e*/ 	.short	(.L_1232 - .L_1231)
.L_1231:
        /*0070*/ 	.word	0x00000000
        /*0074*/ 	.short	0x0005
        /*0076*/ 	.short	0x0028
        /*0078*/ 	.byte	0x00, 0xf0, 0x21, 0x00


	//----- nvinfo : EIATTR_KPARAM_INFO
	.align		4
.L_1232:
        /*007c*/ 	.byte	0x04, 0x17
        /*007e*/ 	.short	(.L_1234 - .L_1233)
.L_1233:
        /*0080*/ 	.word	0x00000000
        /*0084*/ 	.short	0x0004
        /*0086*/ 	.short	0x0020
        /*0088*/ 	.byte	0x00, 0xf0, 0x21, 0x00


	//----- nvinfo : EIATTR_KPARAM_INFO
	.align		4
.L_1234:
        /*008c*/ 	.byte	0x04, 0x17
        /*008e*/ 	.short	(.L_1236 - .L_1235)
.L_1235:
        /*0090*/ 	.word	0x00000000
        /*0094*/ 	.short	0x0003
        /*0096*/ 	.short	0x0018
        /*0098*/ 	.byte	0x00, 0xf0, 0x21, 0x00


	//----- nvinfo : EIATTR_KPARAM_INFO
	.align		4
.L_1236:
        /*009c*/ 	.byte	0x04, 0x17
        /*009e*/ 	.short	(.L_1238 - .L_1237)
.L_1237:
        /*00a0*/ 	.word	0x00000000
        /*00a4*/ 	.short	0x0002
        /*00a6*/ 	.short	0x0010
        /*00a8*/ 	.byte	0x00, 0xf0, 0x21, 0x00


	//----- nvinfo : EIATTR_KPARAM_INFO
	.align		4
.L_1238:
        /*00ac*/ 	.byte	0x04, 0x17
        /*00ae*/ 	.short	(.L_1240 - .L_1239)
.L_1239:
        /*00b0*/ 	.word	0x00000000
        /*00b4*/ 	.short	0x0001
        /*00b6*/ 	.short	0x0008
        /*00b8*/ 	.byte	0x00, 0xf0, 0x21, 0x00


	//----- nvinfo : EIATTR_KPARAM_INFO
	.align		4
.L_1240:
        /*00bc*/ 	.byte	0x04, 0x17
        /*00be*/ 	.short	(.L_1242 - .L_1241)
.L_1241:
        /*00c0*/ 	.word	0x00000000
        /*00c4*/ 	.short	0x0000
        /*00c6*/ 	.short	0x0000
        /*00c8*/ 	.byte	0x00, 0xf0, 0x21, 0x00


	//----- nvinfo : EIATTR_MAXREG_COUNT
	.align		4
.L_1242:
        /*00cc*/ 	.byte	0x03, 0x1b
        /*00ce*/ 	.short	0x00ff


	//----- nvinfo : EIATTR_EXIT_INSTR_OFFSETS
	.align		4
        /*00d0*/ 	.byte	0x04, 0x1c
        /*00d2*/ 	.short	(.L_1244 - .L_1243)


	//   ....[0]....
.L_1243:
        /*00d4*/ 	.word	0x00006040


	//   ....[1]....
        /*00d8*/ 	.word	0x000061a0


	//----- nvinfo : EIATTR_CTAIDZ_USED
	.align		4
.L_1244:
        /*00dc*/ 	.byte	0x01, 0x04
	.zero		2


	//----- nvinfo : EIATTR_CRS_STACK_SIZE
	.align		4
        /*00e0*/ 	.byte	0x04, 0x1e
        /*00e2*/ 	.short	(.L_1246 - .L_1245)
.L_1245:
        /*00e4*/ 	.word	0x00000000
.L_1246:


//--------------------- .nv.info._Z28flash_decoding_reduce_kernelI6__halfLi8ELi128EEvPKT_S3_PS1_ii --------------------------
	.section	.nv.info._Z28flash_decoding_reduce_kernelI6__halfLi8ELi128EEvPKT_S3_PS1_ii,"",@"SHT_CUDA_INFO"
	.sectionflags	@""
	.align	4


	//----- nvinfo : EIATTR_CUDA_API_VERSION
	.align		4
        /*0000*/ 	.byte	0x04, 0x37
        /*0002*/ 	.short	(.L_1248 - .L_1247)
.L_1247:
        /*0004*/ 	.word	0x0000007c


	//----- nvinfo : EIATTR_SW2861232_WAR
	.align		4
.L_1248:
        /*0008*/ 	.byte	0x01, 0x35
	.zero		2


	//----- nvinfo : EIATTR_PARAM_CBANK
	.align		4
        /*000c*/ 	.byte	0x04, 0x0a
        /*000e*/ 	.short	(.L_1250 - .L_1249)
	.align		4
.L_1249:
        /*0010*/ 	.word	index@(.nv.constant0._Z28flash_decoding_reduce_kernelI6__halfLi8ELi128EEvPKT_S3_PS1_ii)
        /*0014*/ 	.short	0x0160
        /*0016*/ 	.short	0x0020


	//----- nvinfo : EIATTR_CBANK_PARAM_SIZE
	.align		4
.L_1250:
        /*0018*/ 	.byte	0x03, 0x19
        /*001a*/ 	.short	0x0020


	//----- nvinfo : EIATTR_KPARAM_INFO
	.align		4
        /*001c*/ 	.byte	0x04, 0x17
        /*001e*/ 	.short	(.L_1252 - .L_1251)
.L_1251:
        /*0020*/ 	.word	0x00000000
        /*0024*/ 	.short	0x0004
        /*0026*/ 	.short	0x001c
        /*0028*/ 	.byte	0x00, 0xf0, 0x11, 0x00


	//----- nvinfo : EIATTR_KPARAM_INFO
	.align		4
.L_1252:
        /*002c*/ 	.byte	0x04, 0x17
        /*002e*/ 	.short	(.L_1254 - .L_1253)
.L_1253:
        /*0030*/ 	.word	0x00000000
        /*0034*/ 	.short	0x0003
        /*0036*/ 	.short	0x0018
        /*0038*/ 	.byte	0x00, 0xf0, 0x11, 0x00


	//----- nvinfo : EIATTR_KPARAM_INFO
	.align		4
.L_1254:
        /*003c*/ 	.byte	0x04, 0x17
        /*003e*/ 	.short	(.L_1256 - .L_1255)
.L_1255:
        /*0040*/ 	.word	0x00000000
        /*0044*/ 	.short	0x0002
        /*0046*/ 	.short	0x0010
        /*0048*/ 	.byte	0x00, 0xf0, 0x21, 0x00


	//----- nvinfo : EIATTR_KPARAM_INFO
	.align		4
.L_1256:
        /*004c*/ 	.byte	0x04, 0x17
        /*004e*/ 	.short	(.L_1258 - .L_1257)
.L_1257:
        /*0050*/ 	.word	0x00000000
        /*0054*/ 	.short	0x0001
        /*0056*/ 	.short	0x0008
        /*0058*/ 	.byte	0x00, 0xf0, 0x21, 0x00


	//----- nvinfo : EIATTR_KPARAM_INFO
	.align		4
.L_1258:
        /*005c*/ 	.byte	0x04, 0x17
        /*005e*/ 	.short	(.L_1260 - .L_1259)
.L_1259:
        /*0060*/ 	.word	0x00000000
        /*0064*/ 	.short	0x0000
        /*0066*/ 	.short	0x0000
        /*0068*/ 	.byte	0x00, 0xf0, 0x21, 0x00


	//----- nvinfo : EIATTR_MAXREG_COUNT
	.align		4
.L_1260:
        /*006c*/ 	.byte	0x03, 0x1b
        /*006e*/ 	.short	0x00ff


	//----- nvinfo : EIATTR_EXIT_INSTR_OFFSETS
	.align		4
        /*0070*/ 	.byte	0x04, 0x1c
        /*0072*/ 	.short	(.L_1262 - .L_1261)


	//   ....[0]....
.L_1261:
        /*0074*/ 	.word	0x00000d00


	//----- nvinfo : EIATTR_CRS_STACK_SIZE
	.align		4
.L_1262:
        /*0078*/ 	.byte	0x04, 0x1e
        /*007a*/ 	.short	(.L_1264 - .L_1263)
.L_1263:
        /*007c*/ 	.word	0x00000000
.L_1264:


//--------------------- .nv.info._Z30flash_decoding_residual_kernelI6__halfLi8ELi128ELi128EEvPKT_S3_S3_iPS1_S4_iii --------------------------
	.section	.nv.info._Z30flash_decoding_residual_kernelI6__halfLi8ELi128ELi128EEvPKT_S3_S3_iPS1_S4_iii,"",@"SHT_CUDA_INFO"
	.sectionflags	@""
	.align	4


	//----- nvinfo : EIATTR_CUDA_API_VERSION
	.align		4
        /*0000*/ 	.byte	0x04, 0x37
        /*0002*/ 	.short	(.L_1266 - .L_1265)
.L_1265:
        /*0004*/ 	.word	0x0000007c


	//----- nvinfo : EIATTR_SW2861232_WAR
	.align		4
.L_1266:
        /*0008*/ 	.byte	0x01, 0x35
	.zero		2


	//----- nvinfo : EIATTR_PARAM_CBANK
	.align		4
        /*000c*/ 	.byte	0x04, 0x0a
        /*000e*/ 	.short	(.L_1268 - .L_1267)
	.align		4
.L_1267:
        /*0010*/ 	.word	index@(.nv.constant0._Z30flash_decoding_residual_kernelI6__halfLi8ELi128ELi128EEvPKT_S3_S3_iPS1_S4_iii)
        /*0014*/ 	.short	0x0160
        /*0016*/ 	.short	0x003c


	//----- nvinfo : EIATTR_CBANK_PARAM_SIZE
	.align		4
.L_1268:
        /*0018*/ 	.byte	0x03, 0x19
        /*001a*/ 	.short	0x003c


	//----- nvinfo : EIATTR_KPARAM_INFO
	.align		4
        /*001c*/ 	.byte	0x04, 0x17
        /*001e*/ 	.short	(.L_1270 - .L_1269)
.L_1269:
        /*0020*/ 	.word	0x00000000
        /*0024*/ 	.short	0x0008
        /*0026*/ 	.short	0x0038
        /*0028*/ 	.byte	0x00, 0xf0, 0x11, 0x00


	//----- nvinfo : EIATTR_KPARAM_INFO
	.align		4
.L_1270:
        /*002c*/ 	.byte	0x04, 0x17
        /*002e*/ 	.short	(.L_1272 - .L_1271)
.L_1271:
        /*0030*/ 	.word	0x00000000
        /*0034*/ 	.short	0x0007
        /*0036*/ 	.short	0x0034
        /*0038*/ 	.byte	0x00, 0xf0, 0x11, 0x00


	//----- nvinfo : EIATTR_KPARAM_INFO
	.align		4
.L_1272:
        /*003c*/ 	.byte	0x04, 0x17
        /*003e*/ 	.short	(.L_1274 - .L_1273)
.L_1273:
        /*0040*/ 	.word	0x00000000
        /*0044*/ 	.short	0x0006
        /*0046*/ 	.short	0x0030
        /*0048*/ 	.byte	0x00, 0xf0, 0x11, 0x00


	//----- nvinfo : EIATTR_KPARAM_INFO
	.align		4
.L_1274:
        /*004c*/ 	.byte	0x04, 0x17
        /*004e*/ 	.short	(.L_1276 - .L_1275)
.L_1275:
        /*0050*/ 	.word	0x00000000
        /*0054*/ 	.short	0x0005
        /*0056*/ 	.short	0x0028
        /*0058*/ 	.byte	0x00, 0xf0, 0x21, 0x00


	//----- nvinfo : EIATTR_KPARAM_INFO
	.align		4
.L_1276:
        /*005c*/ 	.byte	0x04, 0x17
        /*005e*/ 	.short	(.L_1278 - .L_1277)
.L_1277:
        /*0060*/ 	.word	0x00000000
        /*0064*/ 	.short	0x0004
        /*0066*/ 	.short	0x0020
        /*0068*/ 	.byte	0x00, 0xf0, 0x21, 0x00


	//----- nvinfo : EIATTR_KPARAM_INFO
	.align		4
.L_1278:
        /*006c*/ 	.byte	0x04, 0x17
        /*006e*/ 	.short	(.L_1280 - .L_1279)
.L_1279:
        /*0070*/ 	.word	0x00000000
        /*0074*/ 	.short	0x0003
        /*0076*/ 	.short	0x0018
        /*0078*/ 	.byte	0x00, 0xf0, 0x11, 0x00


	//----- nvinfo : EIATTR_KPARAM_INFO
	.align		4
.L_1280:
        /*007c*/ 	.byte	0x04, 0x17
        /*007e*/ 	.short	(.L_1282 - .L_1281)
.L_1281:
        /*0080*/ 	.word	0x00000000
        /*0084*/ 	.short	0x0002
        /*0086*/ 	.short	0x0010
        /*0088*/ 	.byte	0x00, 0xf0, 0x21, 0x00


	//----- nvinfo : EIATTR_KPARAM_INFO
	.align		4
.L_1282:
        /*008c*/ 	.byte	0x04, 0x17
        /*008e*/ 	.short	(.L_1284 - .L_1283)
.L_1283:
        /*0090*/ 	.word	0x00000000
        /*0094*/ 	.short	0x0001
        /*0096*/ 	.short	0x0008
        /*0098*/ 	.byte	0x00, 0xf0, 0x21, 0x00


	//----- nvinfo : EIATTR_KPARAM_INFO
	.align		4
.L_1284:
        /*009c*/ 	.byte	0x04, 0x17
        /*009e*/ 	.short	(.L_1286 - .L_1285)
.L_1285:
        /*00a0*/ 	.word	0x00000000
        /*00a4*/ 	.short	0x0000
        /*00a6*/ 	.short	0x0000
        /*00a8*/ 	.byte	0x00, 0xf0, 0x21, 0x00


	//----- nvinfo : EIATTR_MAXREG_COUNT
	.align		4
.L_1286:
        /*00ac*/ 	.byte	0x03, 0x1b
        /*00ae*/ 	.short	0x00ff


	//----- nvinfo : EIATTR_EXIT_INSTR_OFFSETS
	.align		4
        /*00b0*/ 	.byte	0x04, 0x1c
        /*00b2*/ 	.short	(.L_1288 - .L_1287)


	//   ....[0]....
.L_1287:
        /*00b4*/ 	.word	0x00004380


	//   ....[1]....
        /*00b8*/ 	.word	0x000043f0


	//----- nvinfo : EIATTR_CRS_STACK_SIZE
	.align		4
.L_1288:
        /*00bc*/ 	.byte	0x04, 0x1e
        /*00be*/ 	.short	(.L_1290 - .L_1289)
.L_1289:
        /*00c0*/ 	.word	0x00000000
.L_1290:


//--------------------- .nv.info._Z27flash_decoding_split_kernelI6__halfhLi8ELi128ELi128ELi32ELi256EEvPKT_PKT0_S6_S3_PS1_S7_iiiii --------------------------
	.section	.nv.info._Z27flash_decoding_split_kernelI6__halfhLi8ELi128ELi128ELi32ELi256EEvPKT_PKT0_S6_S3_PS1_S7_iiiii,"",@"SHT_CUDA_INFO"
	.sectionflags	@""
	.align	4


	//----- nvinfo : EIATTR_CUDA_API_VERSION
	.align		4
        /*0000*/ 	.byte	0x04, 0x37
        /*0002*/ 	.short	(.L_1292 - .L_1291)
.L_1291:
        /*0004*/ 	.word	0x0000007c


	//----- nvinfo : EIATTR_SW2861232_WAR
	.align		4
.L_1292:
        /*0008*/ 	.byte	0x01, 0x35
	.zero		2


	//----- nvinfo : EIATTR_PARAM_CBANK
	.align		4
        /*000c*/ 	.byte	0x04, 0x0a
        /*000e*/ 	.short	(.L_1294 - .L_1293)
	.align		4
.L_1293:
        /*0010*/ 	.word	index@(.nv.constant0._Z27flash_decoding_split_kernelI6__halfhLi8ELi128ELi128ELi32ELi256EEvPKT_PKT0_S6_S3_PS1_S7_iiiii)
        /*0014*/ 	.short	0x0160
        /*0016*/ 	.short	0x0044


	//----- nvinfo : EIATTR_CBANK_PARAM_SIZE
	.align		4
.L_1294:
        /*0018*/ 	.byte	0x03, 0x19
        /*001a*/ 	.short	0x0044


	//----- nvinfo : EIATTR_KPARAM_INFO
	.align		4
        /*001c*/ 	.byte	0x04, 0x17
        /*001e*/ 	.short	(.L_1296 - .L_1295)
.L_1295:
        /*0020*/ 	.word	0x00000000
        /*0024*/ 	.short	0x000a
        /*0026*/ 	.short	0x0040
        /*0028*/ 	.byte	0x00, 0xf0, 0x11, 0x00


	//----- nvinfo : EIATTR_KPARAM_INFO
	.align		4
.L_1296:
        /*002c*/ 	.byte	0x04, 0x17
        /*002e*/ 	.short	(.L_1298 - .L_1297)
.L_1297:
        /*0030*/ 	.word	0x00000000
        /*0034*/ 	.short	0x0009
        /*0036*/ 	.short	0x003c
        /*0038*/ 	.byte	0x00, 0xf0, 0x11, 0x00


	//----- nvinfo : EIATTR_KPARAM_INFO
	.align		4
.L_1298:
        /*003c*/ 	.byte	0x04, 0x17
        /*003e*/ 	.short	(.L_1300 - .L_1299)
.L_1299:
        /*0040*/ 	.word	0x00000000
        /*0044*/ 	.short	0x0008
        /*0046*/ 	.short	0x0038
        /*0048*/ 	.byte	0x00, 0xf0, 0x11, 0x00


	//----- nvinfo : EIATTR_KPARAM_INFO
	.align		4
.L_1300:
        /*004c*/ 	.byte	0x04, 0x17
        /*004e*/ 	.short	(.L_1302 - .L_1301)
.L_1301:
        /*0050*/ 	.word	0x00000000
        /*0054*/ 	.short	0x0007
        /*0056*/ 	.short	0x0034
        /*0058*/ 	.byte	0x00, 0xf0, 0x11, 0x00


	//----- nvinfo : EIATTR_KPARAM_INFO
	.align		4
.L_1302:
        /*005c*/ 	.byte	0x04, 0x17
        /*005e*/ 	.short	(.L_1304 - .L_1303)
.L_1303:
        /*0060*/ 	.word	0x00000000
        /*0064*/ 	.short	0x0006
        /*0066*/ 	.short	0x0030
        /*0068*/ 	.byte	0x00, 0xf0, 0x11, 0x00


	//----- nvinfo : EIATTR_KPARAM_INFO
	.align		4
.L_1304:
        /*006c*/ 	.byte	0x04, 0x17
        /*006e*/ 	.short	(.L_1306 - .L_1305)
.L_1305:
        /*0070*/ 	.word	0x00000000
        /*0074*/ 	.short	0x0005
        /*0076*/ 	.short	0x0028
        /*0078*/ 	.byte	0x00, 0xf0, 0x21, 0x00


	//----- nvinfo : EIATTR_KPARAM_INFO
	.align		4
.L_1306:
        /*007c*/ 	.byte	0x04, 0x17
        /*007e*/ 	.short	(.L_1308 - .L_1307)
.L_1307:
        /*0080*/ 	.word	0x00000000
        /*0084*/ 	.short	0x0004
        /*0086*/ 	.short	0x0020
        /*0088*/ 	.byte	0x00, 0xf0, 0x21, 0x00


	//----- nvinfo : EIATTR_KPARAM_INFO
	.align		4
.L_1308:
        /*008c*/ 	.byte	0x04, 0x17
        /*008e*/ 	.short	(.L_1310 - .L_1309)
.L_1309:
        /*0090*/ 	.word	0x00000000
        /*0094*/ 	.short	0x0003
        /*0096*/ 	.short	0x0018
        /*0098*/ 	.byte	0x00, 0xf0, 0x21, 0x00


	//----- nvinfo : EIATTR_KPARAM_INFO
	.align		4
.L_1310:
        /*009c*/ 	.byte	0x04, 0x17
        /*009e*/ 	.short	(.L_1312 - .L_1311)
.L_1311:
        /*00a0*/ 	.word	0x00000000
        /*00a4*/ 	.short	0x0002
        /*00a6*/ 	.short	0x0010
        /*00a8*/ 	.byte	0x00, 0xf0, 0x21, 0x00


	//----- nvinfo : EIATTR_KPARAM_INFO
	.align		4
.L_1312:
        /*00ac*/ 	.byte	0x04, 0x17
        /*00ae*/ 	.short	(.L_1314 - .L_1313)
.L_1313:
        /*00b0*/ 	.word	0x00000000
        /*00b4*/ 	.short	0x0001
        /*00b6*/ 	.short	0x0008
        /*00b8*/ 	.byte	0x00, 0xf0, 0x21, 0x00


	//----- nvinfo : EIATTR_KPARAM_INFO
	.align		4
.L_1314:
        /*00bc*/ 	.byte	0x04, 0x17
        /*00be*/ 	.short	(.L_1316 - .L_1315)
.L_1315:
        /*00c0*/ 	.word	0x00000000
        /*00c4*/ 	.short	0x0000
        /*00c6*/ 	.short	0x0000
        /*00c8*/ 	.byte	0x00, 0xf0, 0x21, 0x00


	//----- nvinfo : EIATTR_MAXREG_COUNT
	.align		4
.L_1316:
        /*00cc*/ 	.byte	0x03, 0x1b
        /*00ce*/ 	.short	0x00ff


	//----- nvinfo : EIATTR_UNUSED_LOAD_BYTE_OFFSET
	.align		4
        /*00d0*/ 	.byte	0x04, 0x44
        /*00d2*/ 	.short	(.L_1318 - .L_1317)


	//   ....[0]....
.L_1317:
        /*00d4*/ 	.word	0x00002430
        /*00d8*/ 	.word	0x00000fff


	//----- nvinfo : EIATTR_EXIT_INSTR_OFFSETS
	.align		4
.L_1318:
        /*00dc*/ 	.byte	0x04, 0x1c
        /*00de*/ 	.short	(.L_1320 - .L_1319)


	//   ....[0]....
.L_1319:
        /*00e0*/ 	.word	0x00003740


	//   ....[1]....
        /*00e4*/ 	.word	0x000038a0


	//----- nvinfo : EIATTR_CTAIDZ_USED
	.align		4
.L_1320:
        /*00e8*/ 	.byte	0x01, 0x04
	.zero		2


	//----- nvinfo : EIATTR_CRS_STACK_SIZE
	.align		4
        /*00ec*/ 	.byte	0x04, 0x1e
        /*00ee*/ 	.short	(.L_1322 - .L_1321)
.L_1321:
        /*00f0*/ 	.word	0x00000000
.L_1322:


//--------------------- .nv.info._Z35flash_decoding_paged_V_split_kernelI6__halfhLi8ELi64ELi64ELi64ELi256EEvPKT_PKT0_S6_S3_PS1_S7_iiiii --------------------------
	.section	.nv.info._Z35flash_decoding_paged_V_split_kernelI6__halfhLi8ELi64ELi64ELi64ELi256EEvPKT_PKT0_S6_S3_PS1_S7_iiiii,"",@"SHT_CUDA_INFO"
	.sectionflags	@""
	.align	4


	//----- nvinfo : EIATTR_CUDA_API_VERSION
	.align		4
        /*0000*/ 	.byte	0x04, 0x37
        /*0002*/ 	.short	(.L_1324 - .L_1323)
.L_1323:
        /*0004*/ 	.word	0x0000007c


	//----- nvinfo : EIATTR_SW2861232_WAR
	.align		4
.L_1324:
        /*0008*/ 	.byte	0x01, 0x35
	.zero		2


	//----- nvinfo : EIATTR_PARAM_CBANK
	.align		4
        /*000c*/ 	.byte	0x04, 0x0a
        /*000e*/ 	.short	(.L_1326 - .L_1325)
	.align		4
.L_1325:
        /*0010*/ 	.word	index@(.nv.constant0._Z35flash_decoding_paged_V_split_kernelI6__halfhLi8ELi64ELi64ELi64ELi256EEvPKT_PKT0_S6_S3_PS1_S7_iiiii)
        /*0014*/ 	.short	0x0160
        /*0016*/ 	.short	0x0044


	//----- nvinfo : EIATTR_CBANK_PARAM_SIZE
	.align		4
.L_1326:
        /*0018*/ 	.byte	0x03, 0x19
        /*001a*/ 	.short	0x0044


	//----- nvinfo : EIATTR_KPARAM_INFO
	.align		4
        /*001c*/ 	.byte	0x04, 0x17
        /*001e*/ 	.short	(.L_1328 - .L_1327)
.L_1327:
        /*0020*/ 	.word	0x00000000
        /*0024*/ 	.short	0x000a
        /*0026*/ 	.short	0x0040
        /*0028*/ 	.byte	0x00, 0xf0, 0x11, 0x00


	//----- nvinfo : EIATTR_KPARAM_INFO
	.align		4
.L_1328:
        /*002c*/ 	.byte	0x04, 0x17
        /*002e*/ 	.short	(.L_1330 - .L_1329)
.L_1329:
        /*0030*/ 	.word	0x00000000
        /*0034*/ 	.short	0x0009
        /*0036*/ 	.short	0x003c
        /*0038*/ 	.byte	0x00, 0xf0, 0x11, 0x00


	//----- nvinfo : EIATTR_KPARAM_INFO
	.align		4
.L_1330:
        /*003c*/ 	.byte	0x04, 0x17
        /*003e*/ 	.short	(.L_1332 - .L_1331)
.L_1331:
        /*0040*/ 	.word	0x00000000
        /*0044*/ 	.short	0x0008
        /*0046*/ 	.short	0x0038
        /*0048*/ 	.byte	0x00, 0xf0, 0x11, 0x00


	//----- nvinfo : EIATTR_KPARAM_INFO
	.align		4
.L_1332:
        /*004c*/ 	.byte	0x04, 0x17
        /*004e*/ 	.short	(.L_1334 - .L_1333)
.L_1333:
        /*0050*/ 	.word	0x00000000
        /*0054*/ 	.short	0x0007
        /*0056*/ 	.short	0x0034
        /*0058*/ 	.byte	0x00, 0xf0, 0x11, 0x00


	//----- nvinfo : EIATTR_KPARAM_INFO
	.align		4
.L_1334:
        /*005c*/ 	.byte	0x04, 0x17
        /*005e*/ 	.short	(.L_1336 - .L_1335)
.L_1335:
        /*0060*/ 	.word	0x00000000
        /*0064*/ 	.short	0x0006
        /*0066*/ 	.short	0x0030
        /*0068*/ 	.byte	0x00, 0xf0, 0x11, 0x00


	//----- nvinfo : EIATTR_KPARAM_INFO
	.align		4
.L_1336:
        /*006c*/ 	.byte	0x04, 0x17
        /*006e*/ 	.short	(.L_1338 - .L_1337)
.L_1337:
        /*0070*/ 	.word	0x00000000
        /*0074*/ 	.short	0x0005
        /*0076*/ 	.short	0x0028
        /*0078*/ 	.byte	0x00, 0xf0, 0x21, 0x00


	//----- nvinfo : EIATTR_KPARAM_INFO
	.align		4
.L_1338:
        /*007c*/ 	.byte	0x04, 0x17
        /*007e*/ 	.short	(.L_1340 - .L_1339)
.L_1339:
        /*0080*/ 	.word	0x00000000
        /*0084*/ 	.short	0x0004
        /*0086*/ 	.short	0x0020
        /*0088*/ 	.byte	0x00, 0xf0, 0x21, 0x00


	//----- nvinfo : EIATTR_KPARAM_INFO
	.align		4
.L_1340:
        /*008c*/ 	.byte	0x04, 0x17
        /*008e*/ 	.short	(.L_1342 - .L_1341)
.L_1341:
        /*0090*/ 	.word	0x00000000
        /*0094*/ 	.short	0x0003
        /*0096*/ 	.short	0x0018
        /*0098*/ 	.byte	0x00, 0xf0, 0x21, 0x00


	//----- nvinfo : EIATTR_KPARAM_INFO
	.align		4
.L_1342:
        /*009c*/ 	.byte	0x04, 0x17
        /*009e*/ 	.short	(.L_1344 - .L_1343)
.L_1343:
        /*00a0*/ 	.word	0x00000000
        /*00a4*/ 	.short	0x0002
        /*00a6*/ 	.short	0x0010
        /*00a8*/ 	.byte	0x00, 0xf0, 0x21, 0x00


	//----- nvinfo : EIATTR_KPARAM_INFO
	.align		4
.L_1344:
        /*00ac*/ 	.byte	0x04, 0x17
        /*00ae*/ 	.short	(.L_1346 - .L_1345)
.L_1345:
        /*00b0*/ 	.word	0x00000000
        /*00b4*/ 	.short	0x0001
        /*00b6*/ 	.short	0x0008
        /*00b8*/ 	.byte	0x00, 0xf0, 0x21, 0x00


	//----- nvinfo : EIATTR_KPARAM_INFO
	.align		4
.L_1346:
        /*00bc*/ 	.byte	0x04, 0x17
        /*00be*/ 	.short	(.L_1348 - .L_1347)
.L_1347:
        /*00c0*/ 	.word	0x00000000
        /*00c4*/ 	.short	0x0000
        /*00c6*/ 	.short	0x0000
        /*00c8*/ 	.byte	0x00, 0xf0, 0x21, 0x00


	//----- nvinfo : EIATTR_MAXREG_COUNT
	.align		4
.L_1348:
        /*00cc*/ 	.byte	0x03, 0x1b
        /*00ce*/ 	.short	0x00ff


	//----- nvinfo : EIATTR_EXIT_INSTR_OFFSETS
	.align		4
        /*00d0*/ 	.byte	0x04, 0x1c
        /*00d2*/ 	.short	(.L_1350 - .L_1349)


	//   ....[0]....
.L_1349:
        /*00d4*/ 	.word	0x00007940


	//   ....[1]....
        /*00d8*/ 	.word	0x00007aa0


	//----- nvinfo : EIATTR_CTAIDZ_USED
	.align		4
.L_1350:
        /*00dc*/ 	.byte	0x01, 0x04
	.zero		2


	//----- nvinfo : EIATTR_CRS_STACK_SIZE
	.align		4
        /*00e0*/ 	.byte	0x04, 0x1e
        /*00e2*/ 	.short	(.L_1352 - .L_1351)
.L_1351:
        /*00e4*/ 	.word	0x00000000
.L_1352:


//--------------------- .nv.info._Z27flash_decoding_split_kernelI6__halfhLi8ELi64ELi64ELi64ELi256EEvPKT_PKT0_S6_S3_PS1_S7_iiiii --------------------------
	.section	.nv.info._Z27flash_decoding_split_kernelI6__halfhLi8ELi64ELi64ELi64ELi256EEvPKT_PKT0_S6_S3_PS1_S7_iiiii,"",@"SHT_CUDA_INFO"
	.sectionflags	@""
	.align	4


	//----- nvinfo : EIATTR_CUDA_API_VERSION
	.align		4
        /*0000*/ 	.byte	0x04, 0x37
        /*0002*/ 	.short	(.L_1354 - .L_1353)
.L_1353:
        /*0004*/ 	.word	0x0000007c


	//----- nvinfo : EIATTR_SW2861232_WAR
	.align		4
.L_1354:
        /*0008*/ 	.byte	0x01, 0x35
	.zero		2


	//----- nvinfo : EIATTR_PARAM_CBANK
	.align		4
        /*000c*/ 	.byte	0x04, 0x0a
        /*000e*/ 	.short	(.L_1356 - .L_1355)
	.align		4
.L_1355:
        /*0010*/ 	.word	index@(.nv.constant0._Z27flash_decoding_split_kernelI6__halfhLi8ELi64ELi64ELi64ELi256EEvPKT_PKT0_S6_S3_PS1_S7_iiiii)
        /*0014*/ 	.short	0x0160
        /*0016*/ 	.short	0x0044


	//----- nvinfo : EIATTR_CBANK_PARAM_SIZE
	.align		4
.L_1356:
        /*0018*/ 	.byte	0x03, 0x19
        /*001a*/ 	.short	0x0044


	//----- nvinfo : EIATTR_KPARAM_INFO
	.align		4
        /*001c*/ 	.byte	0x04, 0x17
        /*001e*/ 	.short	(.L_1358 - .L_1357)
.L_1357:
        /*0020*/ 	.word	0x00000000
        /*0024*/ 	.short	0x000a
        /*0026*/ 	.short	0x0040
        /*0028*/ 	.byte	0x00, 0xf0, 0x11, 0x00


	//----- nvinfo : EIATTR_KPARAM_INFO
	.align		4
.L_1358:
        /*002c*/ 	.byte	0x04, 0x17
        /*002e*/ 	.short	(.L_1360 - .L_1359)
.L_1359:
        /*0030*/ 	.word	0x00000000
        /*0034*/ 	.short	0x0009
        /*0036*/ 	.short	0x003c
        /*0038*/ 	.byte	0x00, 0xf0, 0x11, 0x00


	//----- nvinfo : EIATTR_KPARAM_INFO
	.align		4
.L_1360:
        /*003c*/ 	.byte	0x04, 0x17
        /*003e*/ 	.short	(.L_1362 - .L_1361)
.L_1361:
        /*0040*/ 	.word	0x00000000
        /*0044*/ 	.short	0x0008
        /*0046*/ 	.short	0x0038
        /*0048*/ 	.byte	0x00, 0xf0, 0x11, 0x00


	//----- nvinfo : EIATTR_KPARAM_INFO
	.align		4
.L_1362:
        /*004c*/ 	.byte	0x04, 0x17
        /*004e*/ 	.short	(.L_1364 - .L_1363)
.L_1363:
        /*0050*/ 	.word	0x00000000
        /*0054*/ 	.short	0x0007
        /*0056*/ 	.short	0x0034
        /*0058*/ 	.byte	0x00, 0xf0, 0x11, 0x00


	//----- nvinfo : EIATTR_KPARAM_INFO
	.align		4
.L_1364:
        /*005c*/ 	.byte	0x04, 0x17
        /*005e*/ 	.short	(.L_1366 - .L_1365)
.L_1365:
        /*0060*/ 	.word	0x00000000
        /*0064*/ 	.short	0x0006
        /*0066*/ 	.short	0x0030
        /*0068*/ 	.byte	0x00, 0xf0, 0x11, 0x00


	//----- nvinfo : EIATTR_KPARAM_INFO
	.align		4
.L_1366:
        /*006c*/ 	.byte	0x04, 0x17
        /*006e*/ 	.short	(.L_1368 - .L_1367)
.L_1367:
        /*0070*/ 	.word	0x00000000
        /*0074*/ 	.short	0x0005
        /*0076*/ 	.short	0x0028
        /*0078*/ 	.byte	0x00, 0xf0, 0x21, 0x00


	//----- nvinfo : EIATTR_KPARAM_INFO
	.align		4
.L_1368:
        /*007c*/ 	.byte	0x04, 0x17
        /*007e*/ 	.short	(.L_1370 - .L_1369)
.L_1369:
        /*0080*/ 	.word	0x00000000
        /*0084*/ 	.short	0x0004
        /*0086*/ 	.short	0x0020
        /*0088*/ 	.byte	0x00, 0xf0, 0x21, 0x00


	//----- nvinfo : EIATTR_KPARAM_INFO
	.align		4
.L_1370:
        /*008c*/ 	.byte	0x04, 0x17
        /*008e*/ 	.short	(.L_1372 - .L_1371)
.L_1371:
        /*0090*/ 	.word	0x00000000
        /*0094*/ 	.short	0x0003
        /*0096*/ 	.short	0x0018
        /*0098*/ 	.byte	0x00, 0xf0, 0x21, 0x00


	//----- nvinfo : EIATTR_KPARAM_INFO
	.align		4
.L_1372:
        /*009c*/ 	.byte	0x04, 0x17
        /*009e*/ 	.short	(.L_1374 - .L_1373)
.L_1373:
        /*00a0*/ 	.word	0x00000000
        /*00a4*/ 	.short	0x0002
        /*00a6*/ 	.short	0x0010
        /*00a8*/ 	.byte	0x00, 0xf0, 0x21, 0x00


	//----- nvinfo : EIATTR_KPARAM_INFO
	.align		4
.L_1374:
        /*00ac*/ 	.byte	0x04, 0x17
        /*00ae*/ 	.short	(.L_1376 - .L_1375)
.L_1375:
        /*00b0*/ 	.word	0x00000000
        /*00b4*/ 	.short	0x0001
        /*00b6*/ 	.short	0x0008
        /*00b8*/ 	.byte	0x00, 0xf0, 0x21, 0x00


	//----- nvinfo : EIATTR_KPARAM_INFO
	.align		4
.L_1376:
        /*00bc*/ 	.byte	0x04, 0x17
        /*00be*/ 	.short	(.L_1378 - .L_1377)
.L_1377:
        /*00c0*/ 	.word	0x00000000
        /*00c4*/ 	.short	0x0000
        /*00c6*/ 	.short	0x0000
        /*00c8*/ 	.byte	0x00, 0xf0, 0x21, 0x00


	//----- nvinfo : EIATTR_MAXREG_COUNT
	.align		4
.L_1378:
        /*00cc*/ 	.byte	0x03, 0x1b
        /*00ce*/ 	.short	0x00ff


	//----- nvinfo : EIATTR_UNUSED_LOAD_BYTE_OFFSET
	.align		4
        /*00d0*/ 	.byte	0x04, 0x44
        /*00d2*/ 	.short	(.L_1380 - .L_1379)


	//   ....[0]....
.L_1379:
        /*00d4*/ 	.word	0x00002be0
        /*00d8*/ 	.word	0x00000fff


	//----- nvinfo : EIATTR_EXIT_INSTR_OFFSETS
	.align		4
.L_1380:
        /*00dc*/ 	.byte	0x04, 0x1c
        /*00de*/ 	.short	(.L_1382 - .L_1381)


	//   ....[0]....
.L_1381:
        /*00e0*/ 	.word	0x00003970


	//   ....[1]....
        /*00e4*/ 	.word	0x00003ad0


	//----- nvinfo : EIATTR_CTAIDZ_USED
	.align		4
.L_1382:
        /*00e8*/ 	.byte	0x01, 0x04
	.zero		2


	//----- nvinfo : EIATTR_CRS_STACK_SIZE
	.align		4
        /*00ec*/ 	.byte	0x04, 0x1e
        /*00ee*/ 	.short	(.L_1384 - .L_1383)
.L_1383:
        /*00f0*/ 	.word	0x00000000
.L_1384:


//--------------------- .nv.info._Z35flash_decoding_paged_V_split_kernelI6__halfhLi8ELi64ELi64ELi32ELi256EEvPKT_PKT0_S6_S3_PS1_S7_iiiii --------------------------
	.section	.nv.info._Z35flash_decoding_paged_V_split_kernelI6__halfhLi8ELi64ELi64ELi32ELi256EEvPKT_PKT0_S6_S3_PS1_S7_iiiii,"",@"SHT_CUDA_INFO"
	.sectionflags	@""
	.align	4


	//----- nvinfo : EIATTR_CUDA_API_VERSION
	.align		4
        /*0000*/ 	.byte	0x04, 0x37
        /*0002*/ 	.short	(.L_1386 - .L_1385)
.L_1385:
        /*0004*/ 	.word	0x0000007c


	//----- nvinfo : EIATTR_SW2861232_WAR
	.align		4
.L_1386:
        /*0008*/ 	.byte	0x01, 0x35
	.zero		2


	//----- nvinfo : EIATTR_PARAM_CBANK
	.align		4
        /*000c*/ 	.byte	0x04, 0x0a
        /*000e*/ 	.short	(.L_1388 - .L_1387)
	.align		4
.L_1387:
        /*0010*/ 	.word	index@(.nv.constant0._Z35flash_decoding_paged_V_split_kernelI6__halfhLi8ELi64ELi64ELi32ELi256EEvPKT_PKT0_S6_S3_PS1_S7_iiiii)
        /*0014*/ 	.short	0x0160
        /*0016*/ 	.short	0x0044


	//----- nvinfo : EIATTR_CBANK_PARAM_SIZE
	.align		4
.L_1388:
        /*0018*/ 	.byte	0x03, 0x19
        /*001a*/ 	.short	0x0044


	//----- nvinfo : EIATTR_KPARAM_INFO
	.align		4
        /*001c*/ 	.byte	0x04, 0x17
        /*001e*/ 	.short	(.L_1390 - .L_1389)
.L_1389:
        /*0020*/ 	.word	0x00000000
        /*0024*/ 	.short	0x000a
        /*0026*/ 	.short	0x0040
        /*0028*/ 	.byte	0x00, 0xf0, 0x11, 0x00


	//----- nvinfo : EIATTR_KPARAM_INFO
	.align		4
.L_1390:
        /*002c*/ 	.byte	0x04, 0x17
        /*002e*/ 	.short	(.L_1392 - .L_1391)
.L_1391:
        /*0030*/ 	.word	0x00000000
        /*0034*/ 	.short	0x0009
        /*0036*/ 	.short	0x003c
        /*0038*/ 	.byte	0x00, 0xf0, 0x11, 0x00


	//----- nvinfo : EIATTR_KPARAM_INFO
	.align		4
.L_1392:
        /*003c*/ 	.byte	0x04, 0x17
        /*003e*/ 	.short	(.L_1394 - .L_1393)
.L_1393:
        /*0040*/ 	.word	0x00000000
        /*0044*/ 	.short	0x0008
        /*0046*/ 	.short	0x0038
        /*0048*/ 	.byte	0x00, 0xf0, 0x11, 0x00


	//----- nvinfo : EIATTR_KPARAM_INFO
	.align		4
.L_1394:
        /*004c*/ 	.byte	0x04, 0x17
        /*004e*/ 	.short	(.L_1396 - .L_1395)
.L_1395:
        /*0050*/ 	.word	0x00000000
        /*0054*/ 	.short	0x0007
        /*0056*/ 	.short	0x0034
        /*0058*/ 	.byte	0x00, 0xf0, 0x11, 0x00


	//----- nvinfo : EIATTR_KPARAM_INFO
	.align		4
.L_1396:
        /*005c*/ 	.byte	0x04, 0x17
        /*005e*/ 	.short	(.L_1398 - .L_1397)
.L_1397:
        /*0060*/ 	.word	0x00000000
        /*0064*/ 	.short	0x0006
        /*0066*/ 	.short	0x0030
        /*0068*/ 	.byte	0x00, 0xf0, 0x11, 0x00


	//----- nvinfo : EIATTR_KPARAM_INFO
	.align		4
.L_1398:
        /*006c*/ 	.byte	0x04, 0x17
        /*006e*/ 	.short	(.L_1400 - .L_1399)
.L_1399:
        /*0070*/ 	.word	0x00000000
        /*0074*/ 	.short	0x0005
        /*0076*/ 	.short	0x0028
        /*0078*/ 	.byte	0x00, 0xf0, 0x21, 0x00


	//----- nvinfo : EIATTR_KPARAM_INFO
	.align		4
.L_1400:
        /*007c*/ 	.byte	0x04, 0x17
        /*007e*/ 	.short	(.L_1402 - .L_1401)
.L_1401:
        /*0080*/ 	.word	0x00000000
        /*0084*/ 	.short	0x0004
        /*0086*/ 	.short	0x0020
        /*0088*/ 	.byte	0x00, 0xf0, 0x21, 0x00


	//----- nvinfo : EIATTR_KPARAM_INFO
	.align		4
.L_1402:
        /*008c*/ 	.byte	0x04, 0x17
        /*008e*/ 	.short	(.L_1404 - .L_1403)
.L_1403:
        /*0090*/ 	.word	0x00000000
        /*0094*/ 	.short	0x0003
        /*0096*/ 	.short	0x0018
        /*0098*/ 	.byte	0x00, 0xf0, 0x21, 0x00


	//----- nvinfo : EIATTR_KPARAM_INFO
	.align		4
.L_1404:
        /*009c*/ 	.byte	0x04, 0x17
        /*009e*/ 	.short	(.L_1406 - .L_1405)
.L_1405:
        /*00a0*/ 	.word	0x00000000
        /*00a4*/ 	.short	0x0002
        /*00a6*/ 	.short	0x0010
        /*00a8*/ 	.byte	0x00, 0xf0, 0x21, 0x00


	//----- nvinfo : EIATTR_KPARAM_INFO
	.align		4
.L_1406:
        /*00ac*/ 	.byte	0x04, 0x17
        /*00ae*/ 	.short	(.L_1408 - .L_1407)
.L_1407:
        /*00b0*/ 	.word	0x00000000
        /*00b4*/ 	.short	0x0001
        /*00b6*/ 	.short	0x0008
        /*00b8*/ 	.byte	0x00, 0xf0, 0x21, 0x00


	//----- nvinfo : EIATTR_KPARAM_INFO
	.align		4
.L_1408:
        /*00bc*/ 	.byte	0x04, 0x17
        /*00be*/ 	.short	(.L_1410 - .L_1409)
.L_1409:
        /*00c0*/ 	.word	0x00000000
        /*00c4*/ 	.short	0x0000
        /*00c6*/ 	.short	0x0000
        /*00c8*/ 	.byte	0x00, 0xf0, 0x21, 0x00


	//----- nvinfo : EIATTR_MAXREG_COUNT
	.align		4
.L_1410:
        /*00cc*/ 	.byte	0x03, 0x1b
        /*00ce*/ 	.short	0x00ff


	//----- nvinfo : EIATTR_EXIT_INSTR_OFFSETS
	.align		4
        /*00d0*/ 	.byte	0x04, 0x1c
        /*00d2*/ 	.short	(.L_1412 - .L_1411)


	//   ....[0]....
.L_1411:
        /*00d4*/ 	.word	0x00005630


	//   ....[1]....
        /*00d8*/ 	.word	0x00005790


	//----- nvinfo : EIATTR_CTAIDZ_USED
	.align		4
.L_1412:
        /*00dc*/ 	.byte	0x01, 0x04
	.zero		2


	//----- nvinfo : EIATTR_CRS_STACK_SIZE
	.align		4
        /*00e0*/ 	.byte	0x04, 0x1e
        /*00e2*/ 	.short	(.L_1414 - .L_1413)
.L_1413:
        /*00e4*/ 	.word	0x00000000
.L_1414:


//--------------------- .nv.info._Z28flash_decoding_reduce_kernelI6__halfLi8ELi64EEvPKT_S3_PS1_ii --------------------------
	.section	.nv.info._Z28flash_decoding_reduce_kernelI6__halfLi8ELi64EEvPKT_S3_PS1_ii,"",@"SHT_CUDA_INFO"
	.sectionflags	@""
	.align	4


	//----- nvinfo : EIATTR_CUDA_API_VERSION
	.align		4
        /*0000*/ 	.byte	0x04, 0x37
        /*0002*/ 	.short	(.L_1416 - .L_1415)
.L_1415:
        /*0004*/ 	.word	0x0000007c


	//----- nvinfo : EIATTR_SW2861232_WAR
	.align		4
.L_1416:
        /*0008*/ 	.byte	0x01, 0x35
	.zero		2


	//----- nvinfo : EIATTR_PARAM_CBANK
	.align		4
        /*000c*/ 	.byte	0x04, 0x0a
        /*000e*/ 	.short	(.L_1418 - .L_1417)
	.align		4
.L_1417:
        /*0010*/ 	.word	index@(.nv.constant0._Z28flash_decoding_reduce_kernelI6__halfLi8ELi64EEvPKT_S3_PS1_ii)
        /*0014*/ 	.short	0x0160
        /*0016*/ 	.short	0x0020


	//----- nvinfo : EIATTR_CBANK_PARAM_SIZE
	.align		4
.L_1418:
        /*0018*/ 	.byte	0x03, 0x19
        /*001a*/ 	.short	0x0020


	//----- nvinfo : EIATTR_KPARAM_INFO
	.align		4
        /*001c*/ 	.byte	0x04, 0x17
        /*001e*/ 	.short	(.L_1420 - .L_1419)
.L_1419:
        /*0020*/ 	.word	0x00000000
        /*0024*/ 	.short	0x0004
        /*0026*/ 	.short	0x001c
        /*0028*/ 	.byte	0x00, 0xf0, 0x11, 0x00


	//----- nvinfo : EIATTR_KPARAM_INFO
	.align		4
.L_1420:
        /*002c*/ 	.byte	0x04, 0x17
        /*002e*/ 	.short	(.L_1422 - .L_1421)
.L_1421:
        /*0030*/ 	.word	0x00000000
        /*0034*/ 	.short	0x0003
        /*0036*/ 	.short	0x0018
        /*0038*/ 	.byte	0x00, 0xf0, 0x11, 0x00


	//----- nvinfo : EIATTR_KPARAM_INFO
	.align		4
.L_1422:
        /*003c*/ 	.byte	0x04, 0x17
        /*003e*/ 	.short	(.L_1424 - .L_1423)
.L_1423:
        /*0040*/ 	.word	0x00000000
        /*0044*/ 	.short	0x0002
        /*0046*/ 	.short	0x0010
        /*0048*/ 	.byte	0x00, 0xf0, 0x21, 0x00


	//----- nvinfo : EIATTR_KPARAM_INFO
	.align		4
.L_1424:
        /*004c*/ 	.byte	0x04, 0x17
        /*004e*/ 	.short	(.L_1426 - .L_1425)
.L_1425:
        /*0050*/ 	.word	0x00000000
        /*0054*/ 	.short	0x0001
        /*0056*/ 	.short	0x0008
        /*0058*/ 	.byte	0x00, 0xf0, 0x21, 0x00


	//----- nvinfo : EIATTR_KPARAM_INFO
	.align		4
.L_1426:
        /*005c*/ 	.byte	0x04, 0x17
        /*005e*/ 	.short	(.L_1428 - .L_1427)
.L_1427:
        /*0060*/ 	.word	0x00000000
        /*0064*/ 	.short	0x0000
        /*0066*/ 	.short	0x0000
        /*0068*/ 	.byte	0x00, 0xf0, 0x21, 0x00


	//----- nvinfo : EIATTR_MAXREG_COUNT
	.align		4
.L_1428:
        /*006c*/ 	.byte	0x03, 0x1b
        /*006e*/ 	.short	0x00ff


	//----- nvinfo : EIATTR_EXIT_INSTR_OFFSETS
	.align		4
        /*0070*/ 	.byte	0x04, 0x1c
        /*0072*/ 	.short	(.L_1430 - .L_1429)


	//   ....[0]....
.L_1429:
        /*0074*/ 	.word	0x00000d00


	//----- nvinfo : EIATTR_CRS_STACK_SIZE
	.align		4
.L_1430:
        /*0078*/ 	.byte	0x04, 0x1e
        /*007a*/ 	.short	(.L_1432 - .L_1431)
.L_1431:
        /*007c*/ 	.word	0x00000000
.L_1432:


//--------------------- .nv.info._Z30flash_decoding_residual_kernelI6__halfLi8ELi64ELi64EEvPKT_S3_S3_iPS1_S4_iii --------------------------
	.section	.nv.info._Z30flash_decoding_residual_kernelI6__halfLi8ELi64ELi64EEvPKT_S3_S3_iPS1_S4_iii,"",@"SHT_CUDA_INFO"
	.sectionflags	@""
	.align	4


	//----- nvinfo : EIATTR_CUDA_API_VERSION
	.align		4
        /*0000*/ 	.byte	0x04, 0x37
        /*0002*/ 	.short	(.L_1434 - .L_1433)
.L_1433:
        /*0004*/ 	.word	0x0000007c


	//----- nvinfo : EIATTR_SW2861232_WAR
	.align		4
.L_1434:
        /*0008*/ 	.byte	0x01, 0x35
	.zero		2


	//----- nvinfo : EIATTR_PARAM_CBANK
	.align		4
        /*000c*/ 	.byte	0x04, 0x0a
        /*000e*/ 	.short	(.L_1436 - .L_1435)
	.align		4
.L_1435:
        /*0010*/ 	.word	index@(.nv.constant0._Z30flash_decoding_residual_kernelI6__halfLi8ELi64ELi64EEvPKT_S3_S3_iPS1_S4_iii)
        /*0014*/ 	.short	0x0160
        /*0016*/ 	.short	0x003c


	//----- nvinfo : EIATTR_CBANK_PARAM_SIZE
	.align		4
.L_1436:
        /*0018*/ 	.byte	0x03, 0x19
        /*001a*/ 	.short	0x003c


	//----- nvinfo : EIATTR_KPARAM_INFO
	.align		4
        /*001c*/ 	.byte	0x04, 0x17
        /*001e*/ 	.short	(.L_1438 - .L_1437)
.L_1437:
        /*0020*/ 	.word	0x00000000
        /*0024*/ 	.short	0x0008
        /*0026*/ 	.short	0x0038
        /*0028*/ 	.byte	0x00, 0xf0, 0x11, 0x00


	//----- nvinfo : EIATTR_KPARAM_INFO
	.align		4
.L_1438:
        /*002c*/ 	.byte	0x04, 0x17
        /*002e*/ 	.short	(.L_1440 - .L_1439)
.L_1439:
        /*0030*/ 	.word	0x00000000
        /*0034*/ 	.short	0x0007
        /*0036*/ 	.short	0x0034
        /*0038*/ 	.byte	0x00, 0xf0, 0x11, 0x00


	//----- nvinfo : EIATTR_KPARAM_INFO
	.align		4
.L_1440:
        /*003c*/ 	.byte	0x04, 0x17
        /*003e*/ 	.short	(.L_1442 - .L_1441)
.L_1441:
        /*0040*/ 	.word	0x00000000
        /*0044*/ 	.short	0x0006
        /*0046*/ 	.short	0x0030
        /*0048*/ 	.byte	0x00, 0xf0, 0x11, 0x00


	//----- nvinfo : EIATTR_KPARAM_INFO
	.align		4
.L_1442:
        /*004c*/ 	.byte	0x04, 0x17
        /*004e*/ 	.short	(.L_1444 - .L_1443)
.L_1443:
        /*0050*/ 	.word	0x00000000
        /*0054*/ 	.short	0x0005
        /*0056*/ 	.short	0x0028
        /*0058*/ 	.byte	0x00, 0xf0, 0x21, 0x00


	//----- nvinfo : EIATTR_KPARAM_INFO
	.align		4
.L_1444:
        /*005c*/ 	.byte	0x04, 0x17
        /*005e*/ 	.short	(.L_1446 - .L_1445)
.L_1445:
        /*0060*/ 	.word	0x00000000
        /*0064*/ 	.short	0x0004
        /*0066*/ 	.short	0x0020
        /*0068*/ 	.byte	0x00, 0xf0, 0x21, 0x00


	//----- nvinfo : EIATTR_KPARAM_INFO
	.align		4
.L_1446:
        /*006c*/ 	.byte	0x04, 0x17
        /*006e*/ 	.short	(.L_1448 - .L_1447)
.L_1447:
        /*0070*/ 	.word	0x00000000
        /*0074*/ 	.short	0x0003
        /*0076*/ 	.short	0x0018
        /*0078*/ 	.byte	0x00, 0xf0, 0x11, 0x00


	//----- nvinfo : EIATTR_KPARAM_INFO
	.align		4
.L_1448:
        /*007c*/ 	.byte	0x04, 0x17
        /*007e*/ 	.short	(.L_1450 - .L_1449)
.L_1449:
        /*0080*/ 	.word	0x00000000
        /*0084*/ 	.short	0x0002
        /*0086*/ 	.short	0x0010
        /*0088*/ 	.byte	0x00, 0xf0, 0x21, 0x00


	//----- nvinfo : EIATTR_KPARAM_INFO
	.align		4
.L_1450:
        /*008c*/ 	.byte	0x04, 0x17
        /*008e*/ 	.short	(.L_1452 - .L_1451)
.L_1451:
        /*0090*/ 	.word	0x00000000
        /*0094*/ 	.short	0x0001
        /*0096*/ 	.short	0x0008
        /*0098*/ 	.byte	0x00, 0xf0, 0x21, 0x00


	//----- nvinfo : EIATTR_KPARAM_INFO
	.align		4
.L_1452:
        /*009c*/ 	.byte	0x04, 0x17
        /*009e*/ 	.short	(.L_1454 - .L_1453)
.L_1453:
        /*00a0*/ 	.word	0x00000000
        /*00a4*/ 	.short	0x0000
        /*00a6*/ 	.short	0x0000
        /*00a8*/ 	.byte	0x00, 0xf0, 0x21, 0x00


	//----- nvinfo : EIATTR_MAXREG_COUNT
	.align		4
.L_1454:
        /*00ac*/ 	.byte	0x03, 0x1b
        /*00ae*/ 	.short	0x00ff


	//----- nvinfo : EIATTR_EXIT_INSTR_OFFSETS
	.align		4
        /*00b0*/ 	.byte	0x04, 0x1c
        /*00b2*/ 	.short	(.L_1456 - .L_1455)


	//   ....[0]....
.L_1455:
        /*00b4*/ 	.word	0x00003300


	//   ....[1]....
        /*00b8*/ 	.word	0x00003370


	//----- nvinfo : EIATTR_CRS_STACK_SIZE
	.align		4
.L_1456:
        /*00bc*/ 	.byte	0x04, 0x1e
        /*00be*/ 	.short	(.L_1458 - .L_1457)
.L_1457:
        /*00c0*/ 	.word	0x00000000
.L_1458:


//--------------------- .nv.info._Z27flash_decoding_split_kernelI6__halfhLi8ELi64ELi64ELi32ELi256EEvPKT_PKT0_S6_S3_PS1_S7_iiiii --------------------------
	.section	.nv.info._Z27flash_decoding_split_kernelI6__halfhLi8ELi64ELi64ELi32ELi256EEvPKT_PKT0_S6_S3_PS1_S7_iiiii,"",@"SHT_CUDA_INFO"
	.sectionflags	@""
	.align	4


	//----- nvinfo : EIATTR_CUDA_API_VERSION
	.align		4
        /*0000*/ 	.byte	0x04, 0x37
        /*0002*/ 	.short	(.L_1460 - .L_1459)
.L_1459:
        /*0004*/ 	.word	0x0000007c


	//----- nvinfo : EIATTR_SW2861232_WAR
	.align		4
.L_1460:
        /*0008*/ 	.byte	0x01, 0x35
	.zero		2


	//----- nvinfo : EIATTR_PARAM_CBANK
	.align		4
        /*000c*/ 	.byte	0x04, 0x0a
        /*000e*/ 	.short	(.L_1462 - .L_1461)
	.align		4
.L_1461:
        /*0010*/ 	.word	index@(.nv.constant0._Z27flash_decoding_split_kernelI6__halfhLi8ELi64ELi64ELi32ELi256EEvPKT_PKT0_S6_S3_PS1_S7_iiiii)
        /*0014*/ 	.short	0x0160
        /*0016*/ 	.short	0x0044


	//----- nvinfo : EIATTR_CBANK_PARAM_SIZE
	.align		4
.L_1462:
        /*0018*/ 	.byte	0x03, 0x19
        /*001a*/ 	.short	0x0044


	//----- nvinfo : EIATTR_KPARAM_INFO
	.align		4
        /*001c*/ 	.byte	0x04, 0x17
        /*001e*/ 	.short	(.L_1464 - .L_1463)
.L_1463:
        /*0020*/ 	.word	0x00000000
        /*0024*/ 	.short	0x000a
        /*0026*/ 	.short	0x0040
        /*0028*/ 	.byte	0x00, 0xf0, 0x11, 0x00


	//----- nvinfo : EIATTR_KPARAM_INFO
	.align		4
.L_1464:
        /*002c*/ 	.byte	0x04, 0x17
        /*002e*/ 	.short	(.L_1466 - .L_1465)
.L_1465:
        /*0030*/ 	.word	0x00000000
        /*0034*/ 	.short	0x0009
        /*0036*/ 	.short	0x003c
        /*0038*/ 	.byte	0x00, 0xf0, 0x11, 0x00


	//----- nvinfo : EIATTR_KPARAM_INFO
	.align		4
.L_1466:
        /*003c*/ 	.byte	0x04, 0x17
        /*003e*/ 	.short	(.L_1468 - .L_1467)
.L_1467:
        /*0040*/ 	.word	0x00000000
        /*0044*/ 	.short	0x0008
        /*0046*/ 	.short	0x0038
        /*0048*/ 	.byte	0x00, 0xf0, 0x11, 0x00


	//----- nvinfo : EIATTR_KPARAM_INFO
	.align		4
.L_1468:
        /*004c*/ 	.byte	0x04, 0x17
        /*004e*/ 	.short	(.L_1470 - .L_1469)
.L_1469:
        /*0050*/ 	.word	0x00000000
        /*0054*/ 	.short	0x0007
        /*0056*/ 	.short	0x0034
        /*0058*/ 	.byte	0x00, 0xf0, 0x11, 0x00


	//----- nvinfo : EIATTR_KPARAM_INFO
	.align		4
.L_1470:
        /*005c*/ 	.byte	0x04, 0x17
        /*005e*/ 	.short	(.L_1472 - .L_1471)
.L_1471:
        /*0060*/ 	.word	0x00000000
        /*0064*/ 	.short	0x0006
        /*0066*/ 	.short	0x0030
        /*0068*/ 	.byte	0x00, 0xf0, 0x11, 0x00


	//----- nvinfo : EIATTR_KPARAM_INFO
	.align		4
.L_1472:
        /*006c*/ 	.byte	0x04, 0x17
        /*006e*/ 	.short	(.L_1474 - .L_1473)
.L_1473:
        /*0070*/ 	.word	0x00000000
        /*0074*/ 	.short	0x0005
        /*0076*/ 	.short	0x0028
        /*0078*/ 	.byte	0x00, 0xf0, 0x21, 0x00


	//----- nvinfo : EIATTR_KPARAM_INFO
	.align		4
.L_1474:
        /*007c*/ 	.byte	0x04, 0x17
        /*007e*/ 	.short	(.L_1476 - .L_1475)
.L_1475:
        /*0080*/ 	.word	0x00000000
        /*0084*/ 	.short	0x0004
        /*0086*/ 	.short	0x0020
        /*0088*/ 	.byte	0x00, 0xf0, 0x21, 0x00


	//----- nvinfo : EIATTR_KPARAM_INFO
	.align		4
.L_1476:
        /*008c*/ 	.byte	0x04, 0x17
        /*008e*/ 	.short	(.L_1478 - .L_1477)
.L_1477:
        /*0090*/ 	.word	0x00000000
        /*0094*/ 	.short	0x0003
        /*0096*/ 	.short	0x0018
        /*0098*/ 	.byte	0x00, 0xf0, 0x21, 0x00


	//----- nvinfo : EIATTR_KPARAM_INFO
	.align		4
.L_1478:
        /*009c*/ 	.byte	0x04, 0x17
        /*009e*/ 	.short	(.L_1480 - .L_1479)
.L_1479:
        /*00a0*/ 	.word	0x00000000
        /*00a4*/ 	.short	0x0002
        /*00a6*/ 	.short	0x0010
        /*00a8*/ 	.byte	0x00, 0xf0, 0x21, 0x00


	//----- nvinfo : EIATTR_KPARAM_INFO
	.align		4
.L_1480:
        /*00ac*/ 	.byte	0x04, 0x17
        /*00ae*/ 	.short	(.L_1482 - .L_1481)
.L_1481:
        /*00b0*/ 	.word	0x00000000
        /*00b4*/ 	.short	0x0001
        /*00b6*/ 	.short	0x0008
        /*00b8*/ 	.byte	0x00, 0xf0, 0x21, 0x00


	//----- nvinfo : EIATTR_KPARAM_INFO
	.align		4
.L_1482:
        /*00bc*/ 	.byte	0x04, 0x17
        /*00be*/ 	.short	(.L_1484 - .L_1483)
.L_1483:
        /*00c0*/ 	.word	0x00000000
        /*00c4*/ 	.short	0x0000
        /*00c6*/ 	.short	0x0000
        /*00c8*/ 	.byte	0x00, 0xf0, 0x21, 0x00


	//----- nvinfo : EIATTR_MAXREG_COUNT
	.align		4
.L_1484:
        /*00cc*/ 	.byte	0x03, 0x1b
        /*00ce*/ 	.short	0x00ff


	//----- nvinfo : EIATTR_UNUSED_LOAD_BYTE_OFFSET
	.align		4
        /*00d0*/ 	.byte	0x04, 0x44
        /*00d2*/ 	.short	(.L_1486 - .L_1485)


	//   ....[0]....
.L_1485:
        /*00d4*/ 	.word	0x00001f30
        /*00d8*/ 	.word	0x00000fff


	//----- nvinfo : EIATTR_EXIT_INSTR_OFFSETS
	.align		4
.L_1486:
        /*00dc*/ 	.byte	0x04, 0x1c
        /*00de*/ 	.short	(.L_1488 - .L_1487)


	//   ....[0]....
.L_1487:
        /*00e0*/ 	.word	0x00002d10


	//   ....[1]....
        /*00e4*/ 	.word	0x00002e70


	//----- nvinfo : EIATTR_CTAIDZ_USED
	.align		4
.L_1488:
        /*00e8*/ 	.byte	0x01, 0x04
	.zero		2


	//----- nvinfo : EIATTR_CRS_STACK_SIZE
	.align		4
        /*00ec*/ 	.byte	0x04, 0x1e
        /*00ee*/ 	.short	(.L_1490 - .L_1489)
.L_1489:
        /*00f0*/ 	.word	0x00000000
.L_1490:


//--------------------- .nv.info._Z35flash_decoding_paged_V_split_kernelI6__halfhLi4ELi128ELi128ELi64ELi256EEvPKT_PKT0_S6_S3_PS1_S7_iiiii --------------------------
	.section	.nv.info._Z35flash_decoding_paged_V_split_kernelI6__halfhLi4ELi128ELi128ELi64ELi256EEvPKT_PKT0_S6_S3_PS1_S7_iiiii,"",@"SHT_CUDA_INFO"
	.sectionflags	@""
	.align	4


	//----- nvinfo : EIATTR_CUDA_API_VERSION
	.align		4
        /*0000*/ 	.byte	0x04, 0x37
        /*0002*/ 	.short	(.L_1492 - .L_1491)
.L_1491:
        /*0004*/ 	.word	0x0000007c


	//----- nvinfo : EIATTR_SW2861232_WAR
	.align		4
.L_1492:
        /*0008*/ 	.byte	0x01, 0x35
	.zero		2


	//----- nvinfo : EIATTR_PARAM_CBANK
	.align		4
        /*000c*/ 	.byte	0x04, 0x0a
        /*000e*/ 	.short	(.L_1494 - .L_1493)
	.align		4
.L_1493:
        /*0010*/ 	.word	index@(.nv.constant0._Z35flash_decoding_paged_V_split_kernelI6__halfhLi4ELi128ELi128ELi64ELi256EEvPKT_PKT0_S6_S3_PS1_S7_iiiii)
        /*0014*/ 	.short	0x0160
        /*0016*/ 	.short	0x0044


	//----- nvinfo : EIATTR_CBANK_PARAM_SIZE
	.align		4
.L_1494:
        /*0018*/ 	.byte	0x03, 0x19
        /*001a*/ 	.short	0x0044


	//----- nvinfo : EIATTR_KPARAM_INFO
	.align		4
        /*001c*/ 	.byte	0x04, 0x17
        /*001e*/ 	.short	(.L_1496 - .L_1495)
.L_1495:
        /*0020*/ 	.word	0x00000000
        /*0024*/ 	.short	0x000a
        /*0026*/ 	.short	0x0040
        /*0028*/ 	.byte	0x00, 0xf0, 0x11, 0x00


	//----- nvinfo : EIATTR_KPARAM_INFO
	.align		4
.L_1496:
        /*002c*/ 	.byte	0x04, 0x17
        /*002e*/ 	.short	(.L_1498 - .L_1497)
.L_1497:
        /*0030*/ 	.word	0x00000000
        /*0034*/ 	.short	0x0009
        /*0036*/ 	.short	0x003c
        /*0038*/ 	.byte	0x00, 0xf0, 0x11, 0x00


	//----- nvinfo : EIATTR_KPARAM_INFO
	.align		4
.L_1498:
        /*003c*/ 	.byte	0x04, 0x17
        /*003e*/ 	.short	(.L_1500 - .L_1499)
.L_1499:
        /*0040*/ 	.word	0x00000000
        /*0044*/ 	.short	0x0008
        /*0046*/ 	.short	0x0038
        /*0048*/ 	.byte	0x00, 0xf0, 0x11, 0x00


	//----- nvinfo : EIATTR_KPARAM_INFO
	.align		4
.L_1500:
        /*004c*/ 	.byte	0x04, 0x17
        /*004e*/ 	.short	(.L_1502 - .L_1501)
.L_1501:
        /*0050*/ 	.word	0x00000000
        /*0054*/ 	.short	0x0007
        /*0056*/ 	.short	0x0034
        /*0058*/ 	.byte	0x00, 0xf0, 0x11, 0x00


	//----- nvinfo : EIATTR_KPARAM_INFO
	.align		4
.L_1502:
        /*005c*/ 	.byte	0x04, 0x17
        /*005e*/ 	.short	(.L_1504 - .L_1503)
.L_1503:
        /*0060*/ 	.word	0x00000000
        /*0064*/ 	.short	0x0006
        /*0066*/ 	.short	0x0030
        /*0068*/ 	.byte	0x00, 0xf0, 0x11, 0x00


	//----- nvinfo : EIATTR_KPARAM_INFO
	.align		4
.L_1504:
        /*006c*/ 	.byte	0x04, 0x17
        /*006e*/ 	.short	(.L_1506 - .L_1505)
.L_1505:
        /*0070*/ 	.word	0x00000000
        /*0074*/ 	.short	0x0005
        /*0076*/ 	.short	0x0028
        /*0078*/ 	.byte	0x00, 0xf0, 0x21, 0x00


	//----- nvinfo : EIATTR_KPARAM_INFO
	.align		4
.L_1506:
        /*007c*/ 	.byte	0x04, 0x17
        /*007e*/ 	.short	(.L_1508 - .L_1507)
.L_1507:
        /*0080*/ 	.word	0x00000000
        /*0084*/ 	.short	0x0004
        /*0086*/ 	.short	0x0020
        /*0088*/ 	.byte	0x00, 0xf0, 0x21, 0x00


	//----- nvinfo : EIATTR_KPARAM_INFO
	.align		4
.L_1508:
        /*008c*/ 	.byte	0x04, 0x17
        /*008e*/ 	.short	(.L_1510 - .L_1509)
.L_1509:
        /*0090*/ 	.word	0x00000000
        /*0094*/ 	.short	0x0003
        /*0096*/ 	.short	0x0018
        /*0098*/ 	.byte	0x00, 0xf0, 0x21, 0x00


	//----- nvinfo : EIATTR_KPARAM_INFO
	.align		4
.L_1510:
        /*009c*/ 	.byte	0x04, 0x17
        /*009e*/ 	.short	(.L_1512 - .L_1511)
.L_1511:
        /*00a0*/ 	.word	0x00000000
        /*00a4*/ 	.short	0x0002
        /*00a6*/ 	.short	0x0010
        /*00a8*/ 	.byte	0x00, 0xf0, 0x21, 0x00


	//----- nvinfo : EIATTR_KPARAM_INFO
	.align		4
.L_1512:
        /*00ac*/ 	.byte	0x04, 0x17
        /*00ae*/ 	.short	(.L_1514 - .L_1513)
.L_1513:
        /*00b0*/ 	.word	0x00000000
        /*00b4*/ 	.short	0x0001
        /*00b6*/ 	.short	0x0008
        /*00b8*/ 	.byte	0x00, 0xf0, 0x21, 0x00


	//----- nvinfo : EIATTR_KPARAM_INFO
	.align		4
.L_1514:
        /*00bc*/ 	.byte	0x04, 0x17
        /*00be*/ 	.short	(.L_1516 - .L_1515)
.L_1515:
        /*00c0*/ 	.word	0x00000000
        /*00c4*/ 	.short	0x0000
        /*00c6*/ 	.short	0x0000
        /*00c8*/ 	.byte	0x00, 0xf0, 0x21, 0x00


	//----- nvinfo : EIATTR_MAXREG_COUNT
	.align		4
.L_1516:
        /*00cc*/ 	.byte	0x03, 0x1b
        /*00ce*/ 	.short	0x00ff


	//----- nvinfo : EIATTR_EXIT_INSTR_OFFSETS
	.align		4
        /*00d0*/ 	.byte	0x04, 0x1c
        /*00d2*/ 	.short	(.L_1518 - .L_1517)


	//   ....[0]....
.L_1517:
        /*00d4*/ 	.word	0x00006c10


	//   ....[1]....
        /*00d8*/ 	.word	0x00006d70


	//----- nvinfo : EIATTR_CTAIDZ_USED
	.align		4
.L_1518:
        /*00dc*/ 	.byte	0x01, 0x04
	.zero		2


	//----- nvinfo : EIATTR_CRS_STACK_SIZE
	.align		4
        /*00e0*/ 	.byte	0x04, 0x1e
        /*00e2*/ 	.short	(.L_1520 - .L_1519)
.L_1519:
        /*00e4*/ 	.word	0x00000000
.L_1520:


//--------------------- .nv.info._Z27flash_decoding_split_kernelI6__halfhLi4ELi128ELi128ELi64ELi256EEvPKT_PKT0_S6_S3_PS1_S7_iiiii --------------------------
	.section	.nv.info._Z27flash_decoding_split_kernelI6__halfhLi4ELi128ELi128ELi64ELi256EEvPKT_PKT0_S6_S3_PS1_S7_iiiii,"",@"SHT_CUDA_INFO"
	.sectionflags	@""
	.align	4


	//----- nvinfo : EIATTR_CUDA_API_VERSION
	.align		4
        /*0000*/ 	.byte	0x04, 0x37
        /*0002*/ 	.short	(.L_1522 - .L_1521)
.L_1521:
        /*0004*/ 	.word	0x0000007c


	//----- nvinfo : EIATTR_SW2861232_WAR
	.align		4
.L_1522:
        /*0008*/ 	.byte	0x01, 0x35
	.zero		2


	//----- nvinfo : EIATTR_PARAM_CBANK
	.align		4
        /*000c*/ 	.byte	0x04, 0x0a
        /*000e*/ 	.short	(.L_1524 - .L_1523)
	.align		4
.L_1523:
        /*0010*/ 	.word	index@(.nv.constant0._Z27flash_decoding_split_kernelI6__halfhLi4ELi128ELi128ELi64ELi256EEvPKT_PKT0_S6_S3_PS1_S7_iiiii)
        /*0014*/ 	.short	0x0160
        /*0016*/ 	.short	0x0044


	//----- nvinfo : EIATTR_CBANK_PARAM_SIZE
	.align		4
.L_1524:
        /*0018*/ 	.byte	0x03, 0x19
        /*001a*/ 	.short	0x0044


	//----- nvinfo : EIATTR_KPARAM_INFO
	.align		4
        /*001c*/ 	.byte	0x04, 0x17
        /*001e*/ 	.short	(.L_1526 - .L_1525)
.L_1525:
        /*0020*/ 	.word	0x00000000
        /*0024*/ 	.short	0x000a
        /*0026*/ 	.short	0x0040
        /*0028*/ 	.byte	0x00, 0xf0, 0x11, 0x00


	//----- nvinfo : EIATTR_KPARAM_INFO
	.align		4
.L_1526:
        /*002c*/ 	.byte	0x04, 0x17
        /*002e*/ 	.short	(.L_1528 - .L_1527)
.L_1527:
        /*0030*/ 	.word	0x00000000
        /*0034*/ 	.short	0x0009
        /*0036*/ 	.short	0x003c
        /*0038*/ 	.byte	0x00, 0xf0, 0x11, 0x00


	//----- nvinfo : EIATTR_KPARAM_INFO
	.align		4
.L_1528:
        /*003c*/ 	.byte	0x04, 0x17
        /*003e*/ 	.short	(.L_1530 - .L_1529)
.L_1529:
        /*0040*/ 	.word	0x00000000
        /*0044*/ 	.short	0x0008
        /*0046*/ 	.short	0x0038
        /*0048*/ 	.byte	0x00, 0xf0, 0x11, 0x00


	//----- nvinfo : EIATTR_KPARAM_INFO
	.align		4
.L_1530:
        /*004c*/ 	.byte	0x04, 0x17
        /*004e*/ 	.short	(.L_1532 - .L_1531)
.L_1531:
        /*0050*/ 	.word	0x00000000
        /*0054*/ 	.short	0x0007
        /*0056*/ 	.short	0x0034
        /*0058*/ 	.byte	0x00, 0xf0, 0x11, 0x00


	//----- nvinfo : EIATTR_KPARAM_INFO
	.align		4
.L_1532:
        /*005c*/ 	.byte	0x04, 0x17
        /*005e*/ 	.short	(.L_1534 - .L_1533)
.L_1533:
        /*0060*/ 	.word	0x00000000
        /*0064*/ 	.short	0x0006
        /*0066*/ 	.short	0x0030
        /*0068*/ 	.byte	0x00, 0xf0, 0x11, 0x00


	//----- nvinfo : EIATTR_KPARAM_INFO
	.align		4
.L_1534:
        /*006c*/ 	.byte	0x04, 0x17
        /*006e*/ 	.short	(.L_1536 - .L_1535)
.L_1535:
        /*0070*/ 	.word	0x00000000
        /*0074*/ 	.short	0x0005
        /*0076*/ 	.short	0x0028
        /*0078*/ 	.byte	0x00, 0xf0, 0x21, 0x00


	//----- nvinfo : EIATTR_KPARAM_INFO
	.align		4
.L_1536:
        /*007c*/ 	.byte	0x04, 0x17
        /*007e*/ 	.short	(.L_1538 - .L_1537)
.L_1537:
        /*0080*/ 	.word	0x00000000
        /*0084*/ 	.short	0x0004
        /*0086*/ 	.short	0x0020
        /*0088*/ 	.byte	0x00, 0xf0, 0x21, 0x00


	//----- nvinfo : EIATTR_KPARAM_INFO
	.align		4
.L_1538:
        /*008c*/ 	.byte	0x04, 0x17
        /*008e*/ 	.short	(.L_1540 - .L_1539)
.L_1539:
        /*0090*/ 	.word	0x00000000
        /*0094*/ 	.short	0x0003
        /*0096*/ 	.short	0x0018
        /*0098*/ 	.byte	0x00, 0xf0, 0x21, 0x00


	//----- nvinfo : EIATTR_KPARAM_INFO
	.align		4
.L_1540:
        /*009c*/ 	.byte	0x04, 0x17
        /*009e*/ 	.short	(.L_1542 - .L_1541)
.L_1541:
        /*00a0*/ 	.word	0x00000000
        /*00a4*/ 	.short	0x0002
        /*00a6*/ 	.short	0x0010
        /*00a8*/ 	.byte	0x00, 0xf0, 0x21, 0x00


	//----- nvinfo : EIATTR_KPARAM_INFO
	.align		4
.L_1542:
        /*00ac*/ 	.byte	0x04, 0x17
        /*00ae*/ 	.short	(.L_1544 - .L_1543)
.L_1543:
        /*00b0*/ 	.word	0x00000000
        /*00b4*/ 	.short	0x0001
        /*00b6*/ 	.short	0x0008
        /*00b8*/ 	.byte	0x00, 0xf0, 0x21, 0x00


	//----- nvinfo : EIATTR_KPARAM_INFO
	.align		4
.L_1544:
        /*00bc*/ 	.byte	0x04, 0x17
        /*00be*/ 	.short	(.L_1546 - .L_1545)
.L_1545:
        /*00c0*/ 	.word	0x00000000
        /*00c4*/ 	.short	0x0000
        /*00c6*/ 	.short	0x0000
        /*00c8*/ 	.byte	0x00, 0xf0, 0x21, 0x00


	//----- nvinfo : EIATTR_MAXREG_COUNT
	.align		4
.L_1546:
        /*00cc*/ 	.byte	0x03, 0x1b
        /*00ce*/ 	.short	0x00ff


	//----- nvinfo : EIATTR_UNUSED_LOAD_BYTE_OFFSET
	.align		4
        /*00d0*/ 	.byte	0x04, 0x44
        /*00d2*/ 	.short	(.L_1548 - .L_1547)


	//   ....[0]....
.L_1547:
        /*00d4*/ 	.word	0x000030e0
        /*00d8*/ 	.word	0x00000fff


	//----- nvinfo : EIATTR_EXIT_INSTR_OFFSETS
	.align		4
.L_1548:
        /*00dc*/ 	.byte	0x04, 0x1c
        /*00de*/ 	.short	(.L_1550 - .L_1549)


	//   ....[0]....
.L_1549:
        /*00e0*/ 	.word	0x000043c0


	//   ....[1]....
        /*00e4*/ 	.word	0x00004520


	//----- nvinfo : EIATTR_CTAIDZ_USED
	.align		4
.L_1550:
        /*00e8*/ 	.byte	0x01, 0x04
	.zero		2


	//----- nvinfo : EIATTR_CRS_STACK_SIZE
	.align		4
        /*00ec*/ 	.byte	0x04, 0x1e
        /*00ee*/ 	.short	(.L_1552 - .L_1551)
.L_1551:
        /*00f0*/ 	.word	0x00000000
.L_1552:


//--------------------- .nv.info._Z35flash_decoding_paged_V_split_kernelI6__halfhLi4ELi128ELi128ELi32ELi256EEvPKT_PKT0_S6_S3_PS1_S7_iiiii --------------------------
	.section	.nv.info._Z35flash_decoding_paged_V_split_kernelI6__halfhLi4ELi128ELi128ELi32ELi256EEvPKT_PKT0_S6_S3_PS1_S7_iiiii,"",@"SHT_CUDA_INFO"
	.sectionflags	@""
	.align	4


	//----- nvinfo : EIATTR_CUDA_API_VERSION
	.align		4
        /*0000*/ 	.byte	0x04, 0x37
        /*0002*/ 	.short	(.L_1554 - .L_1553)
.L_1553:
        /*0004*/ 	.word	0x0000007c


	//----- nvinfo : EIATTR_SW2861232_WAR
	.align		4
.L_1554:
        /*0008*/ 	.byte	0x01, 0x35
	.zero		2


	//----- nvinfo : EIATTR_PARAM_CBANK
	.align		4
        /*000c*/ 	.byte	0x04, 0x0a
        /*000e*/ 	.short	(.L_1556 - .L_1555)
	.align		4
.L_1555:
        /*0010*/ 	.word	index@(.nv.constant0._Z35flash_decoding_paged_V_split_kernelI6__halfhLi4ELi128ELi128ELi32ELi256EEvPKT_PKT0_S6_S3_PS1_S7_iiiii)
        /*0014*/ 	.short	0x0160
        /*0016*/ 	.short	0x0044


	//----- nvinfo : EIATTR_CBANK_PARAM_SIZE
	.align		4
.L_1556:
        /*0018*/ 	.byte	0x03, 0x19
        /*001a*/ 	.short	0x0044


	//----- nvinfo : EIATTR_KPARAM_INFO
	.align		4
        /*001c*/ 	.byte	0x04, 0x17
        /*001e*/ 	.short	(.L_1558 - .L_1557)
.L_1557:
        /*0020*/ 	.word	0x00000000
        /*0024*/ 	.short	0x000a
        /*0026*/ 	.short	0x0040
        /*0028*/ 	.byte	0x00, 0xf0, 0x11, 0x00


	//----- nvinfo : EIATTR_KPARAM_INFO
	.align		4
.L_1558:
        /*002c*/ 	.byte	0x04, 0x17
        /*002e*/ 	.short	(.L_1560 - .L_1559)
.L_1559:
        /*0030*/ 	.word	0x00000000
        /*0034*/ 	.short	0x0009
        /*0036*/ 	.short	0x003c
        /*0038*/ 	.byte	0x00, 0xf0, 0x11, 0x00


	//----- nvinfo : EIATTR_KPARAM_INFO
	.align		4
.L_1560:
        /*003c*/ 	.byte	0x04, 0x17
        /*003e*/ 	.short	(.L_1562 - .L_1561)
.L_1561:
        /*0040*/ 	.word	0x00000000
        /*0044*/ 	.short	0x0008
        /*0046*/ 	.short	0x0038
        /*0048*/ 	.byte	0x00, 0xf0, 0x11, 0x00


	//----- nvinfo : EIATTR_KPARAM_INFO
	.align		4
.L_1562:
        /*004c*/ 	.byte	0x04, 0x17
        /*004e*/ 	.short	(.L_1564 - .L_1563)
.L_1563:
        /*0050*/ 	.word	0x00000000
        /*0054*/ 	.short	0x0007
        /*0056*/ 	.short	0x0034
        /*0058*/ 	.byte	0x00, 0xf0, 0x11, 0x00


	//----- nvinfo : EIATTR_KPARAM_INFO
	.align		4
.L_1564:
        /*005c*/ 	.byte	0x04, 0x17
        /*005e*/ 	.short	(.L_1566 - .L_1565)
.L_1565:
        /*0060*/ 	.word	0x00000000
        /*0064*/ 	.short	0x0006
        /*0066*/ 	.short	0x0030
        /*0068*/ 	.byte	0x00, 0xf0, 0x11, 0x00


	//----- nvinfo : EIATTR_KPARAM_INFO
	.align		4
.L_1566:
        /*006c*/ 	.byte	0x04, 0x17
        /*006e*/ 	.short	(.L_1568 - .L_1567)
.L_1567:
        /*0070*/ 	.word	0x00000000
        /*0074*/ 	.short	0x0005
        /*0076*/ 	.short	0x0028
        /*0078*/ 	.byte	0x00, 0xf0, 0x21, 0x00


	//----- nvinfo : EIATTR_KPARAM_INFO
	.align		4
.L_1568:
        /*007c*/ 	.byte	0x04, 0x17
        /*007e*/ 	.short	(.L_1570 - .L_1569)
.L_1569:
        /*0080*/ 	.word	0x00000000
        /*0084*/ 	.short	0x0004
        /*0086*/ 	.short	0x0020
        /*0088*/ 	.byte	0x00, 0xf0, 0x21, 0x00


	//----- nvinfo : EIATTR_KPARAM_INFO
	.align		4
.L_1570:
        /*008c*/ 	.byte	0x04, 0x17
        /*008e*/ 	.short	(.L_1572 - .L_1571)
.L_1571:
        /*0090*/ 	.word	0x00000000
        /*0094*/ 	.short	0x0003
        /*0096*/ 	.short	0x0018
        /*0098*/ 	.byte	0x00, 0xf0, 0x21, 0x00


	//----- nvinfo : EIATTR_KPARAM_INFO
	.align		4
.L_1572:
        /*009c*/ 	.byte	0x04, 0x17
        /*009e*/ 	.short	(.L_1574 - .L_1573)
.L_1573:
        /*00a0*/ 	.word	0x00000000
        /*00a4*/ 	.short	0x0002
        /*00a6*/ 	.short	0x0010
        /*00a8*/ 	.byte	0x00, 0xf0, 0x21, 0x00


	//----- nvinfo : EIATTR_KPARAM_INFO
	.align		4
.L_1574:
        /*00ac*/ 	.byte	0x04, 0x17
        /*00ae*/ 	.short	(.L_1576 - .L_1575)
.L_1575:
        /*00b0*/ 	.word	0x00000000
        /*00b4*/ 	.short	0x0001
        /*00b6*/ 	.short	0x0008
        /*00b8*/ 	.byte	0x00, 0xf0, 0x21, 0x00


	//----- nvinfo : EIATTR_KPARAM_INFO
	.align		4
.L_1576:
        /*00bc*/ 	.byte	0x04, 0x17
        /*00be*/ 	.short	(.L_1578 - .L_1577)
.L_1577:
        /*00c0*/ 	.word	0x00000000
        /*00c4*/ 	.short	0x0000
        /*00c6*/ 	.short	0x0000
        /*00c8*/ 	.byte	0x00, 0xf0, 0x21, 0x00


	//----- nvinfo : EIATTR_MAXREG_COUNT
	.align		4
.L_1578:
        /*00cc*/ 	.byte	0x03, 0x1b
        /*00ce*/ 	.short	0x00ff


	//----- nvinfo : EIATTR_EXIT_INSTR_OFFSETS
	.align		4
        /*00d0*/ 	.byte	0x04, 0x1c
        /*00d2*/ 	.short	(.L_1580 - .L_1579)


	//   ....[0]....
.L_1579:
        /*00d4*/ 	.word	0x00006040


	//   ....[1]....
        /*00d8*/ 	.word	0x000061a0


	//----- nvinfo : EIATTR_CTAIDZ_USED
	.align		4
.L_1580:
        /*00dc*/ 	.byte	0x01, 0x04
	.zero		2


	//----- nvinfo : EIATTR_CRS_STACK_SIZE
	.align		4
        /*00e0*/ 	.byte	0x04, 0x1e
        /*00e2*/ 	.short	(.L_1582 - .L_1581)
.L_1581:
        /*00e4*/ 	.word	0x00000000
.L_1582:


//--------------------- .nv.info._Z28flash_decoding_reduce_kernelI6__halfLi4ELi128EEvPKT_S3_PS1_ii --------------------------
	.section	.nv.info._Z28flash_decoding_reduce_kernelI6__halfLi4ELi128EEvPKT_S3_PS1_ii,"",@"SHT_CUDA_INFO"
	.sectionflags	@""
	.align	4


	//----- nvinfo : EIATTR_CUDA_API_VERSION
	.align		4
        /*0000*/ 	.byte	0x04, 0x37
        /*0002*/ 	.short	(.L_1584 - .L_1583)
.L_1583:
        /*0004*/ 	.word	0x0000007c


	//----- nvinfo : EIATTR_SW2861232_WAR
	.align		4
.L_1584:
        /*0008*/ 	.byte	0x01, 0x35
	.zero		2


	//----- nvinfo : EIATTR_PARAM_CBANK
	.align		4
        /*000c*/ 	.byte	0x04, 0x0a
        /*000e*/ 	.short	(.L_1586 - .L_1585)
	.align		4
.L_1585:
        /*0010*/ 	.word	index@(.nv.constant0._Z28flash_decoding_reduce_kernelI6__halfLi4ELi128EEvPKT_S3_PS1_ii)
        /*0014*/ 	.short	0x0160
        /*0016*/ 	.short	0x0020


	//----- nvinfo : EIATTR_CBANK_PARAM_SIZE
	.align		4
.L_1586:
        /*0018*/ 	.byte	0x03, 0x19
        /*001a*/ 	.short	0x0020


	//----- nvinfo : EIATTR_KPARAM_INFO
	.align		4
        /*001c*/ 	.byte	0x04, 0x17
        /*001e*/ 	.short	(.L_1588 - .L_1587)
.L_1587:
        /*0020*/ 	.word	0x00000000
        /*0024*/ 	.short	0x0004
        /*0026*/ 	.short	0x001c
        /*0028*/ 	.byte	0x00, 0xf0, 0x11, 0x00


	//----- nvinfo : EIATTR_KPARAM_INFO
	.align		4
.L_1588:
        /*002c*/ 	.byte	0x04, 0x17
        /*002e*/ 	.short	(.L_1590 - .L_1589)
.L_1589:
        /*0030*/ 	.word	0x00000000
        /*0034*/ 	.short	0x0003
        /*0036*/ 	.short	0x0018
        /*0038*/ 	.byte	0x00, 0xf0, 0x11, 0x00


	//----- nvinfo : EIATTR_KPARAM_INFO
	.align		4
.L_1590:
        /*003c*/ 	.byte	0x04, 0x17
        /*003e*/ 	.short	(.L_1592 - .L_1591)
.L_1591:
        /*0040*/ 	.word	0x00000000
        /*0044*/ 	.short	0x0002
        /*0046*/ 	.short	0x0010
        /*0048*/ 	.byte	0x00, 0xf0, 0x21, 0x00


	//----- nvinfo : EIATTR_KPARAM_INFO
	.align		4
.L_1592:
        /*004c*/ 	.byte	0x04, 0x17
        /*004e*/ 	.short	(.L_1594 - .L_1593)
.L_1593:
        /*0050*/ 	.word	0x00000000
        /*0054*/ 	.short	0x0001
        /*0056*/ 	.short	0x0008
        /*0058*/ 	.byte	0x00, 0xf0, 0x21, 0x00


	//----- nvinfo : EIATTR_KPARAM_INFO
	.align		4
.L_1594:
        /*005c*/ 	.byte	0x04, 0x17
        /*005e*/ 	.short	(.L_1596 - .L_1595)
.L_1595:
        /*0060*/ 	.word	0x00000000
        /*0064*/ 	.short	0x0000
        /*0066*/ 	.short	0x0000
        /*0068*/ 	.byte	0x00, 0xf0, 0x21, 0x00


	//----- nvinfo : EIATTR_MAXREG_COUNT
	.align		4
.L_1596:
        /*006c*/ 	.byte	0x03, 0x1b
        /*006e*/ 	.short	0x00ff


	//----- nvinfo : EIATTR_EXIT_INSTR_OFFSETS
	.align		4
        /*0070*/ 	.byte	0x04, 0x1c
        /*0072*/ 	.short	(.L_1598 - .L_1597)


	//   ....[0]....
.L_1597:
        /*0074*/ 	.word	0x000008c0


	//----- nvinfo : EIATTR_CRS_STACK_SIZE
	.align		4
.L_1598:
        /*0078*/ 	.byte	0x04, 0x1e
        /*007a*/ 	.short	(.L_1600 - .L_1599)
.L_1599:
        /*007c*/ 	.word	0x00000000
.L_1600:


//--------------------- .nv.info._Z30flash_decoding_residual_kernelI6__halfLi4ELi128ELi128EEvPKT_S3_S3_iPS1_S4_iii --------------------------
	.section	.nv.info._Z30flash_decoding_residual_kernelI6__halfLi4ELi128ELi128EEvPKT_S3_S3_iPS1_S4_iii,"",@"SHT_CUDA_INFO"
	.sectionflags	@""
	.align	4


	//----- nvinfo : EIATTR_CUDA_API_VERSION
	.align		4
        /*0000*/ 	.byte	0x04, 0x37
        /*0002*/ 	.short	(.L_1602 - .L_1601)
.L_1601:
        /*0004*/ 	.word	0x0000007c


	//----- nvinfo : EIATTR_SW2861232_WAR
	.align		4
.L_1602:
        /*0008*/ 	.byte	0x01, 0x35
	.zero		2


	//----- nvinfo : EIATTR_PARAM_CBANK
	.align		4
        /*000c*/ 	.byte	0x04, 0x0a
        /*000e*/ 	.short	(.L_1604 - .L_1603)
	.align		4
.L_1603:
        /*0010*/ 	.word	index@(.nv.constant0._Z30flash_decoding_residual_kernelI6__halfLi4ELi128ELi128EEvPKT_S3_S3_iPS1_S4_iii)
        /*0014*/ 	.short	0x0160
        /*0016*/ 	.short	0x003c


	//----- nvinfo : EIATTR_CBANK_PARAM_SIZE
	.align		4
.L_1604:
        /*0018*/ 	.byte	0x03, 0x19
        /*001a*/ 	.short	0x003c


	//----- nvinfo : EIATTR_KPARAM_INFO
	.align		4
        /*001c*/ 	.byte	0x04, 0x17
        /*001e*/ 	.short	(.L_1606 - .L_1605)
.L_1605:
        /*0020*/ 	.word	0x00000000
        /*0024*/ 	.short	0x0008
        /*0026*/ 	.short	0x0038
        /*0028*/ 	.byte	0x00, 0xf0, 0x11, 0x00


	//----- nvinfo : EIATTR_KPARAM_INFO
	.align		4
.L_1606:
        /*002c*/ 	.byte	0x04, 0x17
        /*002e*/ 	.short	(.L_1608 - .L_1607)
.L_1607:
        /*0030*/ 	.word	0x00000000
        /*0034*/ 	.short	0x0007
        /*0036*/ 	.short	0x0034
        /*0038*/ 	.byte	0x00, 0xf0, 0x11, 0x00


	//----- nvinfo : EIATTR_KPARAM_INFO
	.align		4
.L_1608:
        /*003c*/ 	.byte	0x04, 0x17
        /*003e*/ 	.short	(.L_1610 - .L_1609)
.L_1609:
        /*0040*/ 	.word	0x00000000
        /*0044*/ 	.short	0x0006
        /*0046*/ 	.short	0x0030
        /*0048*/ 	.byte	0x00, 0xf0, 0x11, 0x00


	//----- nvinfo : EIATTR_KPARAM_INFO
	.align		4
.L_1610:
        /*004c*/ 	.byte	0x04, 0x17
        /*004e*/ 	.short	(.L_1612 - .L_1611)
.L_1611:
        /*0050*/ 	.word	0x00000000
        /*0054*/ 	.short	0x0005
        /*0056*/ 	.short	0x0028
        /*0058*/ 	.byte	0x00, 0xf0, 0x21, 0x00


	//----- nvinfo : EIATTR_KPARAM_INFO
	.align		4
.L_1612:
        /*005c*/ 	.byte	0x04, 0x17
        /*005e*/ 	.short	(.L_1614 - .L_1613)
.L_1613:
        /*0060*/ 	.word	0x00000000
        /*0064*/ 	.short	0x0004
        /*0066*/ 	.short	0x0020
        /*0068*/ 	.byte	0x00, 0xf0, 0x21, 0x00


	//----- nvinfo : EIATTR_KPARAM_INFO
	.align		4
.L_1614:
        /*006c*/ 	.byte	0x04, 0x17
        /*006e*/ 	.short	(.L_1616 - .L_1615)
.L_1615:
        /*0070*/ 	.word	0x00000000
        /*0074*/ 	.short	0x0003
        /*0076*/ 	.short	0x0018
        /*0078*/ 	.byte	0x00, 0xf0, 0x11, 0x00


	//----- nvinfo : EIATTR_KPARAM_INFO
	.align		4
.L_1616:
        /*007c*/ 	.byte	0x04, 0x17
        /*007e*/ 	.short	(.L_1618 - .L_1617)
.L_1617:
        /*0080*/ 	.word	0x00000000
        /*0084*/ 	.short	0x0002
        /*0086*/ 	.short	0x0010
        /*0088*/ 	.byte	0x00, 0xf0, 0x21, 0x00


	//----- nvinfo : EIATTR_KPARAM_INFO
	.align		4
.L_1618:
        /*008c*/ 	.byte	0x04, 0x17
        /*008e*/ 	.short	(.L_1620 - .L_1619)
.L_1619:
        /*0090*/ 	.word	0x00000000
        /*0094*/ 	.short	0x0001
        /*0096*/ 	.short	0x0008
        /*0098*/ 	.byte	0x00, 0xf0, 0x21, 0x00


	//----- nvinfo : EIATTR_KPARAM_INFO
	.align		4
.L_1620:
        /*009c*/ 	.byte	0x04, 0x17
        /*009e*/ 	.short	(.L_1622 - .L_1621)
.L_1621:
        /*00a0*/ 	.word	0x00000000
        /*00a4*/ 	.short	0x0000
        /*00a6*/ 	.short	0x0000
        /*00a8*/ 	.byte	0x00, 0xf0, 0x21, 0x00


	//----- nvinfo : EIATTR_MAXREG_COUNT
	.align		4
.L_1622:
        /*00ac*/ 	.byte	0x03, 0x1b
        /*00ae*/ 	.short	0x00ff


	//----- nvinfo : EIATTR_EXIT_INSTR_OFFSETS
	.align		4
        /*00b0*/ 	.byte	0x04, 0x1c
        /*00b2*/ 	.short	(.L_1624 - .L_1623)


	//   ....[0]....
.L_1623:
        /*00b4*/ 	.word	0x00004380


	//   ....[1]....
        /*00b8*/ 	.word	0x000043f0


	//----- nvinfo : EIATTR_CRS_STACK_SIZE
	.align		4
.L_1624:
        /*00bc*/ 	.byte	0x04, 0x1e
        /*00be*/ 	.short	(.L_1626 - .L_1625)
.L_1625:
        /*00c0*/ 	.word	0x00000000
.L_1626:


//--------------------- .nv.info._Z27flash_decoding_split_kernelI6__halfhLi4ELi128ELi128ELi32ELi256EEvPKT_PKT0_S6_S3_PS1_S7_iiiii --------------------------
	.section	.nv.info._Z27flash_decoding_split_kernelI6__halfhLi4ELi128ELi128ELi32ELi256EEvPKT_PKT0_S6_S3_PS1_S7_iiiii,"",@"SHT_CUDA_INFO"
	.sectionflags	@""
	.align	4


	//----- nvinfo : EIATTR_CUDA_API_VERSION
	.align		4
        /*0000*/ 	.byte	0x04, 0x37
        /*0002*/ 	.short	(.L_1628 - .L_1627)
.L_1627:
        /*0004*/ 	.word	0x0000007c


	//----- nvinfo : EIATTR_SW2861232_WAR
	.align		4
.L_1628:
        /*0008*/ 	.byte	0x01, 0x35
	.zero		2


	//----- nvinfo : EIATTR_PARAM_CBANK
	.align		4
        /*000c*/ 	.byte	0x04, 0x0a
        /*000e*/ 	.short	(.L_1630 - .L_1629)
	.align		4
.L_1629:
        /*0010*/ 	.word	index@(.nv.constant0._Z27flash_decoding_split_kernelI6__halfhLi4ELi128ELi128ELi32ELi256EEvPKT_PKT0_S6_S3_PS1_S7_iiiii)
        /*0014*/ 	.short	0x0160
        /*0016*/ 	.short	0x0044


	//----- nvinfo : EIATTR_CBANK_PARAM_SIZE
	.align		4
.L_1630:
        /*0018*/ 	.byte	0x03, 0x19
        /*001a*/ 	.short	0x0044


	//----- nvinfo : EIATTR_KPARAM_INFO
	.align		4
        /*001c*/ 	.byte	0x04, 0x17
        /*001e*/ 	.short	(.L_1632 - .L_1631)
.L_1631:
        /*0020*/ 	.word	0x00000000
        /*0024*/ 	.short	0x000a
        /*0026*/ 	.short	0x0040
        /*0028*/ 	.byte	0x00, 0xf0, 0x11, 0x00


	//----- nvinfo : EIATTR_KPARAM_INFO
	.align		4
.L_1632:
        /*002c*/ 	.byte	0x04, 0x17
        /*002e*/ 	.short	(.L_1634 - .L_1633)
.L_1633:
        /*0030*/ 	.word	0x00000000
        /*0034*/ 	.short	0x0009
        /*0036*/ 	.short	0x003c
        /*0038*/ 	.byte	0x00, 0xf0, 0x11, 0x00


	//----- nvinfo : EIATTR_KPARAM_INFO
	.align		4
.L_1634:
        /*003c*/ 	.byte	0x04, 0x17
        /*003e*/ 	.short	(.L_1636 - .L_1635)
.L_1635:
        /*0040*/ 	.word	0x00000000
        /*0044*/ 	.short	0x0008
        /*0046*/ 	.short	0x0038
        /*0048*/ 	.byte	0x00, 0xf0, 0x11, 0x00


	//----- nvinfo : EIATTR_KPARAM_INFO
	.align		4
.L_1636:
        /*004c*/ 	.byte	0x04, 0x17
        /*004e*/ 	.short	(.L_1638 - .L_1637)
.L_1637:
        /*0050*/ 	.word	0x00000000
        /*0054*/ 	.short	0x0007
        /*0056*/ 	.short	0x0034
        /*0058*/ 	.byte	0x00, 0xf0, 0x11, 0x00


	//----- nvinfo : EIATTR_KPARAM_INFO
	.align		4
.L_1638:
        /*005c*/ 	.byte	0x04, 0x17
        /*005e*/ 	.short	(.L_1640 - .L_1639)
.L_1639:
        /*0060*/ 	.word	0x00000000
        /*0064*/ 	.short	0x0006
        /*0066*/ 	.short	0x0030
        /*0068*/ 	.byte	0x00, 0xf0, 0x11, 0x00


	//----- nvinfo : EIATTR_KPARAM_INFO
	.align		4
.L_1640:
        /*006c*/ 	.byte	0x04, 0x17
        /*006e*/ 	.short	(.L_1642 - .L_1641)
.L_1641:
        /*0070*/ 	.word	0x00000000
        /*0074*/ 	.short	0x0005
        /*0076*/ 	.short	0x0028
        /*0078*/ 	.byte	0x00, 0xf0, 0x21, 0x00


	//----- nvinfo : EIATTR_KPARAM_INFO
	.align		4
.L_1642:
        /*007c*/ 	.byte	0x04, 0x17
        /*007e*/ 	.short	(.L_1644 - .L_1643)
.L_1643:
        /*0080*/ 	.word	0x00000000
        /*0084*/ 	.short	0x0004
        /*0086*/ 	.short	0x0020
        /*0088*/ 	.byte	0x00, 0xf0, 0x21, 0x00


	//----- nvinfo : EIATTR_KPARAM_INFO
	.align		4
.L_1644:
        /*008c*/ 	.byte	0x04, 0x17
        /*008e*/ 	.short	(.L_1646 - .L_1645)
.L_1645:
        /*0090*/ 	.word	0x00000000
        /*0094*/ 	.short	0x0003
        /*0096*/ 	.short	0x0018
        /*0098*/ 	.byte	0x00, 0xf0, 0x21, 0x00


	//----- nvinfo : EIATTR_KPARAM_INFO
	.align		4
.L_1646:
        /*009c*/ 	.byte	0x04, 0x17
        /*009e*/ 	.short	(.L_1648 - .L_1647)
.L_1647:
        /*00a0*/ 	.word	0x00000000
        /*00a4*/ 	.short	0x0002
        /*00a6*/ 	.short	0x0010
        /*00a8*/ 	.byte	0x00, 0xf0, 0x21, 0x00


	//----- nvinfo : EIATTR_KPARAM_INFO
	.align		4
.L_1648:
        /*00ac*/ 	.byte	0x04, 0x17
        /*00ae*/ 	.short	(.L_1650 - .L_1649)
.L_1649:
        /*00b0*/ 	.word	0x00000000
        /*00b4*/ 	.short	0x0001
        /*00b6*/ 	.short	0x0008
        /*00b8*/ 	.byte	0x00, 0xf0, 0x21, 0x00


	//----- nvinfo : EIATTR_KPARAM_INFO
	.align		4
.L_1650:
        /*00bc*/ 	.byte	0x04, 0x17
        /*00be*/ 	.short	(.L_1652 - .L_1651)
.L_1651:
        /*00c0*/ 	.word	0x00000000
        /*00c4*/ 	.short	0x0000
        /*00c6*/ 	.short	0x0000
        /*00c8*/ 	.byte	0x00, 0xf0, 0x21, 0x00


	//----- nvinfo : EIATTR_MAXREG_COUNT
	.align		4
.L_1652:
        /*00cc*/ 	.byte	0x03, 0x1b
        /*00ce*/ 	.short	0x00ff


	//----- nvinfo : EIATTR_UNUSED_LOAD_BYTE_OFFSET
	.align		4
        /*00d0*/ 	.byte	0x04, 0x44
        /*00d2*/ 	.short	(.L_1654 - .L_1653)


	//   ....[0]....
.L_1653:
        /*00d4*/ 	.word	0x00002430
        /*00d8*/ 	.word	0x00000fff


	//----- nvinfo : EIATTR_EXIT_INSTR_OFFSETS
	.align		4
.L_1654:
        /*00dc*/ 	.byte	0x04, 0x1c
        /*00de*/ 	.short	(.L_1656 - .L_1655)


	//   ....[0]....
.L_1655:
        /*00e0*/ 	.word	0x00003740


	//   ....[1]....
        /*00e4*/ 	.word	0x000038a0


	//----- nvinfo : EIATTR_CTAIDZ_USED
	.align		4
.L_1656:
        /*00e8*/ 	.byte	0x01, 0x04
	.zero		2


	//----- nvinfo : EIATTR_CRS_STACK_SIZE
	.align		4
        /*00ec*/ 	.byte	0x04, 0x1e
        /*00ee*/ 	.short	(.L_1658 - .L_1657)
.L_1657:
        /*00f0*/ 	.word	0x00000000
.L_1658:


//--------------------- .nv.info._Z35flash_decoding_paged_V_split_kernelI6__halfhLi4ELi64ELi64ELi64ELi256EEvPKT_PKT0_S6_S3_PS1_S7_iiiii --------------------------
	.section	.nv.info._Z35flash_decoding_paged_V_split_kernelI6__halfhLi4ELi64ELi64ELi64ELi256EEvPKT_PKT0_S6_S3_PS1_S7_iiiii,"",@"SHT_CUDA_INFO"
	.sectionflags	@""
	.align	4


	//----- nvinfo : EIATTR_CUDA_API_VERSION
	.align		4
        /*0000*/ 	.byte	0x04, 0x37
        /*0002*/ 	.short	(.L_1660 - .L_1659)
.L_1659:
        /*0004*/ 	.word	0x0000007c


	//----- nvinfo : EIATTR_SW2861232_WAR
	.align		4
.L_1660:
        /*0008*/ 	.byte	0x01, 0x35
	.zero		2


	//----- nvinfo : EIATTR_PARAM_CBANK
	.align		4
        /*000c*/ 	.byte	0x04, 0x0a
        /*000e*/ 	.short	(.L_1662 - .L_1661)
	.align		4
.L_1661:
        /*0010*/ 	.word	index@(.nv.constant0._Z35flash_decoding_paged_V_split_kernelI6__halfhLi4ELi64ELi64ELi64ELi256EEvPKT_PKT0_S6_S3_PS1_S7_iiiii)
        /*0014*/ 	.short	0x0160
        /*0016*/ 	.short	0x0044


	//----- nvinfo : EIATTR_CBANK_PARAM_SIZE
	.align		4
.L_1662:
        /*0018*/ 	.byte	0x03, 0x19
        /*001a*/ 	.short	0x0044


	//----- nvinfo : EIATTR_KPARAM_INFO
	.align		4
        /*001c*/ 	.byte	0x04, 0x17
        /*001e*/ 	.short	(.L_1664 - .L_1663)
.L_1663:
        /*0020*/ 	.word	0x00000000
        /*0024*/ 	.short	0x000a
        /*0026*/ 	.short	0x0040
        /*0028*/ 	.byte	0x00, 0xf0, 0x11, 0x00


	//----- nvinfo : EIATTR_KPARAM_INFO
	.align		4
.L_1664:
        /*002c*/ 	.byte	0x04, 0x17
        /*002e*/ 	.short	(.L_1666 - .L_1665)
.L_1665:
        /*0030*/ 	.word	0x00000000
        /*0034*/ 	.short	0x0009
        /*0036*/ 	.short	0x003c
        /*0038*/ 	.byte	0x00, 0xf0, 0x11, 0x00


	//----- nvinfo : EIATTR_KPARAM_INFO
	.align		4
.L_1666:
        /*003c*/ 	.byte	0x04, 0x17
        /*003e*/ 	.short	(.L_1668 - .L_1667)
.L_1667:
        /*0040*/ 	.word	0x00000000
        /*0044*/ 	.short	0x0008
        /*0046*/ 	.short	0x0038
        /*0048*/ 	.byte	0x00, 0xf0, 0x11, 0x00


	//----- nvinfo : EIATTR_KPARAM_INFO
	.align		4
.L_1668:
        /*004c*/ 	.byte	0x04, 0x17
        /*004e*/ 	.short	(.L_1670 - .L_1669)
.L_1669:
        /*0050*/ 	.word	0x00000000
        /*0054*/ 	.short	0x0007
        /*0056*/ 	.short	0x0034
        /*0058*/ 	.byte	0x00, 0xf0, 0x11, 0x00


	//----- nvinfo : EIATTR_KPARAM_INFO
	.align		4
.L_1670:
        /*005c*/ 	.byte	0x04, 0x17
        /*005e*/ 	.short	(.L_1672 - .L_1671)
.L_1671:
        /*0060*/ 	.word	0x00000000
        /*0064*/ 	.short	0x0006
        /*0066*/ 	.short	0x0030
        /*0068*/ 	.byte	0x00, 0xf0, 0x11, 0x00


	//----- nvinfo : EIATTR_KPARAM_INFO
	.align		4
.L_1672:
        /*006c*/ 	.byte	0x04, 0x17
        /*006e*/ 	.short	(.L_1674 - .L_1673)
.L_1673:
        /*0070*/ 	.word	0x00000000
        /*0074*/ 	.short	0x0005
        /*0076*/ 	.short	0x0028
        /*0078*/ 	.byte	0x00, 0xf0, 0x21, 0x00


	//----- nvinfo : EIATTR_KPARAM_INFO
	.align		4
.L_1674:
        /*007c*/ 	.byte	0x04, 0x17
        /*007e*/ 	.short	(.L_1676 - .L_1675)
.L_1675:
        /*0080*/ 	.word	0x00000000
        /*0084*/ 	.short	0x0004
        /*0086*/ 	.short	0x0020
        /*0088*/ 	.byte	0x00, 0xf0, 0x21, 0x00


	//----- nvinfo : EIATTR_KPARAM_INFO
	.align		4
.L_1676:
        /*008c*/ 	.byte	0x04, 0x17
        /*008e*/ 	.short	(.L_1678 - .L_1677)
.L_1677:
        /*0090*/ 	.word	0x00000000
        /*0094*/ 	.short	0x0003
        /*0096*/ 	.short	0x0018
        /*0098*/ 	.byte	0x00, 0xf0, 0x21, 0x00


	//----- nvinfo : EIATTR_KPARAM_INFO
	.align		4
.L_1678:
        /*009c*/ 	.byte	0x04, 0x17
        /*009e*/ 	.short	(.L_1680 - .L_1679)
.L_1679:
        /*00a0*/ 	.word	0x00000000
        /*00a4*/ 	.short	0x0002
        /*00a6*/ 	.short	0x0010
        /*00a8*/ 	.byte	0x00, 0xf0, 0x21, 0x00


	//----- nvinfo : EIATTR_KPARAM_INFO
	.align		4
.L_1680:
        /*00ac*/ 	.byte	0x04, 0x17
        /*00ae*/ 	.short	(.L_1682 - .L_1681)
.L_1681:
        /*00b0*/ 	.word	0x00000000
        /*00b4*/ 	.short	0x0001
        /*00b6*/ 	.short	0x0008
        /*00b8*/ 	.byte	0x00, 0xf0, 0x21, 0x00


	//----- nvinfo : EIATTR_KPARAM_INFO
	.align		4
.L_1682:
        /*00bc*/ 	.byte	0x04, 0x17
        /*00be*/ 	.short	(.L_1684 - .L_1683)
.L_1683:
        /*00c0*/ 	.word	0x00000000
        /*00c4*/ 	.short	0x0000
        /*00c6*/ 	.short	0x0000
        /*00c8*/ 	.byte	0x00, 0xf0, 0x21, 0x00


	//----- nvinfo : EIATTR_MAXREG_COUNT
	.align		4
.L_1684:
        /*00cc*/ 	.byte	0x03, 0x1b
        /*00ce*/ 	.short	0x00ff


	//----- nvinfo : EIATTR_EXIT_INSTR_OFFSETS
	.align		4
        /*00d0*/ 	.byte	0x04, 0x1c
        /*00d2*/ 	.short	(.L_1686 - .L_1685)


	//   ....[0]....
.L_1685:
        /*00d4*/ 	.word	0x00007940


	//   ....[1]....
        /*00d8*/ 	.word	0x00007aa0


	//----- nvinfo : EIATTR_CTAIDZ_USED
	.align		4
.L_1686:
        /*00dc*/ 	.byte	0x01, 0x04
	.zero		2


	//----- nvinfo : EIATTR_CRS_STACK_SIZE
	.align		4
        /*00e0*/ 	.byte	0x04, 0x1e
        /*00e2*/ 	.short	(.L_1688 - .L_1687)
.L_1687:
        /*00e4*/ 	.word	0x00000000
.L_1688:


//--------------------- .nv.info._Z27flash_decoding_split_kernelI6__halfhLi4ELi64ELi64ELi64ELi256EEvPKT_PKT0_S6_S3_PS1_S7_iiiii --------------------------
	.section	.nv.info._Z27flash_decoding_split_kernelI6__halfhLi4ELi64ELi64ELi64ELi256EEvPKT_PKT0_S6_S3_PS1_S7_iiiii,"",@"SHT_CUDA_INFO"
	.sectionflags	@""
	.align	4


	//----- nvinfo : EIATTR_CUDA_API_VERSION
	.align		4
        /*0000*/ 	.byte	0x04, 0x37
        /*0002*/ 	.short	(.L_1690 - .L_1689)
.L_1689:
        /*0004*/ 	.word	0x0000007c


	//----- nvinfo : EIATTR_SW2861232_WAR
	.align		4
.L_1690:
        /*0008*/ 	.byte	0x01, 0x35
	.zero		2


	//----- nvinfo : EIATTR_PARAM_CBANK
	.align		4
        /*000c*/ 	.byte	0x04, 0x0a
        /*000e*/ 	.short	(.L_1692 - .L_1691)
	.align		4
.L_1691:
        /*0010*/ 	.word	index@(.nv.constant0._Z27flash_decoding_split_kernelI6__halfhLi4ELi64ELi64ELi64ELi256EEvPKT_PKT0_S6_S3_PS1_S7_iiiii)
        /*0014*/ 	.short	0x0160
        /*0016*/ 	.short	0x0044


	//----- nvinfo : EIATTR_CBANK_PARAM_SIZE
	.align		4
.L_1692:
        /*0018*/ 	.byte	0x03, 0x19
        /*001a*/ 	.short	0x0044


	//----- nvinfo : EIATTR_KPARAM_INFO
	.align		4
        /*001c*/ 	.byte	0x04, 0x17
        /*001e*/ 	.short	(.L_1694 - .L_1693)
.L_1693:
        /*0020*/ 	.word	0x00000000
        /*0024*/ 	.short	0x000a
        /*0026*/ 	.short	0x0040
        /*0028*/ 	.byte	0x00, 0xf0, 0x11, 0x00


	//----- nvinfo : EIATTR_KPARAM_INFO
	.align		4
.L_1694:
        /*002c*/ 	.byte	0x04, 0x17
        /*002e*/ 	.short	(.L_1696 - .L_1695)
.L_1695:
        /*0030*/ 	.word	0x00000000
        /*0034*/ 	.short	0x0009
        /*0036*/ 	.short	0x003c
        /*0038*/ 	.byte	0x00, 0xf0, 0x11, 0x00


	//----- nvinfo : EIATTR_KPARAM_INFO
	.align		4
.L_1696:
        /*003c*/ 	.byte	0x04, 0x17
        /*003e*/ 	.short	(.L_1698 - .L_1697)
.L_1697:
        /*0040*/ 	.word	0x00000000
        /*0044*/ 	.short	0x0008
        /*0046*/ 	.short	0x0038
        /*0048*/ 	.byte	0x00, 0xf0, 0x11, 0x00


	//----- nvinfo : EIATTR_KPARAM_INFO
	.align		4
.L_1698:
        /*004c*/ 	.byte	0x04, 0x17
        /*004e*/ 	.short	(.L_1700 - .L_1699)
.L_1699:
        /*0050*/ 	.word	0x00000000
        /*0054*/ 	.short	0x0007
        /*0056*/ 	.short	0x0034
        /*0058*/ 	.byte	0x00, 0xf0, 0x11, 0x00


	//----- nvinfo : EIATTR_KPARAM_INFO
	.align		4
.L_1700:
        /*005c*/ 	.byte	0x04, 0x17
        /*005e*/ 	.short	(.L_1702 - .L_1701)
.L_1701:
        /*0060*/ 	.word	0x00000000
        /*0064*/ 	.short	0x0006
        /*0066*/ 	.short	0x0030
        /*0068*/ 	.byte	0x00, 0xf0, 0x11, 0x00


	//----- nvinfo : EIATTR_KPARAM_INFO
	.align		4
.L_1702:
        /*006c*/ 	.byte	0x04, 0x17
        /*006e*/ 	.short	(.L_1704 - .L_1703)
.L_1703:
        /*0070*/ 	.word	0x00000000
        /*0074*/ 	.short	0x0005
        /*0076*/ 	.short	0x0028
        /*0078*/ 	.byte	0x00, 0xf0, 0x21, 0x00


	//----- nvinfo : EIATTR_KPARAM_INFO
	.align		4
.L_1704:
        /*007c*/ 	.byte	0x04, 0x17
        /*007e*/ 	.short	(.L_1706 - .L_1705)
.L_1705:
        /*0080*/ 	.word	0x00000000
        /*0084*/ 	.short	0x0004
        /*0086*/ 	.short	0x0020
        /*0088*/ 	.byte	0x00, 0xf0, 0x21, 0x00


	//----- nvinfo : EIATTR_KPARAM_INFO
	.align		4
.L_1706:
        /*008c*/ 	.byte	0x04, 0x17
        /*008e*/ 	.short	(.L_1708 - .L_1707)
.L_1707:
        /*0090*/ 	.word	0x00000000
        /*0094*/ 	.short	0x0003
        /*0096*/ 	.short	0x0018
        /*0098*/ 	.byte	0x00, 0xf0, 0x21, 0x00


	//----- nvinfo : EIATTR_KPARAM_INFO
	.align		4
.L_1708:
        /*009c*/ 	.byte	0x04, 0x17
        /*009e*/ 	.short	(.L_1710 - .L_1709)
.L_1709:
        /*00a0*/ 	.word	0x00000000
        /*00a4*/ 	.short	0x0002
        /*00a6*/ 	.short	0x0010
        /*00a8*/ 	.byte	0x00, 0xf0, 0x21, 0x00


	//----- nvinfo : EIATTR_KPARAM_INFO
	.align		4
.L_1710:
        /*00ac*/ 	.byte	0x04, 0x17
        /*00ae*/ 	.short	(.L_1712 - .L_1711)
.L_1711:
        /*00b0*/ 	.word	0x00000000
        /*00b4*/ 	.short	0x0001
        /*00b6*/ 	.short	0x0008
        /*00b8*/ 	.byte	0x00, 0xf0, 0x21, 0x00


	//----- nvinfo : EIATTR_KPARAM_INFO
	.align		4
.L_1712:
        /*00bc*/ 	.byte	0x04, 0x17
        /*00be*/ 	.short	(.L_1714 - .L_1713)
.L_1713:
        /*00c0*/ 	.word	0x00000000
        /*00c4*/ 	.short	0x0000
        /*00c6*/ 	.short	0x0000
        /*00c8*/ 	.byte	0x00, 0xf0, 0x21, 0x00


	//----- nvinfo : EIATTR_MAXREG_COUNT
	.align		4
.L_1714:
        /*00cc*/ 	.byte	0x03, 0x1b
        /*00ce*/ 	.short	0x00ff


	//----- nvinfo : EIATTR_UNUSED_LOAD_BYTE_OFFSET
	.align		4
        /*00d0*/ 	.byte	0x04, 0x44
        /*00d2*/ 	.short	(.L_1716 - .L_1715)


	//   ....[0]....
.L_1715:
        /*00d4*/ 	.word	0x00002be0
        /*00d8*/ 	.word	0x00000fff


	//----- nvinfo : EIATTR_EXIT_INSTR_OFFSETS
	.align		4
.L_1716:
        /*00dc*/ 	.byte	0x04, 0x1c
        /*00de*/ 	.short	(.L_1718 - .L_1717)


	//   ....[0]....
.L_1717:
        /*00e0*/ 	.word	0x00003970


	//   ....[1]....
        /*00e4*/ 	.word	0x00003ad0


	//----- nvinfo : EIATTR_CTAIDZ_USED
	.align		4
.L_1718:
        /*00e8*/ 	.byte	0x01, 0x04
	.zero		2


	//----- nvinfo : EIATTR_CRS_STACK_SIZE
	.align		4
        /*00ec*/ 	.byte	0x04, 0x1e
        /*00ee*/ 	.short	(.L_1720 - .L_1719)
.L_1719:
        /*00f0*/ 	.word	0x00000000
.L_1720:


//--------------------- .nv.info._Z35flash_decoding_paged_V_split_kernelI6__halfhLi4ELi64ELi64ELi32ELi256EEvPKT_PKT0_S6_S3_PS1_S7_iiiii --------------------------
	.section	.nv.info._Z35flash_decoding_paged_V_split_kernelI6__halfhLi4ELi64ELi64ELi32ELi256EEvPKT_PKT0_S6_S3_PS1_S7_iiiii,"",@"SHT_CUDA_INFO"
	.sectionflags	@""
	.align	4


	//----- nvinfo : EIATTR_CUDA_API_VERSION
	.align		4
        /*0000*/ 	.byte	0x04, 0x37
        /*0002*/ 	.short	(.L_1722 - .L_1721)
.L_1721:
        /*0004*/ 	.word	0x0000007c


	//----- nvinfo : EIATTR_SW2861232_WAR
	.align		4
.L_1722:
        /*0008*/ 	.byte	0x01, 0x35
	.zero		2


	//----- nvinfo : EIATTR_PARAM_CBANK
	.align		4
        /*000c*/ 	.byte	0x04, 0x0a
        /*000e*/ 	.short	(.L_1724 - .L_1723)
	.align		4
.L_1723:
        /*0010*/ 	.word	index@(.nv.constant0._Z35flash_decoding_paged_V_split_kernelI6__halfhLi4ELi64ELi64ELi32ELi256EEvPKT_PKT0_S6_S3_PS1_S7_iiiii)
        /*0014*/ 	.short	0x0160
        /*0016*/ 	.short	0x0044


	//----- nvinfo : EIATTR_CBANK_PARAM_SIZE
	.align		4
.L_1724:
        /*0018*/ 	.byte	0x03, 0x19
        /*001a*/ 	.short	0x0044


	//----- nvinfo : EIATTR_KPARAM_INFO
	.align		4
        /*001c*/ 	.byte	0x04, 0x17
        /*001e*/ 	.short	(.L_1726 - .L_1725)
.L_1725:
        /*0020*/ 	.word	0x00000000
        /*0024*/ 	.short	0x000a
        /*0026*/ 	.short	0x0040
        /*0028*/ 	.byte	0x00, 0xf0, 0x11, 0x00


	//----- nvinfo : EIATTR_KPARAM_INFO
	.align		4
.L_1726:
        /*002c*/ 	.byte	0x04, 0x17
        /*002e*/ 	.short	(.L_1728 - .L_1727)
.L_1727:
        /*0030*/ 	.word	0x00000000
        /*0034*/ 	.short	0x0009
        /*0036*/ 	.short	0x003c
        /*0038*/ 	.byte	0x00, 0xf0, 0x11, 0x00


	//----- nvinfo : EIATTR_KPARAM_INFO
	.align		4
.L_1728:
        /*003c*/ 	.byte	0x04, 0x17
        /*003e*/ 	.short	(.L_1730 - .L_1729)
.L_1729:
        /*0040*/ 	.word	0x00000000
        /*0044*/ 	.short	0x0008
        /*0046*/ 	.short	0x0038
        /*0048*/ 	.byte	0x00, 0xf0, 0x11, 0x00


	//----- nvinfo : EIATTR_KPARAM_INFO
	.align		4
.L_1730:
        /*004c*/ 	.byte	0x04, 0x17
        /*004e*/ 	.short	(.L_1732 - .L_1731)
.L_1731:
        /*0050*/ 	.word	0x00000000
        /*0054*/ 	.short	0x0007
        /*0056*/ 	.short	0x0034
        /*0058*/ 	.byte	0x00, 0xf0, 0x11, 0x00


	//----- nvinfo : EIATTR_KPARAM_INFO
	.align		4
.L_1732:
        /*005c*/ 	.byte	0x04, 0x17
        /*005e*/ 	.short	(.L_1734 - .L_1733)
.L_1733:
        /*0060*/ 	.word	0x00000000
        /*0064*/ 	.short	0x0006
        /*0066*/ 	.short	0x0030
        /*0068*/ 	.byte	0x00, 0xf0, 0x11, 0x00


	//----- nvinfo : EIATTR_KPARAM_INFO
	.align		4
.L_1734:
        /*006c*/ 	.byte	0x04, 0x17
        /*006e*/ 	.short	(.L_1736 - .L_1735)
.L_1735:
        /*0070*/ 	.word	0x00000000
        /*0074*/ 	.short	0x0005
        /*0076*/ 	.short	0x0028
        /*0078*/ 	.byte	0x00, 0xf0, 0x21, 0x00


	//----- nvinfo : EIATTR_KPARAM_INFO
	.align		4
.L_1736:
        /*007c*/ 	.byte	0x04, 0x17
        /*007e*/ 	.short	(.L_1738 - .L_1737)
.L_1737:
        /*0080*/ 	.word	0x00000000
        /*0084*/ 	.short	0x0004
        /*0086*/ 	.short	0x0020
        /*0088*/ 	.byte	0x00, 0xf0, 0x21, 0x00


	//----- nvinfo : EIATTR_KPARAM_INFO
	.align		4
.L_1738:
        /*008c*/ 	.byte	0x04, 0x17
        /*008e*/ 	.short	(.L_1740 - .L_1739)
.L_1739:
        /*0090*/ 	.word	0x00000000
        /*0094*/ 	.short	0x0003
        /*0096*/ 	.short	0x0018
        /*0098*/ 	.byte	0x00, 0xf0, 0x21, 0x00


	//----- nvinfo : EIATTR_KPARAM_INFO
	.align		4
.L_1740:
        /*009c*/ 	.byte	0x04, 0x17
        /*009e*/ 	.short	(.L_1742 - .L_1741)
.L_1741:
        /*00a0*/ 	.word	0x00000000
        /*00a4*/ 	.short	0x0002
        /*00a6*/ 	.short	0x0010
        /*00a8*/ 	.byte	0x00, 0xf0, 0x21, 0x00


	//----- nvinfo : EIATTR_KPARAM_INFO
	.align		4
.L_1742:
        /*00ac*/ 	.byte	0x04, 0x17
        /*00ae*/ 	.short	(.L_1744 - .L_1743)
.L_1743:
        /*00b0*/ 	.word	0x00000000
        /*00b4*/ 	.short	0x0001
        /*00b6*/ 	.short	0x0008
        /*00b8*/ 	.byte	0x00, 0xf0, 0x21, 0x00


	//----- nvinfo : EIATTR_KPARAM_INFO
	.align		4
.L_1744:
        /*00bc*/ 	.byte	0x04, 0x17
        /*00be*/ 	.short	(.L_1746 - .L_1745)
.L_1745:
        /*00c0*/ 	.word	0x00000000
        /*00c4*/ 	.short	0x0000
        /*00c6*/ 	.short	0x0000
        /*00c8*/ 	.byte	0x00, 0xf0, 0x21, 0x00


	//----- nvinfo : EIATTR_MAXREG_COUNT
	.align		4
.L_1746:
        /*00cc*/ 	.byte	0x03, 0x1b
        /*00ce*/ 	.short	0x00ff


	//----- nvinfo : EIATTR_EXIT_INSTR_OFFSETS
	.align		4
        /*00d0*/ 	.byte	0x04, 0x1c
        /*00d2*/ 	.short	(.L_1748 - .L_1747)


	//   ....[0]....
.L_1747:
        /*00d4*/ 	.word	0x00005630


	//   ....[1]....
        /*00d8*/ 	.word	0x00005790


	//----- nvinfo : EIATTR_CTAIDZ_USED
	.align		4
.L_1748:
        /*00dc*/ 	.byte	0x01, 0x04
	.zero		2


	//----- nvinfo : EIATTR_CRS_STACK_SIZE
	.align		4
        /*00e0*/ 	.byte	0x04, 0x1e
        /*00e2*/ 	.short	(.L_1750 - .L_1749)
.L_1749:
        /*00e4*/ 	.word	0x00000000
.L_1750:


//--------------------- .nv.info._Z28flash_decoding_reduce_kernelI6__halfLi4ELi64EEvPKT_S3_PS1_ii --------------------------
	.section	.nv.info._Z28flash_decoding_reduce_kernelI6__halfLi4ELi64EEvPKT_S3_PS1_ii,"",@"SHT_CUDA_INFO"
	.sectionflags	@""
	.align	4


	//----- nvinfo : EIATTR_CUDA_API_VERSION
	.align		4
        /*0000*/ 	.byte	0x04, 0x37
        /*0002*/ 	.short	(.L_1752 - .L_1751)
.L_1751:
        /*0004*/ 	.word	0x0000007c


	//----- nvinfo : EIATTR_SW2861232_WAR
	.align		4
.L_1752:
        /*0008*/ 	.byte	0x01, 0x35
	.zero		2


	//----- nvinfo : EIATTR_PARAM_CBANK
	.align		4
        /*000c*/ 	.byte	0x04, 0x0a
        /*000e*/ 	.short	(.L_1754 - .L_1753)
	.align		4
.L_1753:
        /*0010*/ 	.word	index@(.nv.constant0._Z28flash_decoding_reduce_kernelI6__halfLi4ELi64EEvPKT_S3_PS1_ii)
        /*0014*/ 	.short	0x0160
        /*0016*/ 	.short	0x0020


	//----- nvinfo : EIATTR_CBANK_PARAM_SIZE
	.align		4
.L_1754:
        /*0018*/ 	.byte	0x03, 0x19
        /*001a*/ 	.short	0x0020


	//----- nvinfo : EIATTR_KPARAM_INFO
	.align		4
        /*001c*/ 	.byte	0x04, 0x17
        /*001e*/ 	.short	(.L_1756 - .L_1755)
.L_1755:
        /*0020*/ 	.word	0x00000000
        /*0024*/ 	.short	0x0004
        /*0026*/ 	.short	0x001c
        /*0028*/ 	.byte	0x00, 0xf0, 0x11, 0x00


	//----- nvinfo : EIATTR_KPARAM_INFO
	.align		4
.L_1756:
        /*002c*/ 	.byte	0x04, 0x17
        /*002e*/ 	.short	(.L_1758 - .L_1757)
.L_1757:
        /*0030*/ 	.word	0x00000000
        /*0034*/ 	.short	0x0003
        /*0036*/ 	.short	0x0018
        /*0038*/ 	.byte	0x00, 0xf0, 0x11, 0x00


	//----- nvinfo : EIATTR_KPARAM_INFO
	.align		4
.L_1758:
        /*003c*/ 	.byte	0x04, 0x17
        /*003e*/ 	.short	(.L_1760 - .L_1759)
.L_1759:
        /*0040*/ 	.word	0x00000000
        /*0044*/ 	.short	0x0002
        /*0046*/ 	.short	0x0010
        /*0048*/ 	.byte	0x00, 0xf0, 0x21, 0x00


	//----- nvinfo : EIATTR_KPARAM_INFO
	.align		4
.L_1760:
        /*004c*/ 	.byte	0x04, 0x17
        /*004e*/ 	.short	(.L_1762 - .L_1761)
.L_1761:
        /*0050*/ 	.word	0x00000000
        /*0054*/ 	.short	0x0001
        /*0056*/ 	.short	0x0008
        /*0058*/ 	.byte	0x00, 0xf0, 0x21, 0x00


	//----- nvinfo : EIATTR_KPARAM_INFO
	.align		4
.L_1762:
        /*005c*/ 	.byte	0x04, 0x17
        /*005e*/ 	.short	(.L_1764 - .L_1763)
.L_1763:
        /*0060*/ 	.word	0x00000000
        /*0064*/ 	.short	0x0000
        /*0066*/ 	.short	0x0000
        /*0068*/ 	.byte	0x00, 0xf0, 0x21, 0x00


	//----- nvinfo : EIATTR_MAXREG_COUNT
	.align		4
.L_1764:
        /*006c*/ 	.byte	0x03, 0x1b
        /*006e*/ 	.short	0x00ff


	//----- nvinfo : EIATTR_EXIT_INSTR_OFFSETS
	.align		4
        /*0070*/ 	.byte	0x04, 0x1c
        /*0072*/ 	.short	(.L_1766 - .L_1765)


	//   ....[0]....
.L_1765:
        /*0074*/ 	.word	0x000008c0


	//----- nvinfo : EIATTR_CRS_STACK_SIZE
	.align		4
.L_1766:
        /*0078*/ 	.byte	0x04, 0x1e
        /*007a*/ 	.short	(.L_1768 - .L_1767)
.L_1767:
        /*007c*/ 	.word	0x00000000
.L_1768:


//--------------------- .nv.info._Z30flash_decoding_residual_kernelI6__halfLi4ELi64ELi64EEvPKT_S3_S3_iPS1_S4_iii --------------------------
	.section	.nv.info._Z30flash_decoding_residual_kernelI6__halfLi4ELi64ELi64EEvPKT_S3_S3_iPS1_S4_iii,"",@"SHT_CUDA_INFO"
	.sectionflags	@""
	.align	4


	//----- nvinfo : EIATTR_CUDA_API_VERSION
	.align		4
        /*0000*/ 	.byte	0x04, 0x37
        /*0002*/ 	.short	(.L_1770 - .L_1769)
.L_1769:
        /*0004*/ 	.word	0x0000007c


	//----- nvinfo : EIATTR_SW2861232_WAR
	.align		4
.L_1770:
        /*0008*/ 	.byte	0x01, 0x35
	.zero		2


	//----- nvinfo : EIATTR_PARAM_CBANK
	.align		4
        /*000c*/ 	.byte	0x04, 0x0a
        /*000e*/ 	.short	(.L_1772 - .L_1771)
	.align		4
.L_1771:
        /*0010*/ 	.word	index@(.nv.constant0._Z30flash_decoding_residual_kernelI6__halfLi4ELi64ELi64EEvPKT_S3_S3_iPS1_S4_iii)
        /*0014*/ 	.short	0x0160
        /*0016*/ 	.short	0x003c


	//----- nvinfo : EIATTR_CBANK_PARAM_SIZE
	.align		4
.L_1772:
        /*0018*/ 	.byte	0x03, 0x19
        /*001a*/ 	.short	0x003c


	//----- nvinfo : EIATTR_KPARAM_INFO
	.align		4
        /*001c*/ 	.byte	0x04, 0x17
        /*001e*/ 	.short	(.L_1774 - .L_1773)
.L_1773:
        /*0020*/ 	.word	0x00000000
        /*0024*/ 	.short	0x0008
        /*0026*/ 	.short	0x0038
        /*0028*/ 	.byte	0x00, 0xf0, 0x11, 0x00


	//----- nvinfo : EIATTR_KPARAM_INFO
	.align		4
.L_1774:
        /*002c*/ 	.byte	0x04, 0x17
        /*002e*/ 	.short	(.L_1776 - .L_1775)
.L_1775:
        /*0030*/ 	.word	0x00000000
        /*0034*/ 	.short	0x0007
        /*0036*/ 	.short	0x0034
        /*0038*/ 	.byte	0x00, 0xf0, 0x11, 0x00


	//----- nvinfo : EIATTR_KPARAM_INFO
	.align		4
.L_1776:
        /*003c*/ 	.byte	0x04, 0x17
        /*003e*/ 	.short	(.L_1778 - .L_1777)
.L_1777:
        /*0040*/ 	.word	0x00000000
        /*0044*/ 	.short	0x0006
        /*0046*/ 	.short	0x0030
        /*0048*/ 	.byte	0x00, 0xf0, 0x11, 0x00


	//----- nvinfo : EIATTR_KPARAM_INFO
	.align		4
.L_1778:
        /*004c*/ 	.byte	0x04, 0x17
        /*004e*/ 	.short	(.L_1780 - .L_1779)
.L_1779:
        /*0050*/ 	.word	0x00000000
        /*0054*/ 	.short	0x0005
        /*0056*/ 	.short	0x0028
        /*0058*/ 	.byte	0x00, 0xf0, 0x21, 0x00


	//----- nvinfo : EIATTR_KPARAM_INFO
	.align		4
.L_1780:
        /*005c*/ 	.byte	0x04, 0x17
        /*005e*/ 	.short	(.L_1782 - .L_1781)
.L_1781:
        /*0060*/ 	.word	0x00000000
        /*0064*/ 	.short	0x0004
        /*0066*/ 	.short	0x0020
        /*0068*/ 	.byte	0x00, 0xf0, 0x21, 0x00


	//----- nvinfo : EIATTR_KPARAM_INFO
	.align		4
.L_1782:
        /*006c*/ 	.byte	0x04, 0x17
        /*006e*/ 	.short	(.L_1784 - .L_1783)
.L_1783:
        /*0070*/ 	.word	0x00000000
        /*0074*/ 	.short	0x0003
        /*0076*/ 	.short	0x0018
        /*0078*/ 	.byte	0x00, 0xf0, 0x11, 0x00


	//----- nvinfo : EIATTR_KPARAM_INFO
	.align		4
.L_1784:
        /*007c*/ 	.byte	0x04, 0x17
        /*007e*/ 	.short	(.L_1786 - .L_1785)
.L_1785:
        /*0080*/ 	.word	0x00000000
        /*0084*/ 	.short	0x0002
        /*0086*/ 	.short	0x0010
        /*0088*/ 	.byte	0x00, 0xf0, 0x21, 0x00


	//----- nvinfo : EIATTR_KPARAM_INFO
	.align		4
.L_1786:
        /*008c*/ 	.byte	0x04, 0x17
        /*008e*/ 	.short	(.L_1788 - .L_1787)
.L_1787:
        /*0090*/ 	.word	0x00000000
        /*0094*/ 	.short	0x0001
        /*0096*/ 	.short	0x0008
        /*0098*/ 	.byte	0x00, 0xf0, 0x21, 0x00


	//----- nvinfo : EIATTR_KPARAM_INFO
	.align		4
.L_1788:
        /*009c*/ 	.byte	0x04, 0x17
        /*009e*/ 	.short	(.L_1790 - .L_1789)
.L_1789:
        /*00a0*/ 	.word	0x00000000
        /*00a4*/ 	.short	0x0000
        /*00a6*/ 	.short	0x0000
        /*00a8*/ 	.byte	0x00, 0xf0, 0x21, 0x00


	//----- nvinfo : EIATTR_MAXREG_COUNT
	.align		4
.L_1790:
        /*00ac*/ 	.byte	0x03, 0x1b
        /*00ae*/ 	.short	0x00ff


	//----- nvinfo : EIATTR_EXIT_INSTR_OFFSETS
	.align		4
        /*00b0*/ 	.byte	0x04, 0x1c
        /*00b2*/ 	.short	(.L_1792 - .L_1791)


	//   ....[0]....
.L_1791:
        /*00b4*/ 	.word	0x00003300


	//   ....[1]....
        /*00b8*/ 	.word	0x00003370


	//----- nvinfo : EIATTR_CRS_STACK_SIZE
	.align		4
.L_1792:
        /*00bc*/ 	.byte	0x04, 0x1e
        /*00be*/ 	.short	(.L_1794 - .L_1793)
.L_1793:
        /*00c0*/ 	.word	0x00000000
.L_1794:


//--------------------- .nv.info._Z27flash_decoding_split_kernelI6__halfhLi4ELi64ELi64ELi32ELi256EEvPKT_PKT0_S6_S3_PS1_S7_iiiii --------------------------
	.section	.nv.info._Z27flash_decoding_split_kernelI6__halfhLi4ELi64ELi64ELi32ELi256EEvPKT_PKT0_S6_S3_PS1_S7_iiiii,"",@"SHT_CUDA_INFO"
	.sectionflags	@""
	.align	4


	//----- nvinfo : EIATTR_CUDA_API_VERSION
	.align		4
        /*0000*/ 	.byte	0x04, 0x37
        /*0002*/ 	.short	(.L_1796 - .L_1795)
.L_1795:
        /*0004*/ 	.word	0x0000007c


	//----- nvinfo : EIATTR_SW2861232_WAR
	.align		4
.L_1796:
        /*0008*/ 	.byte	0x01, 0x35
	.zero		2


	//----- nvinfo : EIATTR_PARAM_CBANK
	.align		4
        /*000c*/ 	.byte	0x04, 0x0a
        /*000e*/ 	.short	(.L_1798 - .L_1797)
	.align		4
.L_1797:
        /*0010*/ 	.word	index@(.nv.constant0._Z27flash_decoding_split_kernelI6__halfhLi4ELi64ELi64ELi32ELi256EEvPKT_PKT0_S6_S3_PS1_S7_iiiii)
        /*0014*/ 	.short	0x0160
        /*0016*/ 	.short	0x0044


	//----- nvinfo : EIATTR_CBANK_PARAM_SIZE
	.align		4
.L_1798:
        /*0018*/ 	.byte	0x03, 0x19
        /*001a*/ 	.short	0x0044


	//----- nvinfo : EIATTR_KPARAM_INFO
	.align		4
        /*001c*/ 	.byte	0x04, 0x17
        /*001e*/ 	.short	(.L_1800 - .L_1799)
.L_1799:
        /*0020*/ 	.word	0x00000000
        /*0024*/ 	.short	0x000a
        /*0026*/ 	.short	0x0040
        /*0028*/ 	.byte	0x00, 0xf0, 0x11, 0x00


	//----- nvinfo : EIATTR_KPARAM_INFO
	.align		4
.L_1800:
        /*002c*/ 	.byte	0x04, 0x17
        /*002e*/ 	.short	(.L_1802 - .L_1801)
.L_1801:
        /*0030*/ 	.word	0x00000000
        /*0034*/ 	.short	0x0009
        /*0036*/ 	.short	0x003c
        /*0038*/ 	.byte	0x00, 0xf0, 0x11, 0x00


	//----- nvinfo : EIATTR_KPARAM_INFO
	.align		4
.L_1802:
        /*003c*/ 	.byte	0x04, 0x17
        /*003e*/ 	.short	(.L_1804 - .L_1803)
.L_1803:
        /*0040*/ 	.word	0x00000000
        /*0044*/ 	.short	0x0008
        /*0046*/ 	.short	0x0038
        /*0048*/ 	.byte	0x00, 0xf0, 0x11, 0x00


	//----- nvinfo : EIATTR_KPARAM_INFO
	.align		4
.L_1804:
        /*004c*/ 	.byte	0x04, 0x17
        /*004e*/ 	.short	(.L_1806 - .L_1805)
.L_1805:
        /*0050*/ 	.word	0x00000000
        /*0054*/ 	.short	0x0007
        /*0056*/ 	.short	0x0034
        /*0058*/ 	.byte	0x00, 0xf0, 0x11, 0x00


	//----- nvinfo : EIATTR_KPARAM_INFO
	.align		4
.L_1806:
        /*005c*/ 	.byte	0x04, 0x17
        /*005e*/ 	.short	(.L_1808 - .L_1807)
.L_1807:
        /*0060*/ 	.word	0x00000000
        /*0064*/ 	.short	0x0006
        /*0066*/ 	.short	0x0030
        /*0068*/ 	.byte	0x00, 0xf0, 0x11, 0x00


	//----- nvinfo : EIATTR_KPARAM_INFO
	.align		4
.L_1808:
        /*006c*/ 	.byte	0x04, 0x17
        /*006e*/ 	.short	(.L_1810 - .L_1809)
.L_1809:
        /*0070*/ 	.word	0x00000000
        /*0074*/ 	.short	0x0005
        /*0076*/ 	.short	0x0028
        /*0078*/ 	.byte	0x00, 0xf0, 0x21, 0x00


	//----- nvinfo : EIATTR_KPARAM_INFO
	.align		4
.L_1810:
        /*007c*/ 	.byte	0x04, 0x17
        /*007e*/ 	.short	(.L_1812 - .L_1811)
.L_1811:
        /*0080*/ 	.word	0x00000000
        /*0084*/ 	.short	0x0004
        /*0086*/ 	.short	0x0020
        /*0088*/ 	.byte	0x00, 0xf0, 0x21, 0x00


	//----- nvinfo : EIATTR_KPARAM_INFO
	.align		4
.L_1812:
        /*008c*/ 	.byte	0x04, 0x17
        /*008e*/ 	.short	(.L_1814 - .L_1813)
.L_1813:
        /*0090*/ 	.word	0x00000000
        /*0094*/ 	.short	0x0003
        /*0096*/ 	.short	0x0018
        /*0098*/ 	.byte	0x00, 0xf0, 0x21, 0x00


	//----- nvinfo : EIATTR_KPARAM_INFO
	.align		4
.L_1814:
        /*009c*/ 	.byte	0x04, 0x17
        /*009e*/ 	.short	(.L_1816 - .L_1815)
.L_1815:
        /*00a0*/ 	.word	0x00000000
        /*00a4*/ 	.short	0x0002
        /*00a6*/ 	.short	0x0010
        /*00a8*/ 	.byte	0x00, 0xf0, 0x21, 0x00


	//----- nvinfo : EIATTR_KPARAM_INFO
	.align		4
.L_1816:
        /*00ac*/ 	.byte	0x04, 0x17
        /*00ae*/ 	.short	(.L_1818 - .L_1817)
.L_1817:
        /*00b0*/ 	.word	0x00000000
        /*00b4*/ 	.short	0x0001
        /*00b6*/ 	.short	0x0008
        /*00b8*/ 	.byte	0x00, 0xf0, 0x21, 0x00


	//----- nvinfo : EIATTR_KPARAM_INFO
	.align		4
.L_1818:
        /*00bc*/ 	.byte	0x04, 0x17
        /*00be*/ 	.short	(.L_1820 - .L_1819)
.L_1819:
        /*00c0*/ 	.word	0x00000000
        /*00c4*/ 	.short	0x0000
        /*00c6*/ 	.short	0x0000
        /*00c8*/ 	.byte	0x00, 0xf0, 0x21, 0x00


	//----- nvinfo : EIATTR_MAXREG_COUNT
	.align		4
.L_1820:
        /*00cc*/ 	.byte	0x03, 0x1b
        /*00ce*/ 	.short	0x00ff


	//----- nvinfo : EIATTR_UNUSED_LOAD_BYTE_OFFSET
	.align		4
        /*00d0*/ 	.byte	0x04, 0x44
        /*00d2*/ 	.short	(.L_1822 - .L_1821)


	//   ....[0]....
.L_1821:
        /*00d4*/ 	.word	0x00001f30
        /*00d8*/ 	.word	0x00000fff


	//----- nvinfo : EIATTR_EXIT_INSTR_OFFSETS
	.align		4
.L_1822:
        /*00dc*/ 	.byte	0x04, 0x1c
        /*00de*/ 	.short	(.L_1824 - .L_1823)


	//   ....[0]....
.L_1823:
        /*00e0*/ 	.word	0x00002d10


	//   ....[1]....
        /*00e4*/ 	.word	0x00002e70


	//----- nvinfo : EIATTR_CTAIDZ_USED
	.align		4
.L_1824:
        /*00e8*/ 	.byte	0x01, 0x04
	.zero		2


	//----- nvinfo : EIATTR_CRS_STACK_SIZE
	.align		4
        /*00ec*/ 	.byte	0x04, 0x1e
        /*00ee*/ 	.short	(.L_1826 - .L_1825)
.L_1825:
        /*00f0*/ 	.word	0x00000000
.L_1826:


//--------------------- .nv.info._Z35flash_decoding_paged_V_split_kernelI6__halfhLi2ELi128ELi128ELi64ELi256EEvPKT_PKT0_S6_S3_PS1_S7_iiiii --------------------------
	.section	.nv.info._Z35flash_decoding_paged_V_split_kernelI6__halfhLi2ELi128ELi128ELi64ELi256EEvPKT_PKT0_S6_S3_PS1_S7_iiiii,"",@"SHT_CUDA_INFO"
	.sectionflags	@""
	.align	4


	//----- nvinfo : EIATTR_CUDA_API_VERSION
	.align		4
        /*0000*/ 	.byte	0x04, 0x37
        /*0002*/ 	.short	(.L_1828 - .L_1827)
.L_1827:
        /*0004*/ 	.word	0x0000007c


	//----- nvinfo : EIATTR_SW2861232_WAR
	.align		4
.L_1828:
        /*0008*/ 	.byte	0x01, 0x35
	.zero		2


	//----- nvinfo : EIATTR_PARAM_CBANK
	.align		4
        /*000c*/ 	.byte	0x04, 0x0a
        /*000e*/ 	.short	(.L_1830 - .L_1829)
	.align		4
.L_1829:
        /*0010*/ 	.word	index@(.nv.constant0._Z35flash_decoding_paged_V_split_kernelI6__halfhLi2ELi128ELi128ELi64ELi256EEvPKT_PKT0_S6_S3_PS1_S7_iiiii)
        /*0014*/ 	.short	0x0160
        /*0016*/ 	.short	0x0044


	//----- nvinfo : EIATTR_CBANK_PARAM_SIZE
	.align		4
.L_1830:
        /*0018*/ 	.byte	0x03, 0x19
        /*001a*/ 	.short	0x0044


	//----- nvinfo : EIATTR_KPARAM_INFO
	.align		4
        /*001c*/ 	.byte	0x04, 0x17
        /*001e*/ 	.short	(.L_1832 - .L_1831)
.L_1831:
        /*0020*/ 	.word	0x00000000
        /*0024*/ 	.short	0x000a
        /*0026*/ 	.short	0x0040
        /*0028*/ 	.byte	0x00, 0xf0, 0x11, 0x00


	//----- nvinfo : EIATTR_KPARAM_INFO
	.align		4
.L_1832:
        /*002c*/ 	.byte	0x04, 0x17
        /*002e*/ 	.short	(.L_1834 - .L_1833)
.L_1833:
        /*0030*/ 	.word	0x00000000
        /*0034*/ 	.short	0x0009
        /*0036*/ 	.short	0x003c
        /*0038*/ 	.byte	0x00, 0xf0, 0x11, 0x00


	//----- nvinfo : EIATTR_KPARAM_INFO
	.align		4
.L_1834:
        /*003c*/ 	.byte	0x04, 0x17
        /*003e*/ 	.short	(.L_1836 - .L_1835)
.L_1835:
        /*0040*/ 	.word	0x00000000
        /*0044*/ 	.short	0x0008
        /*0046*/ 	.short	0x0038
        /*0048*/ 	.byte	0x00, 0xf0, 0x11, 0x00


	//----- nvinfo : EIATTR_KPARAM_INFO
	.align		4
.L_1836:
        /*004c*/ 	.byte	0x04, 0x17
        /*004e*/ 	.short	(.L_1838 - .L_1837)
.L_1837:
        /*0050*/ 	.word	0x00000000
        /*0054*/ 	.short	0x0007
        /*0056*/ 	.short	0x0034
        /*0058*/ 	.byte	0x00, 0xf0, 0x11, 0x00


	//----- nvinfo : EIATTR_KPARAM_INFO
	.align		4
.L_1838:
        /*005c*/ 	.byte	0x04, 0x17
        /*005e*/ 	.short	(.L_1840 - .L_1839)
.L_1839:
        /*0060*/ 	.word	0x00000000
        /*0064*/ 	.short	0x0006
        /*0066*/ 	.short	0x0030
        /*0068*/ 	.byte	0x00, 0xf0, 0x11, 0x00


	//----- nvinfo : EIATTR_KPARAM_INFO
	.align		4
.L_1840:
        /*006c*/ 	.byte	0x04, 0x17
        /*006e*/ 	.short	(.L_1842 - .L_1841)
.L_1841:
        /*0070*/ 	.word	0x00000000
        /*0074*/ 	.short	0x0005
        /*0076*/ 	.short	0x0028
        /*0078*/ 	.byte	0x00, 0xf0, 0x21, 0x00


	//----- nvinfo : EIATTR_KPARAM_INFO
	.align		4
.L_1842:
        /*007c*/ 	.byte	0x04, 0x17
        /*007e*/ 	.short	(.L_1844 - .L_1843)
.L_1843:
        /*0080*/ 	.word	0x00000000
        /*0084*/ 	.short	0x0004
        /*0086*/ 	.short	0x0020
        /*0088*/ 	.byte	0x00, 0xf0, 0x21, 0x00


	//----- nvinfo : EIATTR_KPARAM_INFO
	.align		4
.L_1844:
        /*008c*/ 	.byte	0x04, 0x17
        /*008e*/ 	.short	(.L_1846 - .L_1845)
.L_1845:
        /*0090*/ 	.word	0x00000000
        /*0094*/ 	.short	0x0003
        /*0096*/ 	.short	0x0018
        /*0098*/ 	.byte	0x00, 0xf0, 0x21, 0x00


	//----- nvinfo : EIATTR_KPARAM_INFO
	.align		4
.L_1846:
        /*009c*/ 	.byte	0x04, 0x17
        /*009e*/ 	.short	(.L_1848 - .L_1847)
.L_1847:
        /*00a0*/ 	.word	0x00000000
        /*00a4*/ 	.short	0x0002
        /*00a6*/ 	.short	0x0010
        /*00a8*/ 	.byte	0x00, 0xf0, 0x21, 0x00


	//----- nvinfo : EIATTR_KPARAM_INFO
	.align		4
.L_1848:
        /*00ac*/ 	.byte	0x04, 0x17
        /*00ae*/ 	.short	(.L_1850 - .L_1849)
.L_1849:
        /*00b0*/ 	.word	0x00000000
        /*00b4*/ 	.short	0x0001
        /*00b6*/ 	.short	0x0008
        /*00b8*/ 	.byte	0x00, 0xf0, 0x21, 0x00


	//----- nvinfo : EIATTR_KPARAM_INFO
	.align		4
.L_1850:
        /*00bc*/ 	.byte	0x04, 0x17
        /*00be*/ 	.short	(.L_1852 - .L_1851)
.L_1851:
        /*00c0*/ 	.word	0x00000000
        /*00c4*/ 	.short	0x0000
        /*00c6*/ 	.short	0x0000
        /*00c8*/ 	.byte	0x00, 0xf0, 0x21, 0x00


	//----- nvinfo : EIATTR_MAXREG_COUNT
	.align		4
.L_1852:
        /*00cc*/ 	.byte	0x03, 0x1b
        /*00ce*/ 	.short	0x00ff


	//----- nvinfo : EIATTR_EXIT_INSTR_OFFSETS
	.align		4
        /*00d0*/ 	.byte	0x04, 0x1c
        /*00d2*/ 	.short	(.L_1854 - .L_1853)


	//   ....[0]....
.L_1853:
        /*00d4*/ 	.word	0x00006c10


	//   ....[1]....
        /*00d8*/ 	.word	0x00006d70


	//----- nvinfo : EIATTR_CTAIDZ_USED
	.align		4
.L_1854:
        /*00dc*/ 	.byte	0x01, 0x04
	.zero		2


	//----- nvinfo : EIATTR_CRS_STACK_SIZE
	.align		4
        /*00e0*/ 	.byte	0x04, 0x1e
        /*00e2*/ 	.short	(.L_1856 - .L_1855)
.L_1855:
        /*00e4*/ 	.word	0x00000000
.L_1856:


//--------------------- .nv.info._Z27flash_decoding_split_kernelI6__halfhLi2ELi128ELi128ELi64ELi256EEvPKT_PKT0_S6_S3_PS1_S7_iiiii --------------------------
	.section	.nv.info._Z27flash_decoding_split_kernelI6__halfhLi2ELi128ELi128ELi64ELi256EEvPKT_PKT0_S6_S3_PS1_S7_iiiii,"",@"SHT_CUDA_INFO"
	.sectionflags	@""
	.align	4


	//----- nvinfo : EIATTR_CUDA_API_VERSION
	.align		4
        /*0000*/ 	.byte	0x04, 0x37
        /*0002*/ 	.short	(.L_1858 - .L_1857)
.L_1857:
        /*0004*/ 	.word	0x0000007c


	//----- nvinfo : EIATTR_SW2861232_WAR
	.align		4
.L_1858:
        /*0008*/ 	.byte	0x01, 0x35
	.zero		2


	//----- nvinfo : EIATTR_PARAM_CBANK
	.align		4
        /*000c*/ 	.byte	0x04, 0x0a
        /*000e*/ 	.short	(.L_1860 - .L_1859)
	.align		4
.L_1859:
        /*0010*/ 	.word	index@(.nv.constant0._Z27flash_decoding_split_kernelI6__halfhLi2ELi128ELi128ELi64ELi256EEvPKT_PKT0_S6_S3_PS1_S7_iiiii)
        /*0014*/ 	.short	0x0160
        /*0016*/ 	.short	0x0044


	//----- nvinfo : EIATTR_CBANK_PARAM_SIZE
	.align		4
.L_1860:
        /*0018*/ 	.byte	0x03, 0x19
        /*001a*/ 	.short	0x0044


	//----- nvinfo : EIATTR_KPARAM_INFO
	.align		4
        /*001c*/ 	.byte	0x04, 0x17
        /*001e*/ 	.short	(.L_1862 - .L_1861)
.L_1861:
        /*0020*/ 	.word	0x00000000
        /*0024*/ 	.short	0x000a
        /*0026*/ 	.short	0x0040
        /*0028*/ 	.byte	0x00, 0xf0, 0x11, 0x00


	//----- nvinfo : EIATTR_KPARAM_INFO
	.align		4
.L_1862:
        /*002c*/ 	.byte	0x04, 0x17
        /*002e*/ 	.short	(.L_1864 - .L_1863)
.L_1863:
        /*0030*/ 	.word	0x00000000
        /*0034*/ 	.short	0x0009
        /*0036*/ 	.short	0x003c
        /*0038*/ 	.byte	0x00, 0xf0, 0x11, 0x00


	//----- nvinfo : EIATTR_KPARAM_INFO
	.align		4
.L_1864:
        /*003c*/ 	.byte	0x04, 0x17
        /*003e*/ 	.short	(.L_1866 - .L_1865)
.L_1865:
        /*0040*/ 	.word	0x00000000
        /*0044*/ 	.short	0x0008
        /*0046*/ 	.short	0x0038
        /*0048*/ 	.byte	0x00, 0xf0, 0x11, 0x00


	//----- nvinfo : EIATTR_KPARAM_INFO
	.align		4
.L_1866:
        /*004c*/ 	.byte	0x04, 0x17
        /*004e*/ 	.short	(.L_1868 - .L_1867)
.L_1867:
        /*0050*/ 	.word	0x00000000
        /*0054*/ 	.short	0x0007
        /*0056*/ 	.short	0x0034
        /*0058*/ 	.byte	0x00, 0xf0, 0x11, 0x00


	//----- nvinfo : EIATTR_KPARAM_INFO
	.align		4
.L_1868:
        /*005c*/ 	.byte	0x04, 0x17
        /*005e*/ 	.short	(.L_1870 - .L_1869)
.L_1869:
        /*0060*/ 	.word	0x00000000
        /*0064*/ 	.short	0x0006
        /*0066*/ 	.short	0x0030
        /*0068*/ 	.byte	0x00, 0xf0, 0x11, 0x00


	//----- nvinfo : EIATTR_KPARAM_INFO
	.align		4
.L_1870:
        /*006c*/ 	.byte	0x04, 0x17
        /*006e*/ 	.short	(.L_1872 - .L_1871)
.L_1871:
        /*0070*/ 	.word	0x00000000
        /*0074*/ 	.short	0x0005
        /*0076*/ 	.short	0x0028
        /*0078*/ 	.byte	0x00, 0xf0, 0x21, 0x00


	//----- nvinfo : EIATTR_KPARAM_INFO
	.align		4
.L_1872:
        /*007c*/ 	.byte	0x04, 0x17
        /*007e*/ 	.short	(.L_1874 - .L_1873)
.L_1873:
        /*0080*/ 	.word	0x00000000
        /*0084*/ 	.short	0x0004
        /*0086*/ 	.short	0x0020
        /*0088*/ 	.byte	0x00, 0xf0, 0x21, 0x00


	//----- nvinfo : EIATTR_KPARAM_INFO
	.align		4
.L_1874:
        /*008c*/ 	.byte	0x04, 0x17
        /*008e*/ 	.short	(.L_1876 - .L_1875)
.L_1875:
        /*0090*/ 	.word	0x00000000
        /*0094*/ 	.short	0x0003
        /*0096*/ 	.short	0x0018
        /*0098*/ 	.byte	0x00, 0xf0, 0x21, 0x00


	//----- nvinfo : EIATTR_KPARAM_INFO
	.align		4
.L_1876:
        /*009c*/ 	.byte	0x04, 0x17
        /*009e*/ 	.short	(.L_1878 - .L_1877)
.L_1877:
        /*00a0*/ 	.word	0x00000000
        /*00a4*/ 	.short	0x0002
        /*00a6*/ 	.short	0x0010
        /*00a8*/ 	.byte	0x00, 0xf0, 0x21, 0x00


	//----- nvinfo : EIATTR_KPARAM_INFO
	.align		4
.L_1878:
        /*00ac*/ 	.byte	0x04, 0x17
        /*00ae*/ 	.short	(.L_1880 - .L_1879)
.L_1879:
        /*00b0*/ 	.word	0x00000000
        /*00b4*/ 	.short	0x0001
        /*00b6*/ 	.short	0x0008
        /*00b8*/ 	.byte	0x00, 0xf0, 0x21, 0x00


	//----- nvinfo : EIATTR_KPARAM_INFO
	.align		4
.L_1880:
        /*00bc*/ 	.byte	0x04, 0x17
        /*00be*/ 	.short	(.L_1882 - .L_1881)
.L_1881:
        /*00c0*/ 	.word	0x00000000
        /*00c4*/ 	.short	0x0000
        /*00c6*/ 	.short	0x0000
        /*00c8*/ 	.byte	0x00, 0xf0, 0x21, 0x00


	//----- nvinfo : EIATTR_MAXREG_COUNT
	.align		4
.L_1882:
        /*00cc*/ 	.byte	0x03, 0x1b
        /*00ce*/ 	.short	0x00ff


	//----- nvinfo : EIATTR_UNUSED_LOAD_BYTE_OFFSET
	.align		4
        /*00d0*/ 	.byte	0x04, 0x44
        /*00d2*/ 	.short	(.L_1884 - .L_1883)


	//   ....[0]....
.L_1883:
        /*00d4*/ 	.word	0x000030e0
        /*00d8*/ 	.word	0x00000fff


	//----- nvinfo : EIATTR_EXIT_INSTR_OFFSETS
	.align		4
.L_1884:
        /*00dc*/ 	.byte	0x04, 0x1c
        /*00de*/ 	.short	(.L_1886 - .L_1885)


	//   ....[0]....
.L_1885:
        /*00e0*/ 	.word	0x000043c0


	//   ....[1]....
        /*00e4*/ 	.word	0x00004520


	//----- nvinfo : EIATTR_CTAIDZ_USED
	.align		4
.L_1886:
        /*00e8*/ 	.byte	0x01, 0x04
	.zero		2


	//----- nvinfo : EIATTR_CRS_STACK_SIZE
	.align		4
        /*00ec*/ 	.byte	0x04, 0x1e
        /*00ee*/ 	.short	(.L_1888 - .L_1887)
.L_1887:
        /*00f0*/ 	.word	0x00000000
.L_1888:


//--------------------- .nv.info._Z35flash_decoding_paged_V_split_kernelI6__halfhLi2ELi128ELi128ELi32ELi256EEvPKT_PKT0_S6_S3_PS1_S7_iiiii --------------------------
	.section	.nv.info._Z35flash_decoding_paged_V_split_kernelI6__halfhLi2ELi128ELi128ELi32ELi256EEvPKT_PKT0_S6_S3_PS1_S7_iiiii,"",@"SHT_CUDA_INFO"
	.sectionflags	@""
	.align	4


	//----- nvinfo : EIATTR_CUDA_API_VERSION
	.align		4
        /*0000*/ 	.byte	0x04, 0x37
        /*0002*/ 	.short	(.L_1890 - .L_1889)
.L_1889:
        /*0004*/ 	.word	0x0000007c


	//----- nvinfo : EIATTR_SW2861232_WAR
	.align		4
.L_1890:
        /*0008*/ 	.byte	0x01, 0x35
	.zero		2


	//----- nvinfo : EIATTR_PARAM_CBANK
	.align		4
        /*000c*/ 	.byte	0x04, 0x0a
        /*000e*/ 	.short	(.L_1892 - .L_1891)
	.align		4
.L_1891:
        /*0010*/ 	.word	index@(.nv.constant0._Z35flash_decoding_paged_V_split_kernelI6__halfhLi2ELi128ELi128ELi32ELi256EEvPKT_PKT0_S6_S3_PS1_S7_iiiii)
        /*0014*/ 	.short	0x0160
        /*0016*/ 	.short	0x0044


	//----- nvinfo : EIATTR_CBANK_PARAM_SIZE
	.align		4
.L_1892:
        /*0018*/ 	.byte	0x03, 0x19
        /*001a*/ 	.short	0x0044


	//----- nvinfo : EIATTR_KPARAM_INFO
	.align		4
        /*001c*/ 	.byte	0x04, 0x17
        /*001e*/ 	.short	(.L_1894 - .L_1893)
.L_1893:
        /*0020*/ 	.word	0x00000000
        /*0024*/ 	.short	0x000a
        /*0026*/ 	.short	0x0040
        /*0028*/ 	.byte	0x00, 0xf0, 0x11, 0x00


	//----- nvinfo : EIATTR_KPARAM_INFO
	.align		4
.L_1894:
        /*002c*/ 	.byte	0x04, 0x17
        /*002e*/ 	.short	(.L_1896 - .L_1895)
.L_1895:
        /*0030*/ 	.word	0x00000000
        /*0034*/ 	.short	0x0009
        /*0036*/ 	.short	0x003c
        /*0038*/ 	.byte	0x00, 0xf0, 0x11, 0x00


	//----- nvinfo : EIATTR_KPARAM_INFO
	.align		4
.L_1896:
        /*003c*/ 	.byte	0x04, 0x17
        /*003e*/ 	.short	(.L_1898 - .L_1897)
.L_1897:
        /*0040*/ 	.word	0x00000000
        /*0044*/ 	.short	0x0008
        /*0046*/ 	.short	0x0038
        /*0048*/ 	.byte	0x00, 0xf0, 0x11, 0x00


	//----- nvinfo : EIATTR_KPARAM_INFO
	.align		4
.L_1898:
        /*004c*/ 	.byte	0x04, 0x17
        /*004e*/ 	.short	(.L_1900 - .L_1899)
.L_1899:
        /*0050*/ 	.word	0x00000000
        /*0054*/ 	.short	0x0007
        /*0056*/ 	.short	0x0034
        /*0058*/ 	.byte	0x00, 0xf0, 0x11, 0x00


	//----- nvinfo : EIATTR_KPARAM_INFO
	.align		4
.L_1900:
        /*005c*/ 	.byte	0x04, 0x17
        /*005e*/ 	.short	(.L_1902 - .L_1901)
.L_1901:
        /*0060*/ 	.word	0x00000000
        /*0064*/ 	.short	0x0006
        /*0066*/ 	.short	0x0030
        /*0068*/ 	.byte	0x00, 0xf0, 0x11, 0x00


	//----- nvinfo : EIATTR_KPARAM_INFO
	.align		4
.L_1902:
        /*006c*/ 	.byte	0x04, 0x17
        /*006e*/ 	.short	(.L_1904 - .L_1903)
.L_1903:
        /*0070*/ 	.word	0x00000000
        /*0074*/ 	.short	0x0005
        /*0076*/ 	.short	0x0028
        /*0078*/ 	.byte	0x00, 0xf0, 0x21, 0x00


	//----- nvinfo : EIATTR_KPARAM_INFO
	.align		4
.L_1904:
        /*007c*/ 	.byte	0x04, 0x17
        /*007e*/ 	.short	(.L_1906 - .L_1905)
.L_1905:
        /*0080*/ 	.word	0x00000000
        /*0084*/ 	.short	0x0004
        /*0086*/ 	.short	0x0020
        /*0088*/ 	.byte	0x00, 0xf0, 0x21, 0x00


	//----- nvinfo : EIATTR_KPARAM_INFO
	.align		4
.L_1906:
        /*008c*/ 	.byte	0x04, 0x17
        /*008e*/ 	.short	(.L_1908 - .L_1907)
.L_1907:
        /*0090*/ 	.word	0x00000000
        /*0094*/ 	.short	0x0003
        /*0096*/ 	.short	0x0018
        /*0098*/ 	.byte	0x00, 0xf0, 0x21, 0x00


	//----- nvinfo : EIATTR_KPARAM_INFO
	.align		4
.L_1908:
        /*009c*/ 	.byte	0x04, 0x17
        /*009e*/ 	.short	(.L_1910 - .L_1909)
.L_1909:
        /*00a0*/ 	.word	0x00000000
        /*00a4*/ 	.short	0x0002
        /*00a6*/ 	.short	0x0010
        /*00a8*/ 	.byte	0x00, 0xf0, 0x21, 0x00


	//----- nvinfo : EIATTR_KPARAM_INFO
	.align		4
.L_1910:
        /*00ac*/ 	.byte	0x04, 0x17
        /*00ae*/ 	.short	(.L_1912 - .L_1911)
.L_1911:
        /*00b0*/ 	.word	0x00000000
        /*00b4*/ 	.short	0x0001
        /*00b6*/ 	.short	0x0008
        /*00b8*/ 	.byte	0x00, 0xf0, 0x21, 0x00


	//----- nvinfo : EIATTR_KPARAM_INFO
	.align		4
.L_1912:
        /*00bc*/ 	.byte	0x04, 0x17
        /*00be*/ 	.short	(.L_1914 - .L_1913)
.L_1913:
        /*00c0*/ 	.word	0x00000000
        /*00c4*/ 	.short	0x0000
        /*00c6*/ 	.short	0x0000
        /*00c8*/ 	.byte	0x00, 0xf0, 0x21, 0x00


	//----- nvinfo : EIATTR_MAXREG_COUNT
	.align		4
.L_1914:
        /*00cc*/ 	.byte	0x03, 0x1b
        /*00ce*/ 	.short	0x00ff


	//----- nvinfo : EIATTR_EXIT_INSTR_OFFSETS
	.align		4
        /*00d0*/ 	.byte	0x04, 0x1c
        /*00d2*/ 	.short	(.L_1916 - .L_1915)


	//   ....[0]....
.L_1915:
        /*00d4*/ 	.word	0x00006040


	//   ....[1]....
        /*00d8*/ 	.word	0x000061a0


	//----- nvinfo : EIATTR_CTAIDZ_USED
	.align		4
.L_1916:
        /*00dc*/ 	.byte	0x01, 0x04
	.zero		2


	//----- nvinfo : EIATTR_CRS_STACK_SIZE
	.align		4
        /*00e0*/ 	.byte	0x04, 0x1e
        /*00e2*/ 	.short	(.L_1918 - .L_1917)
.L_1917:
        /*00e4*/ 	.word	0x00000000
.L_1918:


//--------------------- .nv.info._Z28flash_decoding_reduce_kernelI6__halfLi2ELi128EEvPKT_S3_PS1_ii --------------------------
	.section	.nv.info._Z28flash_decoding_reduce_kernelI6__halfLi2ELi128EEvPKT_S3_PS1_ii,"",@"SHT_CUDA_INFO"
	.sectionflags	@""
	.align	4


	//----- nvinfo : EIATTR_CUDA_API_VERSION
	.align		4
        /*0000*/ 	.byte	0x04, 0x37
        /*0002*/ 	.short	(.L_1920 - .L_1919)
.L_1919:
        /*0004*/ 	.word	0x0000007c


	//----- nvinfo : EIATTR_SW2861232_WAR
	.align		4
.L_1920:
        /*0008*/ 	.byte	0x01, 0x35
	.zero		2


	//----- nvinfo : EIATTR_PARAM_CBANK
	.align		4
        /*000c*/ 	.byte	0x04, 0x0a
        /*000e*/ 	.short	(.L_1922 - .L_1921)
	.align		4
.L_1921:
        /*0010*/ 	.word	index@(.nv.constant0._Z28flash_decoding_reduce_kernelI6__halfLi2ELi128EEvPKT_S3_PS1_ii)
        /*0014*/ 	.short	0x0160
        /*0016*/ 	.short	0x0020


	//----- nvinfo : EIATTR_CBANK_PARAM_SIZE
	.align		4
.L_1922:
        /*0018*/ 	.byte	0x03, 0x19
        /*001a*/ 	.short	0x0020


	//----- nvinfo : EIATTR_KPARAM_INFO
	.align		4
        /*001c*/ 	.byte	0x04, 0x17
        /*001e*/ 	.short	(.L_1924 - .L_1923)
.L_1923:
        /*0020*/ 	.word	0x00000000
        /*0024*/ 	.short	0x0004
        /*0026*/ 	.short	0x001c
        /*0028*/ 	.byte	0x00, 0xf0, 0x11, 0x00


	//----- nvinfo : EIATTR_KPARAM_INFO
	.align		4
.L_1924:
        /*002c*/ 	.byte	0x04, 0x17
        /*002e*/ 	.short	(.L_1926 - .L_1925)
.L_1925:
        /*0030*/ 	.word	0x00000000
        /*0034*/ 	.short	0x0003
        /*0036*/ 	.short	0x0018
        /*0038*/ 	.byte	0x00, 0xf0, 0x11, 0x00


	//----- nvinfo : EIATTR_KPARAM_INFO
	.align		4
.L_1926:
        /*003c*/ 	.byte	0x04, 0x17
        /*003e*/ 	.short	(.L_1928 - .L_1927)
.L_1927:
        /*0040*/ 	.word	0x00000000
        /*0044*/ 	.short	0x0002
        /*0046*/ 	.short	0x0010
        /*0048*/ 	.byte	0x00, 0xf0, 0x21, 0x00


	//----- nvinfo : EIATTR_KPARAM_INFO
	.align		4
.L_1928:
        /*004c*/ 	.byte	0x04, 0x17
        /*004e*/ 	.short	(.L_1930 - .L_1929)
.L_1929:
        /*0050*/ 	.word	0x00000000
        /*0054*/ 	.short	0x0001
        /*0056*/ 	.short	0x0008
        /*0058*/ 	.byte	0x00, 0xf0, 0x21, 0x00


	//----- nvinfo : EIATTR_KPARAM_INFO
	.align		4
.L_1930:
        /*005c*/ 	.byte	0x04, 0x17
        /*005e*/ 	.short	(.L_1932 - .L_1931)
.L_1931:
        /*0060*/ 	.word	0x00000000
        /*0064*/ 	.short	0x0000
        /*0066*/ 	.short	0x0000
        /*0068*/ 	.byte	0x00, 0xf0, 0x21, 0x00


	//----- nvinfo : EIATTR_MAXREG_COUNT
	.align		4
.L_1932:
        /*006c*/ 	.byte	0x03, 0x1b
        /*006e*/ 	.short	0x00ff


	//----- nvinfo : EIATTR_UNUSED_LOAD_BYTE_OFFSET
	.align		4
        /*0070*/ 	.byte	0x04, 0x44
        /*0072*/ 	.short	(.L_1934 - .L_1933)


	//   ....[0]....
.L_1933:
        /*0074*/ 	.word	0x00000390
        /*0078*/ 	.word	0x00000fff


	//----- nvinfo : EIATTR_EXIT_INSTR_OFFSETS
	.align		4
.L_1934:
        /*007c*/ 	.byte	0x04, 0x1c
        /*007e*/ 	.short	(.L_1936 - .L_1935)


	//   ....[0]....
.L_1935:
        /*0080*/ 	.word	0x000006b0


	//----- nvinfo : EIATTR_CRS_STACK_SIZE
	.align		4
.L_1936:
        /*0084*/ 	.byte	0x04, 0x1e
        /*0086*/ 	.short	(.L_1938 - .L_1937)
.L_1937:
        /*0088*/ 	.word	0x00000000
.L_1938:


//--------------------- .nv.info._Z30flash_decoding_residual_kernelI6__halfLi2ELi128ELi128EEvPKT_S3_S3_iPS1_S4_iii --------------------------
	.section	.nv.info._Z30flash_decoding_residual_kernelI6__halfLi2ELi128ELi128EEvPKT_S3_S3_iPS1_S4_iii,"",@"SHT_CUDA_INFO"
	.sectionflags	@""
	.align	4


	//----- nvinfo : EIATTR_CUDA_API_VERSION
	.align		4
        /*0000*/ 	.byte	0x04, 0x37
        /*0002*/ 	.short	(.L_1940 - .L_1939)
.L_1939:
        /*0004*/ 	.word	0x0000007c


	//----- nvinfo : EIATTR_SW2861232_WAR
	.align		4
.L_1940:
        /*0008*/ 	.byte	0x01, 0x35
	.zero		2


	//----- nvinfo : EIATTR_PARAM_CBANK
	.align		4
        /*000c*/ 	.byte	0x04, 0x0a
        /*000e*/ 	.short	(.L_1942 - .L_1941)
	.align		4
.L_1941:
        /*0010*/ 	.word	index@(.nv.constant0._Z30flash_decoding_residual_kernelI6__halfLi2ELi128ELi128EEvPKT_S3_S3_iPS1_S4_iii)
        /*0014*/ 	.short	0x0160
        /*0016*/ 	.short	0x003c


	//----- nvinfo : EIATTR_CBANK_PARAM_SIZE
	.align		4
.L_1942:
        /*0018*/ 	.byte	0x03, 0x19
        /*001a*/ 	.short	0x003c


	//----- nvinfo : EIATTR_KPARAM_INFO
	.align		4
        /*001c*/ 	.byte	0x04, 0x17
        /*001e*/ 	.short	(.L_1944 - .L_1943)
.L_1943:
        /*0020*/ 	.word	0x00000000
        /*0024*/ 	.short	0x0008
        /*0026*/ 	.short	0x0038
        /*0028*/ 	.byte	0x00, 0xf0, 0x11, 0x00


	//----- nvinfo : EIATTR_KPARAM_INFO
	.align		4
.L_1944:
        /*002c*/ 	.byte	0x04, 0x17
        /*002e*/ 	.short	(.L_1946 - .L_1945)
.L_1945:
        /*0030*/ 	.word	0x00000000
        /*0034*/ 	.short	0x0007
        /*0036*/ 	.short	0x0034
        /*0038*/ 	.byte	0x00, 0xf0, 0x11, 0x00


	//----- nvinfo : EIATTR_KPARAM_INFO
	.align		4
.L_1946:
        /*003c*/ 	.byte	0x04, 0x17
        /*003e*/ 	.short	(.L_1948 - .L_1947)
.L_1947:
        /*0040*/ 	.word	0x00000000
        /*0044*/ 	.short	0x0006
        /*0046*/ 	.short	0x0030
        /*0048*/ 	.byte	0x00, 0xf0, 0x11, 0x00


	//----- nvinfo : EIATTR_KPARAM_INFO
	.align		4
.L_1948:
        /*004c*/ 	.byte	0x04, 0x17
        /*004e*/ 	.short	(.L_1950 - .L_1949)
.L_1949:
        /*0050*/ 	.word	0x00000000
        /*0054*/ 	.short	0x0005
        /*0056*/ 	.short	0x0028
        /*0058*/ 	.byte	0x00, 0xf0, 0x21, 0x00


	//----- nvinfo : EIATTR_KPARAM_INFO
	.align		4
.L_1950:
        /*005c*/ 	.byte	0x04, 0x17
        /*005e*/ 	.short	(.L_1952 - .L_1951)
.L_1951:
        /*0060*/ 	.word	0x00000000
        /*0064*/ 	.short	0x0004
        /*0066*/ 	.short	0x0020
        /*0068*/ 	.byte	0x00, 0xf0, 0x21, 0x00


	//----- nvinfo : EIATTR_KPARAM_INFO
	.align		4
.L_1952:
        /*006c*/ 	.byte	0x04, 0x17
        /*006e*/ 	.short	(.L_1954 - .L_1953)
.L_1953:
        /*0070*/ 	.word	0x00000000
        /*0074*/ 	.short	0x0003
        /*0076*/ 	.short	0x0018
        /*0078*/ 	.byte	0x00, 0xf0, 0x11, 0x00


	//----- nvinfo : EIATTR_KPARAM_INFO
	.align		4
.L_1954:
        /*007c*/ 	.byte	0x04, 0x17
        /*007e*/ 	.short	(.L_1956 - .L_1955)
.L_1955:
        /*0080*/ 	.word	0x00000000
        /*0084*/ 	.short	0x0002
        /*0086*/ 	.short	0x0010
        /*0088*/ 	.byte	0x00, 0xf0, 0x21, 0x00


	//----- nvinfo : EIATTR_KPARAM_INFO
	.align		4
.L_1956:
        /*008c*/ 	.byte	0x04, 0x17
        /*008e*/ 	.short	(.L_1958 - .L_1957)
.L_1957:
        /*0090*/ 	.word	0x00000000
        /*0094*/ 	.short	0x0001
        /*0096*/ 	.short	0x0008
        /*0098*/ 	.byte	0x00, 0xf0, 0x21, 0x00


	//----- nvinfo : EIATTR_KPARAM_INFO
	.align		4
.L_1958:
        /*009c*/ 	.byte	0x04, 0x17
        /*009e*/ 	.short	(.L_1960 - .L_1959)
.L_1959:
        /*00a0*/ 	.word	0x00000000
        /*00a4*/ 	.short	0x0000
        /*00a6*/ 	.short	0x0000
        /*00a8*/ 	.byte	0x00, 0xf0, 0x21, 0x00


	//----- nvinfo : EIATTR_MAXREG_COUNT
	.align		4
.L_1960:
        /*00ac*/ 	.byte	0x03, 0x1b
        /*00ae*/ 	.short	0x00ff


	//----- nvinfo : EIATTR_EXIT_INSTR_OFFSETS
	.align		4
        /*00b0*/ 	.byte	0x04, 0x1c
        /*00b2*/ 	.short	(.L_1962 - .L_1961)


	//   ....[0]....
.L_1961:
        /*00b4*/ 	.word	0x00004380


	//   ....[1]....
        /*00b8*/ 	.word	0x000043f0


	//----- nvinfo : EIATTR_CRS_STACK_SIZE
	.align		4
.L_1962:
        /*00bc*/ 	.byte	0x04, 0x1e
        /*00be*/ 	.short	(.L_1964 - .L_1963)
.L_1963:
        /*00c0*/ 	.word	0x00000000
.L_1964:


//--------------------- .nv.info._Z27flash_decoding_split_kernelI6__halfhLi2ELi128ELi128ELi32ELi256EEvPKT_PKT0_S6_S3_PS1_S7_iiiii --------------------------
	.section	.nv.info._Z27flash_decoding_split_kernelI6__halfhLi2ELi128ELi128ELi32ELi256EEvPKT_PKT0_S6_S3_PS1_S7_iiiii,"",@"SHT_CUDA_INFO"
	.sectionflags	@""
	.align	4


	//----- nvinfo : EIATTR_CUDA_API_VERSION
	.align		4
        /*0000*/ 	.byte	0x04, 0x37
        /*0002*/ 	.short	(.L_1966 - .L_1965)
.L_1965:
        /*0004*/ 	.word	0x0000007c


	//----- nvinfo : EIATTR_SW2861232_WAR
	.align		4
.L_1966:
        /*0008*/ 	.byte	0x01, 0x35
	.zero		2


	//----- nvinfo : EIATTR_PARAM_CBANK
	.align		4
        /*000c*/ 	.byte	0x04, 0x0a
        /*000e*/ 	.short	(.L_1968 - .L_1967)
	.align		4
.L_1967:
        /*0010*/ 	.word	index@(.nv.constant0._Z27flash_decoding_split_kernelI6__halfhLi2ELi128ELi128ELi32ELi256EEvPKT_PKT0_S6_S3_PS1_S7_iiiii)
        /*0014*/ 	.short	0x0160
        /*0016*/ 	.short	0x0044


	//----- nvinfo : EIATTR_CBANK_PARAM_SIZE
	.align		4
.L_1968:
        /*0018*/ 	.byte	0x03, 0x19
        /*001a*/ 	.short	0x0044


	//----- nvinfo : EIATTR_KPARAM_INFO
	.align		4
        /*001c*/ 	.byte	0x04, 0x17
        /*001e*/ 	.short	(.L_1970 - .L_1969)
.L_1969:
        /*0020*/ 	.word	0x00000000
        /*0024*/ 	.short	0x000a
        /*0026*/ 	.short	0x0040
        /*0028*/ 	.byte	0x00, 0xf0, 0x11, 0x00


	//----- nvinfo : EIATTR_KPARAM_INFO
	.align		4
.L_1970:
        /*002c*/ 	.byte	0x04, 0x17
        /*002e*/ 	.short	(.L_1972 - .L_1971)
.L_1971:
        /*0030*/ 	.word	0x00000000
        /*0034*/ 	.short	0x0009
        /*0036*/ 	.short	0x003c
        /*0038*/ 	.byte	0x00, 0xf0, 0x11, 0x00


	//----- nvinfo : EIATTR_KPARAM_INFO
	.align		4
.L_1972:
        /*003c*/ 	.byte	0x04, 0x17
        /*003e*/ 	.short	(.L_1974 - .L_1973)
.L_1973:
        /*0040*/ 	.word	0x00000000
        /*0044*/ 	.short	0x0008
        /*0046*/ 	.short	0x0038
        /*0048*/ 	.byte	0x00, 0xf0, 0x11, 0x00


	//----- nvinfo : EIATTR_KPARAM_INFO
	.align		4
.L_1974:
        /*004c*/ 	.byte	0x04, 0x17
        /*004e*/ 	.short	(.L_1976 - .L_1975)
.L_1975:
        /*0050*/ 	.word	0x00000000
        /*0054*/ 	.short	0x0007
        /*0056*/ 	.short	0x0034
        /*0058*/ 	.byte	0x00, 0xf0, 0x11, 0x00


	//----- nvinfo : EIATTR_KPARAM_INFO
	.align		4
.L_1976:
        /*005c*/ 	.byte	0x04, 0x17
        /*005e*/ 	.short	(.L_1978 - .L_1977)
.L_1977:
        /*0060*/ 	.word	0x00000000
        /*0064*/ 	.short	0x0006
        /*0066*/ 	.short	0x0030
        /*0068*/ 	.byte	0x00, 0xf0, 0x11, 0x00


	//----- nvinfo : EIATTR_KPARAM_INFO
	.align		4
.L_1978:
        /*006c*/ 	.byte	0x04, 0x17
        /*006e*/ 	.short	(.L_1980 - .L_1979)
.L_1979:
        /*0070*/ 	.word	0x00000000
        /*0074*/ 	.short	0x0005
        /*0076*/ 	.short	0x0028
        /*0078*/ 	.byte	0x00, 0xf0, 0x21, 0x00


	//----- nvinfo : EIATTR_KPARAM_INFO
	.align		4
.L_1980:
        /*007c*/ 	.byte	0x04, 0x17
        /*007e*/ 	.short	(.L_1982 - .L_1981)
.L_1981:
        /*0080*/ 	.word	0x00000000
        /*0084*/ 	.short	0x0004
        /*0086*/ 	.short	0x0020
        /*0088*/ 	.byte	0x00, 0xf0, 0x21, 0x00


	//----- nvinfo : EIATTR_KPARAM_INFO
	.align		4
.L_1982:
        /*008c*/ 	.byte	0x04, 0x17
        /*008e*/ 	.short	(.L_1984 - .L_1983)
.L_1983:
        /*0090*/ 	.word	0x00000000
        /*0094*/ 	.short	0x0003
        /*0096*/ 	.short	0x0018
        /*0098*/ 	.byte	0x00, 0xf0, 0x21, 0x00


	//----- nvinfo : EIATTR_KPARAM_INFO
	.align		4
.L_1984:
        /*009c*/ 	.byte	0x04, 0x17
        /*009e*/ 	.short	(.L_1986 - .L_1985)
.L_1985:
        /*00a0*/ 	.word	0x00000000
        /*00a4*/ 	.short	0x0002
        /*00a6*/ 	.short	0x0010
        /*00a8*/ 	.byte	0x00, 0xf0, 0x21, 0x00


	//----- nvinfo : EIATTR_KPARAM_INFO
	.align		4
.L_1986:
        /*00ac*/ 	.byte	0x04, 0x17
        /*00ae*/ 	.short	(.L_1988 - .L_1987)
.L_1987:
        /*00b0*/ 	.word	0x00000000
        /*00b4*/ 	.short	0x0001
        /*00b6*/ 	.short	0x0008
        /*00b8*/ 	.byte	0x00, 0xf0, 0x21, 0x00


	//----- nvinfo : EIATTR_KPARAM_INFO
	.align		4
.L_1988:
        /*00bc*/ 	.byte	0x04, 0x17
        /*00be*/ 	.short	(.L_1990 - .L_1989)
.L_1989:
        /*00c0*/ 	.word	0x00000000
        /*00c4*/ 	.short	0x0000
        /*00c6*/ 	.short	0x0000
        /*00c8*/ 	.byte	0x00, 0xf0, 0x21, 0x00


	//----- nvinfo : EIATTR_MAXREG_COUNT
	.align		4
.L_1990:
        /*00cc*/ 	.byte	0x03, 0x1b
        /*00ce*/ 	.short	0x00ff


	//----- nvinfo : EIATTR_UNUSED_LOAD_BYTE_OFFSET
	.align		4
        /*00d0*/ 	.byte	0x04, 0x44
        /*00d2*/ 	.short	(.L_1992 - .L_1991)


	//   ....[0]....
.L_1991:
        /*00d4*/ 	.word	0x00002430
        /*00d8*/ 	.word	0x00000fff


	//----- nvinfo : EIATTR_EXIT_INSTR_OFFSETS
	.align		4
.L_1992:
        /*00dc*/ 	.byte	0x04, 0x1c
        /*00de*/ 	.short	(.L_1994 - .L_1993)


	//   ....[0]....
.L_1993:
        /*00e0*/ 	.word	0x00003740


	//   ....[1]....
        /*00e4*/ 	.word	0x000038a0


	//----- nvinfo : EIATTR_CTAIDZ_USED
	.align		4
.L_1994:
        /*00e8*/ 	.byte	0x01, 0x04
	.zero		2


	//----- nvinfo : EIATTR_CRS_STACK_SIZE
	.align		4
        /*00ec*/ 	.byte	0x04, 0x1e
        /*00ee*/ 	.short	(.L_1996 - .L_1995)
.L_1995:
        /*00f0*/ 	.word	0x00000000
.L_1996:


//--------------------- .nv.info._Z35flash_decoding_paged_V_split_kernelI6__halfhLi2ELi64ELi64ELi64ELi256EEvPKT_PKT0_S6_S3_PS1_S7_iiiii --------------------------
	.section	.nv.info._Z35flash_decoding_paged_V_split_kernelI6__halfhLi2ELi64ELi64ELi64ELi256EEvPKT_PKT0_S6_S3_PS1_S7_iiiii,"",@"SHT_CUDA_INFO"
	.sectionflags	@""
	.align	4


	//----- nvinfo : EIATTR_CUDA_API_VERSION
	.align		4
        /*0000*/ 	.byte	0x04, 0x37
        /*0002*/ 	.short	(.L_1998 - .L_1997)
.L_1997:
        /*0004*/ 	.word	0x0000007c


	//----- nvinfo : EIATTR_SW2861232_WAR
	.align		4
.L_1998:
        /*0008*/ 	.byte	0x01, 0x35
	.zero		2


	//----- nvinfo : EIATTR_PARAM_CBANK
	.align		4
        /*000c*/ 	.byte	0x04, 0x0a
        /*000e*/ 	.short	(.L_2000 - .L_1999)
	.align		4
.L_1999:
        /*0010*/ 	.word	index@(.nv.constant0._Z35flash_decoding_paged_V_split_kernelI6__halfhLi2ELi64ELi64ELi64ELi256EEvPKT_PKT0_S6_S3_PS1_S7_iiiii)
        /*0014*/ 	.short	0x0160
        /*0016*/ 	.short	0x0044


	//----- nvinfo : EIATTR_CBANK_PARAM_SIZE
	.align		4
.L_2000:
        /*0018*/ 	.byte	0x03, 0x19
        /*001a*/ 	.short	0x0044


	//----- nvinfo : EIATTR_KPARAM_INFO
	.align		4
        /*001c*/ 	.byte	0x04, 0x17
        /*001e*/ 	.short	(.L_2002 - .L_2001)
.L_2001:
        /*0020*/ 	.word	0x00000000
        /*0024*/ 	.short	0x000a
        /*0026*/ 	.short	0x0040
        /*0028*/ 	.byte	0x00, 0xf0, 0x11, 0x00


	//----- nvinfo : EIATTR_KPARAM_INFO
	.align		4
.L_2002:
        /*002c*/ 	.byte	0x04, 0x17
        /*002e*/ 	.short	(.L_2004 - .L_2003)
.L_2003:
        /*0030*/ 	.word	0x00000000
        /*0034*/ 	.short	0x0009
        /*0036*/ 	.short	0x003c
        /*0038*/ 	.byte	0x00, 0xf0, 0x11, 0x00


	//----- nvinfo : EIATTR_KPARAM_INFO
	.align		4
.L_2004:
        /*003c*/ 	.byte	0x04, 0x17
        /*003e*/ 	.short	(.L_2006 - .L_2005)
.L_2005:
        /*0040*/ 	.word	0x00000000
        /*0044*/ 	.short	0x0008
        /*0046*/ 	.short	0x0038
        /*0048*/ 	.byte	0x00, 0xf0, 0x11, 0x00


	//----- nvinfo : EIATTR_KPARAM_INFO
	.align		4
.L_2006:
        /*004c*/ 	.byte	0x04, 0x17
        /*004e*/ 	.short	(.L_2008 - .L_2007)
.L_2007:
        /*0050*/ 	.word	0x00000000
        /*0054*/ 	.short	0x0007
        /*0056*/ 	.short	0x0034
        /*0058*/ 	.byte	0x00, 0xf0, 0x11, 0x00


	//----- nvinfo : EIATTR_KPARAM_INFO
	.align		4
.L_2008:
        /*005c*/ 	.byte	0x04, 0x17
        /*005e*/ 	.short	(.L_2010 - .L_2009)
.L_2009:
        /*0060*/ 	.word	0x00000000
        /*0064*/ 	.short	0x0006
        /*0066*/ 	.short	0x0030
        /*0068*/ 	.byte	0x00, 0xf0, 0x11, 0x00


	//----- nvinfo : EIATTR_KPARAM_INFO
	.align		4
.L_2010:
        /*006c*/ 	.byte	0x04, 0x17
        /*006e*/ 	.short	(.L_2012 - .L_2011)
.L_2011:
        /*0070*/ 	.word	0x00000000
        /*0074*/ 	.short	0x0005
        /*0076*/ 	.short	0x0028
        /*0078*/ 	.byte	0x00, 0xf0, 0x21, 0x00


	//----- nvinfo : EIATTR_KPARAM_INFO
	.align		4
.L_2012:
        /*007c*/ 	.byte	0x04, 0x17
        /*007e*/ 	.short	(.L_2014 - .L_2013)
.L_2013:
        /*0080*/ 	.word	0x00000000
        /*0084*/ 	.short	0x0004
        /*0086*/ 	.short	0x0020
        /*0088*/ 	.byte	0x00, 0xf0, 0x21, 0x00


	//----- nvinfo : EIATTR_KPARAM_INFO
	.align		4
.L_2014:
        /*008c*/ 	.byte	0x04, 0x17
        /*008e*/ 	.short	(.L_2016 - .L_2015)
.L_2015:
        /*0090*/ 	.word	0x00000000
        /*0094*/ 	.short	0x0003
        /*0096*/ 	.short	0x0018
        /*0098*/ 	.byte	0x00, 0xf0, 0x21, 0x00


	//----- nvinfo : EIATTR_KPARAM_INFO
	.align		4
.L_2016:
        /*009c*/ 	.byte	0x04, 0x17
        /*009e*/ 	.short	(.L_2018 - .L_2017)
.L_2017:
        /*00a0*/ 	.word	0x00000000
        /*00a4*/ 	.short	0x0002
        /*00a6*/ 	.short	0x0010
        /*00a8*/ 	.byte	0x00, 0xf0, 0x21, 0x00


	//----- nvinfo : EIATTR_KPARAM_INFO
	.align		4
.L_2018:
        /*00ac*/ 	.byte	0x04, 0x17
        /*00ae*/ 	.short	(.L_2020 - .L_2019)
.L_2019:
        /*00b0*/ 	.word	0x00000000
        /*00b4*/ 	.short	0x0001
        /*00b6*/ 	.short	0x0008
        /*00b8*/ 	.byte	0x00, 0xf0, 0x21, 0x00


	//----- nvinfo : EIATTR_KPARAM_INFO
	.align		4
.L_2020:
        /*00bc*/ 	.byte	0x04, 0x17
        /*00be*/ 	.short	(.L_2022 - .L_2021)
.L_2021:
        /*00c0*/ 	.word	0x00000000
        /*00c4*/ 	.short	0x0000
        /*00c6*/ 	.short	0x0000
        /*00c8*/ 	.byte	0x00, 0xf0, 0x21, 0x00


	//----- nvinfo : EIATTR_MAXREG_COUNT
	.align		4
.L_2022:
        /*00cc*/ 	.byte	0x03, 0x1b
        /*00ce*/ 	.short	0x00ff


	//----- nvinfo : EIATTR_EXIT_INSTR_OFFSETS
	.align		4
        /*00d0*/ 	.byte	0x04, 0x1c
        /*00d2*/ 	.short	(.L_2024 - .L_2023)


	//   ....[0]....
.L_2023:
        /*00d4*/ 	.word	0x00007940


	//   ....[1]....
        /*00d8*/ 	.word	0x00007aa0


	//----- nvinfo : EIATTR_CTAIDZ_USED
	.align		4
.L_2024:
        /*00dc*/ 	.byte	0x01, 0x04
	.zero		2


	//----- nvinfo : EIATTR_CRS_STACK_SIZE
	.align		4
        /*00e0*/ 	.byte	0x04, 0x1e
        /*00e2*/ 	.short	(.L_2026 - .L_2025)
.L_2025:
        /*00e4*/ 	.word	0x00000000
.L_2026:


//--------------------- .nv.info._Z27flash_decoding_split_kernelI6__halfhLi2ELi64ELi64ELi64ELi256EEvPKT_PKT0_S6_S3_PS1_S7_iiiii --------------------------
	.section	.nv.info._Z27flash_decoding_split_kernelI6__halfhLi2ELi64ELi64ELi64ELi256EEvPKT_PKT0_S6_S3_PS1_S7_iiiii,"",@"SHT_CUDA_INFO"
	.sectionflags	@""
	.align	4


	//----- nvinfo : EIATTR_CUDA_API_VERSION
	.align		4
        /*0000*/ 	.byte	0x04, 0x37
        /*0002*/ 	.short	(.L_2028 - .L_2027)
.L_2027:
        /*0004*/ 	.word	0x0000007c


	//----- nvinfo : EIATTR_SW2861232_WAR
	.align		4
.L_2028:
        /*0008*/ 	.byte	0x01, 0x35
	.zero		2


	//----- nvinfo : EIATTR_PARAM_CBANK
	.align		4
        /*000c*/ 	.byte	0x04, 0x0a
        /*000e*/ 	.short	(.L_2030 - .L_2029)
	.align		4
.L_2029:
        /*0010*/ 	.word	index@(.nv.constant0._Z27flash_decoding_split_kernelI6__halfhLi2ELi64ELi64ELi64ELi256EEvPKT_PKT0_S6_S3_PS1_S7_iiiii)
        /*0014*/ 	.short	0x0160
        /*0016*/ 	.short	0x0044


	//----- nvinfo : EIATTR_CBANK_PARAM_SIZE
	.align		4
.L_2030:
        /*0018*/ 	.byte	0x03, 0x19
        /*001a*/ 	.short	0x0044


	//----- nvinfo : EIATTR_KPARAM_INFO
	.align		4
        /*001c*/ 	.byte	0x04, 0x17
        /*001e*/ 	.short	(.L_2032 - .L_2031)
.L_2031:
        /*0020*/ 	.word	0x00000000
        /*0024*/ 	.short	0x000a
        /*0026*/ 	.short	0x0040
        /*0028*/ 	.byte	0x00, 0xf0, 0x11, 0x00


	//----- nvinfo : EIATTR_KPARAM_INFO
	.align		4
.L_2032:
        /*002c*/ 	.byte	0x04, 0x17
        /*002e*/ 	.short	(.L_2034 - .L_2033)
.L_2033:
        /*0030*/ 	.word	0x00000000
        /*0034*/ 	.short	0x0009
        /*0036*/ 	.short	0x003c
        /*0038*/ 	.byte	0x00, 0xf0, 0x11, 0x00


	//----- nvinfo : EIATTR_KPARAM_INFO
	.align		4
.L_2034:
        /*003c*/ 	.byte	0x04, 0x17
        /*003e*/ 	.short	(.L_2036 - .L_2035)
.L_2035:
        /*0040*/ 	.word	0x00000000
        /*0044*/ 	.short	0x0008
        /*0046*/ 	.short	0x0038
        /*0048*/ 	.byte	0x00, 0xf0, 0x11, 0x00


	//----- nvinfo : EIATTR_KPARAM_INFO
	.align		4
.L_2036:
        /*004c*/ 	.byte	0x04, 0x17
        /*004e*/ 	.short	(.L_2038 - .L_2037)
.L_2037:
        /*0050*/ 	.word	0x00000000
        /*0054*/ 	.short	0x0007
        /*0056*/ 	.short	0x0034
        /*0058*/ 	.byte	0x00, 0xf0, 0x11, 0x00


	//----- nvinfo : EIATTR_KPARAM_INFO
	.align		4
.L_2038:
        /*005c*/ 	.byte	0x04, 0x17
        /*005e*/ 	.short	(.L_2040 - .L_2039)
.L_2039:
        /*0060*/ 	.word	0x00000000
        /*0064*/ 	.short	0x0006
        /*0066*/ 	.short	0x0030
        /*0068*/ 	.byte	0x00, 0xf0, 0x11, 0x00


	//----- nvinfo : EIATTR_KPARAM_INFO
	.align		4
.L_2040:
        /*006c*/ 	.byte	0x04, 0x17
        /*006e*/ 	.short	(.L_2042 - .L_2041)
.L_2041:
        /*0070*/ 	.word	0x00000000
        /*0074*/ 	.short	0x0005
        /*0076*/ 	.short	0x0028
        /*0078*/ 	.byte	0x00, 0xf0, 0x21, 0x00


	//----- nvinfo : EIATTR_KPARAM_INFO
	.align		4
.L_2042:
        /*007c*/ 	.byte	0x04, 0x17
        /*007e*/ 	.short	(.L_2044 - .L_2043)
.L_2043:
        /*0080*/ 	.word	0x00000000
        /*0084*/ 	.short	0x0004
        /*0086*/ 	.short	0x0020
        /*0088*/ 	.byte	0x00, 0xf0, 0x21, 0x00


	//----- nvinfo : EIATTR_KPARAM_INFO
	.align		4
.L_2044:
        /*008c*/ 	.byte	0x04, 0x17
        /*008e*/ 	.short	(.L_2046 - .L_2045)
.L_2045:
        /*0090*/ 	.word	0x00000000
        /*0094*/ 	.short	0x0003
        /*0096*/ 	.short	0x0018
        /*0098*/ 	.byte	0x00, 0xf0, 0x21, 0x00


	//----- nvinfo : EIATTR_KPARAM_INFO
	.align		4
.L_2046:
        /*009c*/ 	.byte	0x04, 0x17
        /*009e*/ 	.short	(.L_2048 - .L_2047)
.L_2047:
        /*00a0*/ 	.word	0x00000000
        /*00a4*/ 	.short	0x0002
        /*00a6*/ 	.short	0x0010
        /*00a8*/ 	.byte	0x00, 0xf0, 0x21, 0x00


	//----- nvinfo : EIATTR_KPARAM_INFO
	.align		4
.L_2048:
        /*00ac*/ 	.byte	0x04, 0x17
        /*00ae*/ 	.short	(.L_2050 - .L_2049)
.L_2049:
        /*00b0*/ 	.word	0x00000000
        /*00b4*/ 	.short	0x0001
        /*00b6*/ 	.short	0x0008
        /*00b8*/ 	.byte	0x00, 0xf0, 0x21, 0x00


	//----- nvinfo : EIATTR_KPARAM_INFO
	.align		4
.L_2050:
        /*00bc*/ 	.byte	0x04, 0x17
        /*00be*/ 	.short	(.L_2052 - .L_2051)
.L_2051:
        /*00c0*/ 	.word	0x00000000
        /*00c4*/ 	.short	0x0000
        /*00c6*/ 	.short	0x0000
        /*00c8*/ 	.byte	0x00, 0xf0, 0x21, 0x00


	//----- nvinfo : EIATTR_MAXREG_COUNT
	.align		4
.L_2052:
        /*00cc*/ 	.byte	0x03, 0x1b
        /*00ce*/ 	.short	0x00ff


	//----- nvinfo : EIATTR_UNUSED_LOAD_BYTE_OFFSET
	.align		4
        /*00d0*/ 	.byte	0x04, 0x44
        /*00d2*/ 	.short	(.L_2054 - .L_2053)


	//   ....[0]....
.L_2053:
        /*00d4*/ 	.word	0x00002be0
        /*00d8*/ 	.word	0x00000fff


	//----- nvinfo : EIATTR_EXIT_INSTR_OFFSETS
	.align		4
.L_2054:
        /*00dc*/ 	.byte	0x04, 0x1c
        /*00de*/ 	.short	(.L_2056 - .L_2055)


	//   ....[0]....
.L_2055:
        /*00e0*/ 	.word	0x00003970


	//   ....[1]....
        /*00e4*/ 	.word	0x00003ad0


	//----- nvinfo : EIATTR_CTAIDZ_USED
	.align		4
.L_2056:
        /*00e8*/ 	.byte	0x01, 0x04
	.zero		2


	//----- nvinfo : EIATTR_CRS_STACK_SIZE
	.align		4
        /*00ec*/ 	.byte	0x04, 0x1e
        /*00ee*/ 	.short	(.L_2058 - .L_2057)
.L_2057:
        /*00f0*/ 	.word	0x00000000
.L_2058:


//--------------------- .nv.info._Z35flash_decoding_paged_V_split_kernelI6__halfhLi2ELi64ELi64ELi32ELi256EEvPKT_PKT0_S6_S3_PS1_S7_iiiii --------------------------
	.section	.nv.info._Z35flash_decoding_paged_V_split_kernelI6__halfhLi2ELi64ELi64ELi32ELi256EEvPKT_PKT0_S6_S3_PS1_S7_iiiii,"",@"SHT_CUDA_INFO"
	.sectionflags	@""
	.align	4


	//----- nvinfo : EIATTR_CUDA_API_VERSION
	.align		4
        /*0000*/ 	.byte	0x04, 0x37
        /*0002*/ 	.short	(.L_2060 - .L_2059)
.L_2059:
        /*0004*/ 	.word	0x0000007c


	//----- nvinfo : EIATTR_SW2861232_WAR
	.align		4
.L_2060:
        /*0008*/ 	.byte	0x01, 0x35
	.zero		2


	//----- nvinfo : EIATTR_PARAM_CBANK
	.align		4
        /*000c*/ 	.byte	0x04, 0x0a
        /*000e*/ 	.short	(.L_2062 - .L_2061)
	.align		4
.L_2061:
        /*0010*/ 	.word	index@(.nv.constant0._Z35flash_decoding_paged_V_split_kernelI6__halfhLi2ELi64ELi64ELi32ELi256EEvPKT_PKT0_S6_S3_PS1_S7_iiiii)
        /*0014*/ 	.short	0x0160
        /*0016*/ 	.short	0x0044


	//----- nvinfo : EIATTR_CBANK_PARAM_SIZE
	.align		4
.L_2062:
        /*0018*/ 	.byte	0x03, 0x19
        /*001a*/ 	.short	0x0044


	//----- nvinfo : EIATTR_KPARAM_INFO
	.align		4
        /*001c*/ 	.byte	0x04, 0x17
        /*001e*/ 	.short	(.L_2064 - .L_2063)
.L_2063:
        /*0020*/ 	.word	0x00000000
        /*0024*/ 	.short	0x000a
        /*0026*/ 	.short	0x0040
        /*0028*/ 	.byte	0x00, 0xf0, 0x11, 0x00


	//----- nvinfo : EIATTR_KPARAM_INFO
	.align		4
.L_2064:
        /*002c*/ 	.byte	0x04, 0x17
        /*002e*/ 	.short	(.L_2066 - .L_2065)
.L_2065:
        /*0030*/ 	.word	0x00000000
        /*0034*/ 	.short	0x0009
        /*0036*/ 	.short	0x003c
        /*0038*/ 	.byte	0x00, 0xf0, 0x11, 0x00


	//----- nvinfo : EIATTR_KPARAM_INFO
	.align		4
.L_2066:
        /*003c*/ 	.byte	0x04, 0x17
        /*003e*/ 	.short	(.L_2068 - .L_2067)
.L_2067:
        /*0040*/ 	.word	0x00000000
        /*0044*/ 	.short	0x0008
        /*0046*/ 	.short	0x0038
        /*0048*/ 	.byte	0x00, 0xf0, 0x11, 0x00


	//----- nvinfo : EIATTR_KPARAM_INFO
	.align		4
.L_2068:
        /*004c*/ 	.byte	0x04, 0x17
        /*004e*/ 	.short	(.L_2070 - .L_2069)
.L_2069:
        /*0050*/ 	.word	0x00000000
        /*0054*/ 	.short	0x0007
        /*0056*/ 	.short	0x0034
        /*0058*/ 	.byte	0x00, 0xf0, 0x11, 0x00


	//----- nvinfo : EIATTR_KPARAM_INFO
	.align		4
.L_2070:
        /*005c*/ 	.byte	0x04, 0x17
        /*005e*/ 	.short	(.L_2072 - .L_2071)
.L_2071:
        /*0060*/ 	.word	0x00000000
        /*0064*/ 	.short	0x0006
        /*0066*/ 	.short	0x0030
        /*0068*/ 	.byte	0x00, 0xf0, 0x11, 0x00


	//----- nvinfo : EIATTR_KPARAM_INFO
	.align		4
.L_2072:
        /*006c*/ 	.byte	0x04, 0x17
        /*006e*/ 	.short	(.L_2074 - .L_2073)
.L_2073:
        /*0070*/ 	.word	0x00000000
        /*0074*/ 	.short	0x0005
        /*0076*/ 	.short	0x0028
        /*0078*/ 	.byte	0x00, 0xf0, 0x21, 0x00


	//----- nvinfo : EIATTR_KPARAM_INFO
	.align		4
.L_2074:
        /*007c*/ 	.byte	0x04, 0x17
        /*007e*/ 	.short	(.L_2076 - .L_2075)
.L_2075:
        /*0080*/ 	.word	0x00000000
        /*0084*/ 	.short	0x0004
        /*0086*/ 	.short	0x0020
        /*0088*/ 	.byte	0x00, 0xf0, 0x21, 0x00


	//----- nvinfo : EIATTR_KPARAM_INFO
	.align		4
.L_2076:
        /*008c*/ 	.byte	0x04, 0x17
        /*008e*/ 	.short	(.L_2078 - .L_2077)
.L_2077:
        /*0090*/ 	.word	0x00000000
        /*0094*/ 	.short	0x0003
        /*0096*/ 	.short	0x0018
        /*0098*/ 	.byte	0x00, 0xf0, 0x21, 0x00


	//----- nvinfo : EIATTR_KPARAM_INFO
	.align		4
.L_2078:
        /*009c*/ 	.byte	0x04, 0x17
        /*009e*/ 	.short	(.L_2080 - .L_2079)
.L_2079:
        /*00a0*/ 	.word	0x00000000
        /*00a4*/ 	.short	0x0002
        /*00a6*/ 	.short	0x0010
        /*00a8*/ 	.byte	0x00, 0xf0, 0x21, 0x00


	//----- nvinfo : EIATTR_KPARAM_INFO
	.align		4
.L_2080:
        /*00ac*/ 	.byte	0x04, 0x17
        /*00ae*/ 	.short	(.L_2082 - .L_2081)
.L_2081:
        /*00b0*/ 	.word	0x00000000
        /*00b4*/ 	.short	0x0001
        /*00b6*/ 	.short	0x0008
        /*00b8*/ 	.byte	0x00, 0xf0, 0x21, 0x00


	//----- nvinfo : EIATTR_KPARAM_INFO
	.align		4
.L_2082:
        /*00bc*/ 	.byte	0x04, 0x17
        /*00be*/ 	.short	(.L_2084 - .L_2083)
.L_2083:
        /*00c0*/ 	.word	0x00000000
        /*00c4*/ 	.short	0x0000
        /*00c6*/ 	.short	0x0000
        /*00c8*/ 	.byte	0x00, 0xf0, 0x21, 0x00


	//----- nvinfo : EIATTR_MAXREG_COUNT
	.align		4
.L_2084:
        /*00cc*/ 	.byte	0x03, 0x1b
        /*00ce*/ 	.short	0x00ff


	//----- nvinfo : EIATTR_EXIT_INSTR_OFFSETS
	.align		4
        /*00d0*/ 	.byte	0x04, 0x1c
        /*00d2*/ 	.short	(.L_2086 - .L_2085)


	//   ....[0]....
.L_2085:
        /*00d4*/ 	.word	0x00005630


	//   ....[1]....
        /*00d8*/ 	.word	0x00005790


	//----- nvinfo : EIATTR_CTAIDZ_USED
	.align		4
.L_2086:
        /*00dc*/ 	.byte	0x01, 0x04
	.zero		2


	//----- nvinfo : EIATTR_CRS_STACK_SIZE
	.align		4
        /*00e0*/ 	.byte	0x04, 0x1e
        /*00e2*/ 	.short	(.L_2088 - .L_2087)
.L_2087:
        /*00e4*/ 	.word	0x00000000
.L_2088:


//--------------------- .nv.info._Z28flash_decoding_reduce_kernelI6__halfLi2ELi64EEvPKT_S3_PS1_ii --------------------------
	.section	.nv.info._Z28flash_decoding_reduce_kernelI6__halfLi2ELi64EEvPKT_S3_PS1_ii,"",@"SHT_CUDA_INFO"
	.sectionflags	@""
	.align	4


	//----- nvinfo : EIATTR_CUDA_API_VERSION
	.align		4
        /*0000*/ 	.byte	0x04, 0x37
        /*0002*/ 	.short	(.L_2090 - .L_2089)
.L_2089:
        /*0004*/ 	.word	0x0000007c


	//----- nvinfo : EIATTR_SW2861232_WAR
	.align		4
.L_2090:
        /*0008*/ 	.byte	0x01, 0x35
	.zero		2


	//----- nvinfo : EIATTR_PARAM_CBANK
	.align		4
        /*000c*/ 	.byte	0x04, 0x0a
        /*000e*/ 	.short	(.L_2092 - .L_2091)
	.align		4
.L_2091:
        /*0010*/ 	.word	index@(.nv.constant0._Z28flash_decoding_reduce_kernelI6__halfLi2ELi64EEvPKT_S3_PS1_ii)
        /*0014*/ 	.short	0x0160
        /*0016*/ 	.short	0x0020


	//----- nvinfo : EIATTR_CBANK_PARAM_SIZE
	.align		4
.L_2092:
        /*0018*/ 	.byte	0x03, 0x19
        /*001a*/ 	.short	0x0020


	//----- nvinfo : EIATTR_KPARAM_INFO
	.align		4
        /*001c*/ 	.byte	0x04, 0x17
        /*001e*/ 	.short	(.L_2094 - .L_2093)
.L_2093:
        /*0020*/ 	.word	0x00000000
        /*0024*/ 	.short	0x0004
        /*0026*/ 	.short	0x001c
        /*0028*/ 	.byte	0x00, 0xf0, 0x11, 0x00


	//----- nvinfo : EIATTR_KPARAM_INFO
	.align		4
.L_2094:
        /*002c*/ 	.byte	0x04, 0x17
        /*002e*/ 	.short	(.L_2096 - .L_2095)
.L_2095:
        /*0030*/ 	.word	0x00000000
        /*0034*/ 	.short	0x0003
        /*0036*/ 	.short	0x0018
        /*0038*/ 	.byte	0x00, 0xf0, 0x11, 0x00


	//----- nvinfo : EIATTR_KPARAM_INFO
	.align		4
.L_2096:
        /*003c*/ 	.byte	0x04, 0x17
        /*003e*/ 	.short	(.L_2098 - .L_2097)
.L_2097:
        /*0040*/ 	.word	0x00000000
        /*0044*/ 	.short	0x0002
        /*0046*/ 	.short	0x0010
        /*0048*/ 	.byte	0x00, 0xf0, 0x21, 0x00


	//----- nvinfo : EIATTR_KPARAM_INFO
	.align		4
.L_2098:
        /*004c*/ 	.byte	0x04, 0x17
        /*004e*/ 	.short	(.L_2100 - .L_2099)
.L_2099:
        /*0050*/ 	.word	0x00000000
        /*0054*/ 	.short	0x0001
        /*0056*/ 	.short	0x0008
        /*0058*/ 	.byte	0x00, 0xf0, 0x21, 0x00


	//----- nvinfo : EIATTR_KPARAM_INFO
	.align		4
.L_2100:
        /*005c*/ 	.byte	0x04, 0x17
        /*005e*/ 	.short	(.L_2102 - .L_2101)
.L_2101:
        /*0060*/ 	.word	0x00000000
        /*0064*/ 	.short	0x0000
        /*0066*/ 	.short	0x0000
        /*0068*/ 	.byte	0x00, 0xf0, 0x21, 0x00


	//----- nvinfo : EIATTR_MAXREG_COUNT
	.align		4
.L_2102:
        /*006c*/ 	.byte	0x03, 0x1b
        /*006e*/ 	.short	0x00ff


	//----- nvinfo : EIATTR_UNUSED_LOAD_BYTE_OFFSET
	.align		4
        /*0070*/ 	.byte	0x04, 0x44
        /*0072*/ 	.short	(.L_2104 - .L_2103)


	//   ....[0]....
.L_2103:
        /*0074*/ 	.word	0x00000390
        /*0078*/ 	.word	0x00000fff


	//----- nvinfo : EIATTR_EXIT_INSTR_OFFSETS
	.align		4
.L_2104:
        /*007c*/ 	.byte	0x04, 0x1c
        /*007e*/ 	.short	(.L_2106 - .L_2105)


	//   ....[0]....
.L_2105:
        /*0080*/ 	.word	0x000006b0


	//----- nvinfo : EIATTR_CRS_STACK_SIZE
	.align		4
.L_2106:
        /*0084*/ 	.byte	0x04, 0x1e
        /*0086*/ 	.short	(.L_2108 - .L_2107)
.L_2107:
        /*0088*/ 	.word	0x00000000
.L_2108:


//--------------------- .nv.info._Z30flash_decoding_residual_kernelI6__halfLi2ELi64ELi64EEvPKT_S3_S3_iPS1_S4_iii --------------------------
	.section	.nv.info._Z30flash_decoding_residual_kernelI6__halfLi2ELi64ELi64EEvPKT_S3_S3_iPS1_S4_iii,"",@"SHT_CUDA_INFO"
	.sectionflags	@""
	.align	4


	//----- nvinfo : EIATTR_CUDA_API_VERSION
	.align		4
        /*0000*/ 	.byte	0x04, 0x37
        /*0002*/ 	.short	(.L_2110 - .L_2109)
.L_2109:
        /*0004*/ 	.word	0x0000007c


	//----- nvinfo : EIATTR_SW2861232_WAR
	.align		4
.L_2110:
        /*0008*/ 	.byte	0x01, 0x35
	.zero		2


	//----- nvinfo : EIATTR_PARAM_CBANK
	.align		4
        /*000c*/ 	.byte	0x04, 0x0a
        /*000e*/ 	.short	(.L_2112 - .L_2111)
	.align		4
.L_2111:
        /*0010*/ 	.word	index@(.nv.constant0._Z30flash_decoding_residual_kernelI6__halfLi2ELi64ELi64EEvPKT_S3_S3_iPS1_S4_iii)
        /*0014*/ 	.short	0x0160
        /*0016*/ 	.short	0x003c


	//----- nvinfo : EIATTR_CBANK_PARAM_SIZE
	.align		4
.L_2112:
        /*0018*/ 	.byte	0x03, 0x19
        /*001a*/ 	.short	0x003c


	//----- nvinfo : EIATTR_KPARAM_INFO
	.align		4
        /*001c*/ 	.byte	0x04, 0x17
        /*001e*/ 	.short	(.L_2114 - .L_2113)
.L_2113:
        /*0020*/ 	.word	0x00000000
        /*0024*/ 	.short	0x0008
        /*0026*/ 	.short	0x0038
        /*0028*/ 	.byte	0x00, 0xf0, 0x11, 0x00


	//----- nvinfo : EIATTR_KPARAM_INFO
	.align		4
.L_2114:
        /*002c*/ 	.byte	0x04, 0x17
        /*002e*/ 	.short	(.L_2116 - .L_2115)
.L_2115:
        /*0030*/ 	.word	0x00000000
        /*0034*/ 	.short	0x0007
        /*0036*/ 	.short	0x0034
        /*0038*/ 	.byte	0x00, 0xf0, 0x11, 0x00


	//----- nvinfo : EIATTR_KPARAM_INFO
	.align		4
.L_2116:
        /*003c*/ 	.byte	0x04, 0x17
        /*003e*/ 	.short	(.L_2118 - .L_2117)
.L_2117:
        /*0040*/ 	.word	0x00000000
        /*0044*/ 	.short	0x0006
        /*0046*/ 	.short	0x0030
        /*0048*/ 	.byte	0x00, 0xf0, 0x11, 0x00


	//----- nvinfo : EIATTR_KPARAM_INFO
	.align		4
.L_2118:
        /*004c*/ 	.byte	0x04, 0x17
        /*004e*/ 	.short	(.L_2120 - .L_2119)
.L_2119:
        /*0050*/ 	.word	0x00000000
        /*0054*/ 	.short	0x0005
        /*0056*/ 	.short	0x0028
        /*0058*/ 	.byte	0x00, 0xf0, 0x21, 0x00


	//----- nvinfo : EIATTR_KPARAM_INFO
	.align		4
.L_2120:
        /*005c*/ 	.byte	0x04, 0x17
        /*005e*/ 	.short	(.L_2122 - .L_2121)
.L_2121:
        /*0060*/ 	.word	0x00000000
        /*0064*/ 	.short	0x0004
        /*0066*/ 	.short	0x0020
        /*0068*/ 	.byte	0x00, 0xf0, 0x21, 0x00


	//----- nvinfo : EIATTR_KPARAM_INFO
	.align		4
.L_2122:
        /*006c*/ 	.byte	0x04, 0x17
        /*006e*/ 	.short	(.L_2124 - .L_2123)
.L_2123:
        /*0070*/ 	.word	0x00000000
        /*0074*/ 	.short	0x0003
        /*0076*/ 	.short	0x0018
        /*0078*/ 	.byte	0x00, 0xf0, 0x11, 0x00


	//----- nvinfo : EIATTR_KPARAM_INFO
	.align		4
.L_2124:
        /*007c*/ 	.byte	0x04, 0x17
        /*007e*/ 	.short	(.L_2126 - .L_2125)
.L_2125:
        /*0080*/ 	.word	0x00000000
        /*0084*/ 	.short	0x0002
        /*0086*/ 	.short	0x0010
        /*0088*/ 	.byte	0x00, 0xf0, 0x21, 0x00


	//----- nvinfo : EIATTR_KPARAM_INFO
	.align		4
.L_2126:
        /*008c*/ 	.byte	0x04, 0x17
        /*008e*/ 	.short	(.L_2128 - .L_2127)
.L_2127:
        /*0090*/ 	.word	0x00000000
        /*0094*/ 	.short	0x0001
        /*0096*/ 	.short	0x0008
        /*0098*/ 	.byte	0x00, 0xf0, 0x21, 0x00


	//----- nvinfo : EIATTR_KPARAM_INFO
	.align		4
.L_2128:
        /*009c*/ 	.byte	0x04, 0x17
        /*009e*/ 	.short	(.L_2130 - .L_2129)
.L_2129:
        /*00a0*/ 	.word	0x00000000
        /*00a4*/ 	.short	0x0000
        /*00a6*/ 	.short	0x0000
        /*00a8*/ 	.byte	0x00, 0xf0, 0x21, 0x00


	//----- nvinfo : EIATTR_MAXREG_COUNT
	.align		4
.L_2130:
        /*00ac*/ 	.byte	0x03, 0x1b
        /*00ae*/ 	.short	0x00ff


	//----- nvinfo : EIATTR_EXIT_INSTR_OFFSETS
	.align		4
        /*00b0*/ 	.byte	0x04, 0x1c
        /*00b2*/ 	.short	(.L_2132 - .L_2131)


	//   ....[0]....
.L_2131:
        /*00b4*/ 	.word	0x00003300


	//   ....[1]....
        /*00b8*/ 	.word	0x00003370


	//----- nvinfo : EIATTR_CRS_STACK_SIZE
	.align		4
.L_2132:
        /*00bc*/ 	.byte	0x04, 0x1e
        /*00be*/ 	.short	(.L_2134 - .L_2133)
.L_2133:
        /*00c0*/ 	.word	0x00000000
.L_2134:


//--------------------- .nv.info._Z27flash_decoding_split_kernelI6__halfhLi2ELi64ELi64ELi32ELi256EEvPKT_PKT0_S6_S3_PS1_S7_iiiii --------------------------
	.section	.nv.info._Z27flash_decoding_split_kernelI6__halfhLi2ELi64ELi64ELi32ELi256EEvPKT_PKT0_S6_S3_PS1_S7_iiiii,"",@"SHT_CUDA_INFO"
	.sectionflags	@""
	.align	4


	//----- nvinfo : EIATTR_CUDA_API_VERSION
	.align		4
        /*0000*/ 	.byte	0x04, 0x37
        /*0002*/ 	.short	(.L_2136 - .L_2135)
.L_2135:
        /*0004*/ 	.word	0x0000007c


	//----- nvinfo : EIATTR_SW2861232_WAR
	.align		4
.L_2136:
        /*0008*/ 	.byte	0x01, 0x35
	.zero		2


	//----- nvinfo : EIATTR_PARAM_CBANK
	.align		4
        /*000c*/ 	.byte	0x04, 0x0a
        /*000e*/ 	.short	(.L_2138 - .L_2137)
	.align		4
.L_2137:
        /*0010*/ 	.word	index@(.nv.constant0._Z27flash_decoding_split_kernelI6__halfhLi2ELi64ELi64ELi32ELi256EEvPKT_PKT0_S6_S3_PS1_S7_iiiii)
        /*0014*/ 	.short	0x0160
        /*0016*/ 	.short	0x0044


	//----- nvinfo : EIATTR_CBANK_PARAM_SIZE
	.align		4
.L_2138:
        /*0018*/ 	.byte	0x03, 0x19
        /*001a*/ 	.short	0x0044


	//----- nvinfo : EIATTR_KPARAM_INFO
	.align		4
        /*001c*/ 	.byte	0x04, 0x17
        /*001e*/ 	.short	(.L_2140 - .L_2139)
.L_2139:
        /*0020*/ 	.word	0x00000000
        /*0024*/ 	.short	0x000a
        /*0026*/ 	.short	0x0040
        /*0028*/ 	.byte	0x00, 0xf0, 0x11, 0x00


	//----- nvinfo : EIATTR_KPARAM_INFO
	.align		4
.L_2140:
        /*002c*/ 	.byte	0x04, 0x17
        /*002e*/ 	.short	(.L_2142 - .L_2141)
.L_2141:
        /*0030*/ 	.word	0x00000000
        /*0034*/ 	.short	0x0009
        /*0036*/ 	.short	0x003c
        /*0038*/ 	.byte	0x00, 0xf0, 0x11, 0x00


	//----- nvinfo : EIATTR_KPARAM_INFO
	.align		4
.L_2142:
        /*003c*/ 	.byte	0x04, 0x17
        /*003e*/ 	.short	(.L_2144 - .L_2143)
.L_2143:
        /*0040*/ 	.word	0x00000000
        /*0044*/ 	.short	0x0008
        /*0046*/ 	.short	0x0038
        /*0048*/ 	.byte	0x00, 0xf0, 0x11, 0x00


	//----- nvinfo : EIATTR_KPARAM_INFO
	.align		4
.L_2144:
        /*004c*/ 	.byte	0x04, 0x17
        /*004e*/ 	.short	(.L_2146 - .L_2145)
.L_2145:
        /*0050*/ 	.word	0x00000000
        /*0054*/ 	.short	0x0007
        /*0056*/ 	.short	0x0034
        /*0058*/ 	.byte	0x00, 0xf0, 0x11, 0x00


	//----- nvinfo : EIATTR_KPARAM_INFO
	.align		4
.L_2146:
        /*005c*/ 	.byte	0x04, 0x17
        /*005e*/ 	.short	(.L_2148 - .L_2147)
.L_2147:
        /*0060*/ 	.word	0x00000000
        /*0064*/ 	.short	0x0006
        /*0066*/ 	.short	0x0030
        /*0068*/ 	.byte	0x00, 0xf0, 0x11, 0x00


	//----- nvinfo : EIATTR_KPARAM_INFO
	.align		4
.L_2148:
        /*006c*/ 	.byte	0x04, 0x17
        /*006e*/ 	.short	(.L_2150 - .L_2149)
.L_2149:
        /*0070*/ 	.word	0x00000000
        /*0074*/ 	.short	0x0005
        /*0076*/ 	.short	0x0028
        /*0078*/ 	.byte	0x00, 0xf0, 0x21, 0x00


	//----- nvinfo : EIATTR_KPARAM_INFO
	.align		4
.L_2150:
        /*007c*/ 	.byte	0x04, 0x17
        /*007e*/ 	.short	(.L_2152 - .L_2151)
.L_2151:
        /*0080*/ 	.word	0x00000000
        /*0084*/ 	.short	0x0004
        /*0086*/ 	.short	0x0020
        /*0088*/ 	.byte	0x00, 0xf0, 0x21, 0x00


	//----- nvinfo : EIATTR_KPARAM_INFO
	.align		4
.L_2152:
        /*008c*/ 	.byte	0x04, 0x17
        /*008e*/ 	.short	(.L_2154 - .L_2153)
.L_2153:
        /*0090*/ 	.word	0x00000000
        /*0094*/ 	.short	0x0003
        /*0096*/ 	.short	0x0018
        /*0098*/ 	.byte	0x00, 0xf0, 0x21, 0x00


	//----- nvinfo : EIATTR_KPARAM_INFO
	.align		4
.L_2154:
        /*009c*/ 	.byte	0x04, 0x17
        /*009e*/ 	.short	(.L_2156 - .L_2155)
.L_2155:
        /*00a0*/ 	.word	0x00000000
        /*00a4*/ 	.short	0x0002
        /*00a6*/ 	.short	0x0010
        /*00a8*/ 	.byte	0x00, 0xf0, 0x21, 0x00


	//----- nvinfo : EIATTR_KPARAM_INFO
	.align		4
.L_2156:
        /*00ac*/ 	.byte	0x04, 0x17
        /*00ae*/ 	.short	(.L_2158 - .L_2157)
.L_2157:
        /*00b0*/ 	.word	0x00000000
        /*00b4*/ 	.short	0x0001
        /*00b6*/ 	.short	0x0008
        /*00b8*/ 	.byte	0x00, 0xf0, 0x21, 0x00


	//----- nvinfo : EIATTR_KPARAM_INFO
	.align		4
.L_2158:
        /*00bc*/ 	.byte	0x04, 0x17
        /*00be*/ 	.short	(.L_2160 - .L_2159)
.L_2159:
        /*00c0*/ 	.word	0x00000000
        /*00c4*/ 	.short	0x0000
        /*00c6*/ 	.short	0x0000
        /*00c8*/ 	.byte	0x00, 0xf0, 0x21, 0x00


	//----- nvinfo : EIATTR_MAXREG_COUNT
	.align		4
.L_2160:
        /*00cc*/ 	.byte	0x03, 0x1b
        /*00ce*/ 	.short	0x00ff


	//----- nvinfo : EIATTR_UNUSED_LOAD_BYTE_OFFSET
	.align		4
        /*00d0*/ 	.byte	0x04, 0x44
        /*00d2*/ 	.short	(.L_2162 - .L_2161)


	//   ....[0]....
.L_2161:
        /*00d4*/ 	.word	0x00001f30
        /*00d8*/ 	.word	0x00000fff


	//----- nvinfo : EIATTR_EXIT_INSTR_OFFSETS
	.align		4
.L_2162:
        /*00dc*/ 	.byte	0x04, 0x1c
        /*00de*/ 	.short	(.L_2164 - .L_2163)


	//   ....[0]....
.L_2163:
        /*00e0*/ 	.word	0x00002d10


	//   ....[1]....
        /*00e4*/ 	.word	0x00002e70


	//----- nvinfo : EIATTR_CTAIDZ_USED
	.align		4
.L_2164:
        /*00e8*/ 	.byte	0x01, 0x04
	.zero		2


	//----- nvinfo : EIATTR_CRS_STACK_SIZE
	.align		4
        /*00ec*/ 	.byte	0x04, 0x1e
        /*00ee*/ 	.short	(.L_2166 - .L_2165)
.L_2165:
        /*00f0*/ 	.word	0x00000000
.L_2166:


//--------------------- .nv.callgraph             --------------------------
	.section	.nv.callgraph,"",@"SHT_CUDA_CALLGRAPH"
	.align	4
	.sectionentsize	8
	.align		4
        /*0000*/ 	.word	0x00000000
	.align		4
        /*0004*/ 	.word	0xffffffff
	.align		4
        /*0008*/ 	.word	0x00000000
	.align		4
        /*000c*/ 	.word	0xfffffffe
	.align		4
        /*0010*/ 	.word	0x00000000
	.align		4
        /*0014*/ 	.word	0xfffffffd
	.align		4
        /*0018*/ 	.word	0x00000000
	.align		4
        /*001c*/ 	.word	0xfffffffc


//--------------------- .nv.rel.action            --------------------------
	.section	.nv.rel.action,"",@"SHT_CUDA_RELOCINFO"
	.align	8
	.sectionentsize	8
        /*0000*/ 	.byte	0x73, 0x00, 0x00, 0x00, 0x00, 0x00, 0x00, 0x00, 0x00, 0x00, 0x00, 0x11, 0x25, 0x00, 0x05, 0x36


//--------------------- .nv.constant4             --------------------------
	.section	.nv.constant4,"a",@progbits
	.align	8
	.align		8
.nv.constant4:
        /*0000*/ 	.dword	_ZN37_INTERNAL_4124f319_7_main_cu_bc85a60f6thrust20THRUST_200301_800_NS6system6detail10sequential3seqE
	.align		8
        /*0008*/ 	.dword	_ZN37_INTERNAL_4124f319_7_main_cu_bc85a60f4cuda3std3__48in_placeE
	.align		8
        /*0010*/ 	.dword	_ZN37_INTERNAL_4124f319_7_main_cu_bc85a60f4cuda3std6ranges3__45__cpo4swapE


//--------------------- .nv.constant0._Z35flash_decoding_paged_V_split_kernelI6__halfhLi32ELi128ELi128ELi64ELi256EEvPKT_PKT0_S6_S3_PS1_S7_iiiii --------------------------
	.section	.nv.constant0._Z35flash_decoding_paged_V_split_kernelI6__halfhLi32ELi128ELi128ELi64ELi256EEvPKT_PKT0_S6_S3_PS1_S7_iiiii,"a",@progbits
	.sectionflags	@""
	.align	4
.nv.constant0._Z35flash_decoding_paged_V_split_kernelI6__halfhLi32ELi128ELi128ELi64ELi256EEvPKT_PKT0_S6_S3_PS1_S7_iiiii:
	.zero		420


//--------------------- .nv.constant0._Z27flash_decoding_split_kernelI6__halfhLi32ELi128ELi128ELi64ELi256EEvPKT_PKT0_S6_S3_PS1_S7_iiiii --------------------------
	.section	.nv.constant0._Z27flash_decoding_split_kernelI6__halfhLi32ELi128ELi128ELi64ELi256EEvPKT_PKT0_S6_S3_PS1_S7_iiiii,"a",@progbits
	.sectionflags	@""
	.align	4
.nv.constant0._Z27flash_decoding_split_kernelI6__halfhLi32ELi128ELi128ELi64ELi256EEvPKT_PKT0_S6_S3_PS1_S7_iiiii:
	.zero		420


//--------------------- .nv.constant0._Z35flash_decoding_paged_V_split_kernelI6__halfhLi32ELi128ELi128ELi32ELi256EEvPKT_PKT0_S6_S3_PS1_S7_iiiii --------------------------
	.section	.nv.constant0._Z35flash_decoding_paged_V_split_kernelI6__halfhLi32ELi128ELi128ELi32ELi256EEvPKT_PKT0_S6_S3_PS1_S7_iiiii,"a",@progbits
	.sectionflags	@""
	.align	4
.nv.constant0._Z35flash_decoding_paged_V_split_kernelI6__halfhLi32ELi128ELi128ELi32ELi256EEvPKT_PKT0_S6_S3_PS1_S7_iiiii:
	.zero		420


//--------------------- .nv.constant0._Z28flash_decoding_reduce_kernelI6__halfLi32ELi128EEvPKT_S3_PS1_ii --------------------------
	.section	.nv.constant0._Z28flash_decoding_reduce_kernelI6__halfLi32ELi128EEvPKT_S3_PS1_ii,"a",@progbits
	.sectionflags	@""
	.align	4
.nv.constant0._Z28flash_decoding_reduce_kernelI6__halfLi32ELi128EEvPKT_S3_PS1_ii:
	.zero		384


//--------------------- .nv.constant0._Z30flash_decoding_residual_kernelI6__halfLi32ELi128ELi128EEvPKT_S3_S3_iPS1_S4_iii --------------------------
	.section	.nv.constant0._Z30flash_decoding_residual_kernelI6__halfLi32ELi128ELi128EEvPKT_S3_S3_iPS1_S4_iii,"a",@progbits
	.sectionflags	@""
	.align	4
.nv.constant0._Z30flash_decoding_residual_kernelI6__halfLi32ELi128ELi128EEvPKT_S3_S3_iPS1_S4_iii:
	.zero		412


//--------------------- .nv.constant0._Z27flash_decoding_split_kernelI6__halfhLi32ELi128ELi128ELi32ELi256EEvPKT_PKT0_S6_S3_PS1_S7_iiiii --------------------------
	.section	.nv.constant0._Z27flash_decoding_split_kernelI6__halfhLi32ELi128ELi128ELi32ELi256EEvPKT_PKT0_S6_S3_PS1_S7_iiiii,"a",@progbits
	.sectionflags	@""
	.align	4
.nv.constant0._Z27flash_decoding_split_kernelI6__halfhLi32ELi128ELi128ELi32ELi256EEvPKT_PKT0_S6_S3_PS1_S7_iiiii:
	.zero		420


//--------------------- .nv.constant0._Z35flash_decoding_paged_V_split_kernelI6__halfhLi32ELi64ELi64ELi64ELi256EEvPKT_PKT0_S6_S3_PS1_S7_iiiii --------------------------
	.section	.nv.constant0._Z35flash_decoding_paged_V_split_kernelI6__halfhLi32ELi64ELi64ELi64ELi256EEvPKT_PKT0_S6_S3_PS1_S7_iiiii,"a",@progbits
	.sectionflags	@""
	.align	4
.nv.constant0._Z35flash_decoding_paged_V_split_kernelI6__halfhLi32ELi64ELi64ELi64ELi256EEvPKT_PKT0_S6_S3_PS1_S7_iiiii:
	.zero		420


//--------------------- .nv.constant0._Z27flash_decoding_split_kernelI6__halfhLi32ELi64ELi64ELi64ELi256EEvPKT_PKT0_S6_S3_PS1_S7_iiiii --------------------------
	.section	.nv.constant0._Z27flash_decoding_split_kernelI6__halfhLi32ELi64ELi64ELi64ELi256EEvPKT_PKT0_S6_S3_PS1_S7_iiiii,"a",@progbits
	.sectionflags	@""
	.align	4
.nv.constant0._Z27flash_decoding_split_kernelI6__halfhLi32ELi64ELi64ELi64ELi256EEvPKT_PKT0_S6_S3_PS1_S7_iiiii:
	.zero		420


//--------------------- .nv.constant0._Z35flash_decoding_paged_V_split_kernelI6__halfhLi32ELi64ELi64ELi32ELi256EEvPKT_PKT0_S6_S3_PS1_S7_iiiii --------------------------
	.section	.nv.constant0._Z35flash_decoding_paged_V_split_kernelI6__halfhLi32ELi64ELi64ELi32ELi256EEvPKT_PKT0_S6_S3_PS1_S7_iiiii,"a",@progbits
	.sectionflags	@""
	.align	4
.nv.constant0._Z35flash_decoding_paged_V_split_kernelI6__halfhLi32ELi64ELi64ELi32ELi256EEvPKT_PKT0_S6_S3_PS1_S7_iiiii:
	.zero		420


//--------------------- .nv.constant0._Z28flash_decoding_reduce_kernelI6__halfLi32ELi64EEvPKT_S3_PS1_ii --------------------------
	.section	.nv.constant0._Z28flash_decoding_reduce_kernelI6__halfLi32ELi64EEvPKT_S3_PS1_ii,"a",@progbits
	.sectionflags	@""
	.align	4
.nv.constant0._Z28flash_decoding_reduce_kernelI6__halfLi32ELi64EEvPKT_S3_PS1_ii:
	.zero		384


//--------------------- .nv.constant0._Z30flash_decoding_residual_kernelI6__halfLi32ELi64ELi64EEvPKT_S3_S3_iPS1_S4_iii --------------------------
	.section	.nv.constant0._Z30flash_decoding_residual_kernelI6__halfLi32ELi64ELi64EEvPKT_S3_S3_iPS1_S4_iii,"a",@progbits
	.sectionflags	@""
	.align	4
.nv.constant0._Z30flash_decoding_residual_kernelI6__halfLi32ELi64ELi64EEvPKT_S3_S3_iPS1_S4_iii:
	.zero		412


//--------------------- .nv.constant0._Z27flash_decoding_split_kernelI6__halfhLi32ELi64ELi64ELi32ELi256EEvPKT_PKT0_S6_S3_PS1_S7_iiiii --------------------------
	.section	.nv.constant0._Z27flash_decoding_split_kernelI6__halfhLi32ELi64ELi64ELi32ELi256EEvPKT_PKT0_S6_S3_PS1_S7_iiiii,"a",@progbits
	.sectionflags	@""
	.align	4
.nv.constant0._Z27flash_decoding_split_kernelI6__halfhLi32ELi64ELi64ELi32ELi256EEvPKT_PKT0_S6_S3_PS1_S7_iiiii:
	.zero		420


//--------------------- .nv.constant0._Z35flash_decoding_paged_V_split_kernelI6__halfhLi16ELi128ELi128ELi64ELi256EEvPKT_PKT0_S6_S3_PS1_S7_iiiii --------------------------
	.section	.nv.constant0._Z35flash_decoding_paged_V_split_kernelI6__halfhLi16ELi128ELi128ELi64ELi256EEvPKT_PKT0_S6_S3_PS1_S7_iiiii,"a",@progbits
	.sectionflags	@""
	.align	4
.nv.constant0._Z35flash_decoding_paged_V_split_kernelI6__halfhLi16ELi128ELi128ELi64ELi256EEvPKT_PKT0_S6_S3_PS1_S7_iiiii:
	.zero		420


//--------------------- .nv.constant0._Z27flash_decoding_split_kernelI6__halfhLi16ELi128ELi128ELi64ELi256EEvPKT_PKT0_S6_S3_PS1_S7_iiiii --------------------------
	.section	.nv.constant0._Z27flash_decoding_split_kernelI6__halfhLi16ELi128ELi128ELi64ELi256EEvPKT_PKT0_S6_S3_PS1_S7_iiiii,"a",@progbits
	.sectionflags	@""
	.align	4
.nv.constant0._Z27flash_decoding_split_kernelI6__halfhLi16ELi128ELi128ELi64ELi256EEvPKT_PKT0_S6_S3_PS1_S7_iiiii:
	.zero		420


//--------------------- .nv.constant0._Z35flash_decoding_paged_V_split_kernelI6__halfhLi16ELi128ELi128ELi32ELi256EEvPKT_PKT0_S6_S3_PS1_S7_iiiii --------------------------
	.section	.nv.constant0._Z35flash_decoding_paged_V_split_kernelI6__halfhLi16ELi128ELi128ELi32ELi256EEvPKT_PKT0_S6_S3_PS1_S7_iiiii,"a",@progbits
	.sectionflags	@""
	.align	4
.nv.constant0._Z35flash_decoding_paged_V_split_kernelI6__halfhLi16ELi128ELi128ELi32ELi256EEvPKT_PKT0_S6_S3_PS1_S7_iiiii:
	.zero		420


//--------------------- .nv.constant0._Z28flash_decoding_reduce_kernelI6__halfLi16ELi128EEvPKT_S3_PS1_ii --------------------------
	.section	.nv.constant0._Z28flash_decoding_reduce_kernelI6__halfLi16ELi128EEvPKT_S3_PS1_ii,"a",@progbits
	.sectionflags	@""
	.align	4
.nv.constant0._Z28flash_decoding_reduce_kernelI6__halfLi16ELi128EEvPKT_S3_PS1_ii:
	.zero		384


//--------------------- .nv.constant0._Z30flash_decoding_residual_kernelI6__halfLi16ELi128ELi128EEvPKT_S3_S3_iPS1_S4_iii --------------------------
	.section	.nv.constant0._Z30flash_decoding_residual_kernelI6__halfLi16ELi128ELi128EEvPKT_S3_S3_iPS1_S4_iii,"a",@progbits
	.sectionflags	@""
	.align	4
.nv.constant0._Z30flash_decoding_residual_kernelI6__halfLi16ELi128ELi128EEvPKT_S3_S3_iPS1_S4_iii:
	.zero		412


//--------------------- .nv.constant0._Z27flash_decoding_split_kernelI6__halfhLi16ELi128ELi128ELi32ELi256EEvPKT_PKT0_S6_S3_PS1_S7_iiiii --------------------------
	.section	.nv.constant0._Z27flash_decoding_split_kernelI6__halfhLi16ELi128ELi128ELi32ELi256EEvPKT_PKT0_S6_S3_PS1_S7_iiiii,"a",@progbits
	.sectionflags	@""
	.align	4
.nv.constant0._Z27flash_decoding_split_kernelI6__halfhLi16ELi128ELi128ELi32ELi256EEvPKT_PKT0_S6_S3_PS1_S7_iiiii:
	.zero		420


//--------------------- .nv.constant0._Z35flash_decoding_paged_V_split_kernelI6__halfhLi16ELi64ELi64ELi64ELi256EEvPKT_PKT0_S6_S3_PS1_S7_iiiii --------------------------
	.section	.nv.constant0._Z35flash_decoding_paged_V_split_kernelI6__halfhLi16ELi64ELi64ELi64ELi256EEvPKT_PKT0_S6_S3_PS1_S7_iiiii,"a",@progbits
	.sectionflags	@""
	.align	4
.nv.constant0._Z35flash_decoding_paged_V_split_kernelI6__halfhLi16ELi64ELi64ELi64ELi256EEvPKT_PKT0_S6_S3_PS1_S7_iiiii:
	.zero		420


//--------------------- .nv.constant0._Z27flash_decoding_split_kernelI6__halfhLi16ELi64ELi64ELi64ELi256EEvPKT_PKT0_S6_S3_PS1_S7_iiiii --------------------------
	.section	.nv.constant0._Z27flash_decoding_split_kernelI6__halfhLi16ELi64ELi64ELi64ELi256EEvPKT_PKT0_S6_S3_PS1_S7_iiiii,"a",@progbits
	.sectionflags	@""
	.align	4
.nv.constant0._Z27flash_decoding_split_kernelI6__halfhLi16ELi64ELi64ELi64ELi256EEvPKT_PKT0_S6_S3_PS1_S7_iiiii:
	.zero		420


//--------------------- .nv.constant0._Z35flash_decoding_paged_V_split_kernelI6__halfhLi16ELi64ELi64ELi32ELi256EEvPKT_PKT0_S6_S3_PS1_S7_iiiii --------------------------
	.section	.nv.constant0._Z35flash_decoding_paged_V_split_kernelI6__halfhLi16ELi64ELi64ELi32ELi256EEvPKT_PKT0_S6_S3_PS1_S7_iiiii,"a",@progbits
	.sectionflags	@""
	.align	4
.nv.constant0._Z35flash_decoding_paged_V_split_kernelI6__halfhLi16ELi64ELi64ELi32ELi256EEvPKT_PKT0_S6_S3_PS1_S7_iiiii:
	.zero		420


//--------------------- .nv.constant0._Z28flash_decoding_reduce_kernelI6__halfLi16ELi64EEvPKT_S3_PS1_ii --------------------------
	.section	.nv.constant0._Z28flash_decoding_reduce_kernelI6__halfLi16ELi64EEvPKT_S3_PS1_ii,"a",@progbits
	.sectionflags	@""
	.align	4
.nv.constant0._Z28flash_decoding_reduce_kernelI6__halfLi16ELi64EEvPKT_S3_PS1_ii:
	.zero		384


//--------------------- .nv.constant0._Z30flash_decoding_residual_kernelI6__halfLi16ELi64ELi64EEvPKT_S3_S3_iPS1_S4_iii --------------------------
	.section	.nv.constant0._Z30flash_decoding_residual_kernelI6__halfLi16ELi64ELi64EEvPKT_S3_S3_iPS1_S4_iii,"a",@progbits
	.sectionflags	@""
	.align	4
.nv.constant0._Z30flash_decoding_residual_kernelI6__halfLi16ELi64ELi64EEvPKT_S3_S3_iPS1_S4_iii:
	.zero		412


//--------------------- .nv.constant0._Z27flash_decoding_split_kernelI6__halfhLi16ELi64ELi64ELi32ELi256EEvPKT_PKT0_S6_S3_PS1_S7_iiiii --------------------------
	.section	.nv.constant0._Z27flash_decoding_split_kernelI6__halfhLi16ELi64ELi64ELi32ELi256EEvPKT_PKT0_S6_S3_PS1_S7_iiiii,"a",@progbits
	.sectionflags	@""
	.align	4
.nv.constant0._Z27flash_decoding_split_kernelI6__halfhLi16ELi64ELi64ELi32ELi256EEvPKT_PKT0_S6_S3_PS1_S7_iiiii:
	.zero		420


//--------------------- .nv.constant0._Z35flash_decoding_paged_V_split_kernelI6__halfhLi8ELi128ELi128ELi64ELi256EEvPKT_PKT0_S6_S3_PS1_S7_iiiii --------------------------
	.section	.nv.constant0._Z35flash_decoding_paged_V_split_kernelI6__halfhLi8ELi128ELi128ELi64ELi256EEvPKT_PKT0_S6_S3_PS1_S7_iiiii,"a",@progbits
	.sectionflags	@""
	.align	4
.nv.constant0._Z35flash_decoding_paged_V_split_kernelI6__halfhLi8ELi128ELi128ELi64ELi256EEvPKT_PKT0_S6_S3_PS1_S7_iiiii:
	.zero		420


//--------------------- .nv.constant0._Z27flash_decoding_split_kernelI6__halfhLi8ELi128ELi128ELi64ELi256EEvPKT_PKT0_S6_S3_PS1_S7_iiiii --------------------------
	.section	.nv.constant0._Z27flash_decoding_split_kernelI6__halfhLi8ELi128ELi128ELi64ELi256EEvPKT_PKT0_S6_S3_PS1_S7_iiiii,"a",@progbits
	.sectionflags	@""
	.align	4
.nv.constant0._Z27flash_decoding_split_kernelI6__halfhLi8ELi128ELi128ELi64ELi256EEvPKT_PKT0_S6_S3_PS1_S7_iiiii:
	.zero		420


//--------------------- .nv.constant0._Z35flash_decoding_paged_V_split_kernelI6__halfhLi8ELi128ELi128ELi32ELi256EEvPKT_PKT0_S6_S3_PS1_S7_iiiii --------------------------
	.section	.nv.constant0._Z35flash_decoding_paged_V_split_kernelI6__halfhLi8ELi128ELi128ELi32ELi256EEvPKT_PKT0_S6_S3_PS1_S7_iiiii,"a",@progbits
	.sectionflags	@""
	.align	4
.nv.constant0._Z35flash_decoding_paged_V_split_kernelI6__halfhLi8ELi128ELi128ELi32ELi256EEvPKT_PKT0_S6_S3_PS1_S7_iiiii:
	.zero		420


//--------------------- .nv.constant0._Z28flash_decoding_reduce_kernelI6__halfLi8ELi128EEvPKT_S3_PS1_ii --------------------------
	.section	.nv.constant0._Z28flash_decoding_reduce_kernelI6__halfLi8ELi128EEvPKT_S3_PS1_ii,"a",@progbits
	.sectionflags	@""
	.align	4
.nv.constant0._Z28flash_decoding_reduce_kernelI6__halfLi8ELi128EEvPKT_S3_PS1_ii:
	.zero		384


//--------------------- .nv.constant0._Z30flash_decoding_residual_kernelI6__halfLi8ELi128ELi128EEvPKT_S3_S3_iPS1_S4_iii --------------------------
	.section	.nv.constant0._Z30flash_decoding_residual_kernelI6__halfLi8ELi128ELi128EEvPKT_S3_S3_iPS1_S4_iii,"a",@progbits
	.sectionflags	@""
	.align	4
.nv.constant0._Z30flash_decoding_residual_kernelI6__halfLi8ELi128ELi128EEvPKT_S3_S3_iPS1_S4_iii:
	.zero		412


//--------------------- .nv.constant0._Z27flash_decoding_split_kernelI6__halfhLi8ELi128ELi128ELi32ELi256EEvPKT_PKT0_S6_S3_PS1_S7_iiiii --------------------------
	.section	.nv.constant0._Z27flash_decoding_split_kernelI6__halfhLi8ELi128ELi128ELi32ELi256EEvPKT_PKT0_S6_S3_PS1_S7_iiiii,"a",@progbits
	.sectionflags	@""
	.align	4
.nv.constant0._Z27flash_decoding_split_kernelI6__halfhLi8ELi128ELi128ELi32ELi256EEvPKT_PKT0_S6_S3_PS1_S7_iiiii:
	.zero		420


//--------------------- .nv.constant0._Z35flash_decoding_paged_V_split_kernelI6__halfhLi8ELi64ELi64ELi64ELi256EEvPKT_PKT0_S6_S3_PS1_S7_iiiii --------------------------
	.section	.nv.constant0._Z35flash_decoding_paged_V_split_kernelI6__halfhLi8ELi64ELi64ELi64ELi256EEvPKT_PKT0_S6_S3_PS1_S7_iiiii,"a",@progbits
	.sectionflags	@""
	.align	4
.nv.constant0._Z35flash_decoding_paged_V_split_kernelI6__halfhLi8ELi64ELi64ELi64ELi256EEvPKT_PKT0_S6_S3_PS1_S7_iiiii:
	.zero		420


//--------------------- .nv.constant0._Z27flash_decoding_split_kernelI6__halfhLi8ELi64ELi64ELi64ELi256EEvPKT_PKT0_S6_S3_PS1_S7_iiiii --------------------------
	.section	.nv.constant0._Z27flash_decoding_split_kernelI6__halfhLi8ELi64ELi64ELi64ELi256EEvPKT_PKT0_S6_S3_PS1_S7_iiiii,"a",@progbits
	.sectionflags	@""
	.align	4
.nv.constant0._Z27flash_decoding_split_kernelI6__halfhLi8ELi64ELi64ELi64ELi256EEvPKT_PKT0_S6_S3_PS1_S7_iiiii:
	.zero		420


//--------------------- .nv.constant0._Z35flash_decoding_paged_V_split_kernelI6__halfhLi8ELi64ELi64ELi32ELi256EEvPKT_PKT0_S6_S3_PS1_S7_iiiii --------------------------
	.section	.nv.constant0._Z35flash_decoding_paged_V_split_kernelI6__halfhLi8ELi64ELi64ELi32ELi256EEvPKT_PKT0_S6_S3_PS1_S7_iiiii,"a",@progbits
	.sectionflags	@""
	.align	4
.nv.constant0._Z35flash_decoding_paged_V_split_kernelI6__halfhLi8ELi64ELi64ELi32ELi256EEvPKT_PKT0_S6_S3_PS1_S7_iiiii:
	.zero		420


//--------------------- .nv.constant0._Z28flash_decoding_reduce_kernelI6__halfLi8ELi64EEvPKT_S3_PS1_ii --------------------------
	.section	.nv.constant0._Z28flash_decoding_reduce_kernelI6__halfLi8ELi64EEvPKT_S3_PS1_ii,"a",@progbits
	.sectionflags	@""
	.align	4
.nv.constant0._Z28flash_decoding_reduce_kernelI6__halfLi8ELi64EEvPKT_S3_PS1_ii:
	.zero		384


//--------------------- .nv.constant0._Z30flash_decoding_residual_kernelI6__halfLi8ELi64ELi64EEvPKT_S3_S3_iPS1_S4_iii --------------------------
	.section	.nv.constant0._Z30flash_decoding_residual_kernelI6__halfLi8ELi64ELi64EEvPKT_S3_S3_iPS1_S4_iii,"a",@progbits
	.sectionflags	@""
	.align	4
.nv.constant0._Z30flash_decoding_residual_kernelI6__halfLi8ELi64ELi64EEvPKT_S3_S3_iPS1_S4_iii:
	.zero		412


//--------------------- .nv.constant0._Z27flash_decoding_split_kernelI6__halfhLi8ELi64ELi64ELi32ELi256EEvPKT_PKT0_S6_S3_PS1_S7_iiiii --------------------------
	.section	.nv.constant0._Z27flash_decoding_split_kernelI6__halfhLi8ELi64ELi64ELi32ELi256EEvPKT_PKT0_S6_S3_PS1_S7_iiiii,"a",@progbits
	.sectionflags	@""
	.align	4
.nv.constant0._Z27flash_decoding_split_kernelI6__halfhLi8ELi64ELi64ELi32ELi256EEvPKT_PKT0_S6_S3_PS1_S7_iiiii:
	.zero		420


//--------------------- .nv.constant0._Z35flash_decoding_paged_V_split_kernelI6__halfhLi4ELi128ELi128ELi64ELi256EEvPKT_PKT0_S6_S3_PS1_S7_iiiii --------------------------
	.section	.nv.constant0._Z35flash_decoding_paged_V_split_kernelI6__halfhLi4ELi128ELi128ELi64ELi256EEvPKT_PKT0_S6_S3_PS1_S7_iiiii,"a",@progbits
	.sectionflags	@""
	.align	4
.nv.constant0._Z35flash_decoding_paged_V_split_kernelI6__halfhLi4ELi128ELi128ELi64ELi256EEvPKT_PKT0_S6_S3_PS1_S7_iiiii:
	.zero		420


//--------------------- .nv.constant0._Z27flash_decoding_split_kernelI6__halfhLi4ELi128ELi128ELi64ELi256EEvPKT_PKT0_S6_S3_PS1_S7_iiiii --------------------------
	.section	.nv.constant0._Z27flash_decoding_split_kernelI6__halfhLi4ELi128ELi128ELi64ELi256EEvPKT_PKT0_S6_S3_PS1_S7_iiiii,"a",@progbits
	.sectionflags	@""
	.align	4
.nv.constant0._Z27flash_decoding_split_kernelI6__halfhLi4ELi128ELi128ELi64ELi256EEvPKT_PKT0_S6_S3_PS1_S7_iiiii:
	.zero		420


//--------------------- .nv.constant0._Z35flash_decoding_paged_V_split_kernelI6__halfhLi4ELi128ELi128ELi32ELi256EEvPKT_PKT0_S6_S3_PS1_S7_iiiii --------------------------
	.section	.nv.constant0._Z35flash_decoding_paged_V_split_kernelI6__halfhLi4ELi128ELi128ELi32ELi256EEvPKT_PKT0_S6_S3_PS1_S7_iiiii,"a",@progbits
	.sectionflags	@""
	.align	4
.nv.constant0._Z35flash_decoding_paged_V_split_kernelI6__halfhLi4ELi128ELi128ELi32ELi256EEvPKT_PKT0_S6_S3_PS1_S7_iiiii:
	.zero		420


//--------------------- .nv.constant0._Z28flash_decoding_reduce_kernelI6__halfLi4ELi128EEvPKT_S3_PS1_ii --------------------------
	.section	.nv.constant0._Z28flash_decoding_reduce_kernelI6__halfLi4ELi128EEvPKT_S3_PS1_ii,"a",@progbits
	.sectionflags	@""
	.align	4
.nv.constant0._Z28flash_decoding_reduce_kernelI6__halfLi4ELi128EEvPKT_S3_PS1_ii:
	.zero		384


//--------------------- .nv.constant0._Z30flash_decoding_residual_kernelI6__halfLi4ELi128ELi128EEvPKT_S3_S3_iPS1_S4_iii --------------------------
	.section	.nv.constant0._Z30flash_decoding_residual_kernelI6__halfLi4ELi128ELi128EEvPKT_S3_S3_iPS1_S4_iii,"a",@progbits
	.sectionflags	@""
	.align	4
.nv.constant0._Z30flash_decoding_residual_kernelI6__halfLi4ELi128ELi128EEvPKT_S3_S3_iPS1_S4_iii:
	.zero		412


//--------------------- .nv.constant0._Z27flash_decoding_split_kernelI6__halfhLi4ELi128ELi128ELi32ELi256EEvPKT_PKT0_S6_S3_PS1_S7_iiiii --------------------------
	.section	.nv.constant0._Z27flash_decoding_split_kernelI6__halfhLi4ELi128ELi128ELi32ELi256EEvPKT_PKT0_S6_S3_PS1_S7_iiiii,"a",@progbits
	.sectionflags	@""
	.align	4
.nv.constant0._Z27flash_decoding_split_kernelI6__halfhLi4ELi128ELi128ELi32ELi256EEvPKT_PKT0_S6_S3_PS1_S7_iiiii:
	.zero		420


//--------------------- .nv.constant0._Z35flash_decoding_paged_V_split_kernelI6__halfhLi4ELi64ELi64ELi64ELi256EEvPKT_PKT0_S6_S3_PS1_S7_iiiii --------------------------
	.section	.nv.constant0._Z35flash_decoding_paged_V_split_kernelI6__halfhLi4ELi64ELi64ELi64ELi256EEvPKT_PKT0_S6_S3_PS1_S7_iiiii,"a",@progbits
	.sectionflags	@""
	.align	4
.nv.constant0._Z35flash_decoding_paged_V_split_kernelI6__halfhLi4ELi64ELi64ELi64ELi256EEvPKT_PKT0_S6_S3_PS1_S7_iiiii:
	.zero		420


//--------------------- .nv.constant0._Z27flash_decoding_split_kernelI6__halfhLi4ELi64ELi64ELi64ELi256EEvPKT_PKT0_S6_S3_PS1_S7_iiiii --------------------------
	.section	.nv.constant0._Z27flash_decoding_split_kernelI6__halfhLi4ELi64ELi64ELi64ELi256EEvPKT_PKT0_S6_S3_PS1_S7_iiiii,"a",@progbits
	.sectionflags	@""
	.align	4
.nv.constant0._Z27flash_decoding_split_kernelI6__halfhLi4ELi64ELi64ELi64ELi256EEvPKT_PKT0_S6_S3_PS1_S7_iiiii:
	.zero		420


//--------------------- .nv.constant0._Z35flash_decoding_paged_V_split_kernelI6__halfhLi4ELi64ELi64ELi32ELi256EEvPKT_PKT0_S6_S3_PS1_S7_iiiii --------------------------
	.section	.nv.constant0._Z35flash_decoding_paged_V_split_kernelI6__halfhLi4ELi64ELi64ELi32ELi256EEvPKT_PKT0_S6_S3_PS1_S7_iiiii,"a",@progbits
	.sectionflags	@""
	.align	4
.nv.constant0._Z35flash_decoding_paged_V_split_kernelI6__halfhLi4ELi64ELi64ELi32ELi256EEvPKT_PKT0_S6_S3_PS1_S7_iiiii:
	.zero		420


//--------------------- .nv.constant0._Z28flash_decoding_reduce_kernelI6__halfLi4ELi64EEvPKT_S3_PS1_ii --------------------------
	.section	.nv.constant0._Z28flash_decoding_reduce_kernelI6__halfLi4ELi64EEvPKT_S3_PS1_ii,"a",@progbits
	.sectionflags	@""
	.align	4
.nv.constant0._Z28flash_decoding_reduce_kernelI6__halfLi4ELi64EEvPKT_S3_PS1_ii:
	.zero		384


//--------------------- .nv.constant0._Z30flash_decoding_residual_kernelI6__halfLi4ELi64ELi64EEvPKT_S3_S3_iPS1_S4_iii --------------------------
	.section	.nv.constant0._Z30flash_decoding_residual_kernelI6__halfLi4ELi64ELi64EEvPKT_S3_S3_iPS1_S4_iii,"a",@progbits
	.sectionflags	@""
	.align	4
.nv.constant0._Z30flash_decoding_residual_kernelI6__halfLi4ELi64ELi64EEvPKT_S3_S3_iPS1_S4_iii:
	.zero		412


//--------------------- .nv.constant0._Z27flash_decoding_split_kernelI6__halfhLi4ELi64ELi64ELi32ELi256EEvPKT_PKT0_S6_S3_PS1_S7_iiiii --------------------------
	.section	.nv.constant0._Z27flash_decoding_split_kernelI6__halfhLi4ELi64ELi64ELi32ELi256EEvPKT_PKT0_S6_S3_PS1_S7_iiiii,"a",@progbits
	.sectionflags	@""
	.align	4
.nv.constant0._Z27flash_decoding_split_kernelI6__halfhLi4ELi64ELi64ELi32ELi256EEvPKT_PKT0_S6_S3_PS1_S7_iiiii:
	.zero		420


//--------------------- .nv.constant0._Z35flash_decoding_paged_V_split_kernelI6__halfhLi2ELi128ELi128ELi64ELi256EEvPKT_PKT0_S6_S3_PS1_S7_iiiii --------------------------
	.section	.nv.constant0._Z35flash_decoding_paged_V_split_kernelI6__halfhLi2ELi128ELi128ELi64ELi256EEvPKT_PKT0_S6_S3_PS1_S7_iiiii,"a",@progbits
	.sectionflags	@""
	.align	4
.nv.constant0._Z35flash_decoding_paged_V_split_kernelI6__halfhLi2ELi128ELi128ELi64ELi256EEvPKT_PKT0_S6_S3_PS1_S7_iiiii:
	.zero		420


//--------------------- .nv.constant0._Z27flash_decoding_split_kernelI6__halfhLi2ELi128ELi128ELi64ELi256EEvPKT_PKT0_S6_S3_PS1_S7_iiiii --------------------------
	.section	.nv.constant0._Z27flash_decoding_split_kernelI6__halfhLi2ELi128ELi128ELi64ELi256EEvPKT_PKT0_S6_S3_PS1_S7_iiiii,"a",@progbits
	.sectionflags	@""
	.align	4
.nv.constant0._Z27flash_decoding_split_kernelI6__halfhLi2ELi128ELi128ELi64ELi256EEvPKT_PKT0_S6_S3_PS1_S7_iiiii:
	.zero		420


//--------------------- .nv.constant0._Z35flash_decoding_paged_V_split_kernelI6__halfhLi2ELi128ELi128ELi32ELi256EEvPKT_PKT0_S6_S3_PS1_S7_iiiii --------------------------
	.section	.nv.constant0._Z35flash_decoding_paged_V_split_kernelI6__halfhLi2ELi128ELi128ELi32ELi256EEvPKT_PKT0_S6_S3_PS1_S7_iiiii,"a",@progbits
	.sectionflags	@""
	.align	4
.nv.constant0._Z35flash_decoding_paged_V_split_kernelI6__halfhLi2ELi128ELi128ELi32ELi256EEvPKT_PKT0_S6_S3_PS1_S7_iiiii:
	.zero		420


//--------------------- .nv.constant0._Z28flash_decoding_reduce_kernelI6__halfLi2ELi128EEvPKT_S3_PS1_ii --------------------------
	.section	.nv.constant0._Z28flash_decoding_reduce_kernelI6__halfLi2ELi128EEvPKT_S3_PS1_ii,"a",@progbits
	.sectionflags	@""
	.align	4
.nv.constant0._Z28flash_decoding_reduce_kernelI6__halfLi2ELi128EEvPKT_S3_PS1_ii:
	.zero		384


//--------------------- .nv.constant0._Z30flash_decoding_residual_kernelI6__halfLi2ELi128ELi128EEvPKT_S3_S3_iPS1_S4_iii --------------------------
	.section	.nv.constant0._Z30flash_decoding_residual_kernelI6__halfLi2ELi128ELi128EEvPKT_S3_S3_iPS1_S4_iii,"a",@progbits
	.sectionflags	@""
	.align	4
.nv.constant0._Z30flash_decoding_residual_kernelI6__halfLi2ELi128ELi128EEvPKT_S3_S3_iPS1_S4_iii:
	.zero		412


//--------------------- .nv.constant0._Z27flash_decoding_split_kernelI6__halfhLi2ELi128ELi128ELi32ELi256EEvPKT_PKT0_S6_S3_PS1_S7_iiiii --------------------------
	.section	.nv.constant0._Z27flash_decoding_split_kernelI6__halfhLi2ELi128ELi128ELi32ELi256EEvPKT_PKT0_S6_S3_PS1_S7_iiiii,"a",@progbits
	.sectionflags	@""
	.align	4
.nv.constant0._Z27flash_decoding_split_kernelI6__halfhLi2ELi128ELi128ELi32ELi256EEvPKT_PKT0_S6_S3_PS1_S7_iiiii:
	.zero		420


//--------------------- .nv.constant0._Z35flash_decoding_paged_V_split_kernelI6__halfhLi2ELi64ELi64ELi64ELi256EEvPKT_PKT0_S6_S3_PS1_S7_iiiii --------------------------
	.section	.nv.constant0._Z35flash_decoding_paged_V_split_kernelI6__halfhLi2ELi64ELi64ELi64ELi256EEvPKT_PKT0_S6_S3_PS1_S7_iiiii,"a",@progbits
	.sectionflags	@""
	.align	4
.nv.constant0._Z35flash_decoding_paged_V_split_kernelI6__halfhLi2ELi64ELi64ELi64ELi256EEvPKT_PKT0_S6_S3_PS1_S7_iiiii:
	.zero		420


//--------------------- .nv.constant0._Z27flash_decoding_split_kernelI6__halfhLi2ELi64ELi64ELi64ELi256EEvPKT_PKT0_S6_S3_PS1_S7_iiiii --------------------------
	.section	.nv.constant0._Z27flash_decoding_split_kernelI6__halfhLi2ELi64ELi64ELi64ELi256EEvPKT_PKT0_S6_S3_PS1_S7_iiiii,"a",@progbits
	.sectionflags	@""
	.align	4
.nv.constant0._Z27flash_decoding_split_kernelI6__halfhLi2ELi64ELi64ELi64ELi256EEvPKT_PKT0_S6_S3_PS1_S7_iiiii:
	.zero		420


//--------------------- .nv.constant0._Z35flash_decoding_paged_V_split_kernelI6__halfhLi2ELi64ELi64ELi32ELi256EEvPKT_PKT0_S6_S3_PS1_S7_iiiii --------------------------
	.section	.nv.constant0._Z35flash_decoding_paged_V_split_kernelI6__halfhLi2ELi64ELi64ELi32ELi256EEvPKT_PKT0_S6_S3_PS1_S7_iiiii,"a",@progbits
	.sectionflags	@""
	.align	4
.nv.constant0._Z35flash_decoding_paged_V_split_kernelI6__halfhLi2ELi64ELi64ELi32ELi256EEvPKT_PKT0_S6_S3_PS1_S7_iiiii:
	.zero		420


//--------------------- .nv.constant0._Z28flash_decoding_reduce_kernelI6__halfLi2ELi64EEvPKT_S3_PS1_ii --------------------------
	.section	.nv.constant0._Z28flash_decoding_reduce_kernelI6__halfLi2ELi64EEvPKT_S3_PS1_ii,"a",@progbits
	.sectionflags	@""
	.align	4
.nv.constant0._Z28flash_decoding_reduce_kernelI6__halfLi2ELi64EEvPKT_S3_PS1_ii:
	.zero		384


//--------------------- .nv.constant0._Z30flash_decoding_residual_kernelI6__halfLi2ELi64ELi64EEvPKT_S3_S3_iPS1_S4_iii --------------------------
	.section	.nv.constant0._Z30flash_decoding_residual_kernelI6__halfLi2ELi64ELi64EEvPKT_S3_S3_iPS1_S4_iii,"a",@progbits
	.sectionflags	@""
	.align	4
.nv.constant0._Z30flash_decoding_residual_kernelI6__halfLi2ELi64ELi64EEvPKT_S3_S3_iPS1_S4_iii:
	.zero		412


//--------------------- .nv.constant0._Z27flash_decoding_split_kernelI6__halfhLi2ELi64ELi64ELi32ELi256EEvPKT_PKT0_S6_S3_PS1_S7_iiiii --------------------------
	.section	.nv.constant0._Z27flash_decoding_split_kernelI6__halfhLi2ELi64ELi64ELi32ELi256EEvPKT_PKT0_S6_S3_PS1_S7_iiiii,"a",@progbits
	.sectionflags	@""
	.align	4
.nv.constant0._Z27flash_decoding_split_kernelI6__halfhLi2ELi64ELi64ELi32ELi256EEvPKT_PKT0_S6_S3_PS1_S7_iiiii:
	.zero		420


//--------------------- .text._Z35flash_decoding_paged_V_split_kernelI6__halfhLi32ELi128ELi128ELi64ELi256EEvPKT_PKT0_S6_S3_PS1_S7_iiiii --------------------------
	.section	.text._Z35flash_decoding_paged_V_split_kernelI6__halfhLi32ELi128ELi128ELi64ELi256EEvPKT_PKT0_S6_S3_PS1_S7_iiiii,"ax",@progbits
	.sectionflags	@"SHF_BARRIERS=1"
	.sectioninfo	@"SHI_REGISTERS=96"
	.align	128
        .global         _Z35flash_decoding_paged_V_split_kernelI6__halfhLi32ELi128ELi128ELi64ELi256EEvPKT_PKT0_S6_S3_PS1_S7_iiiii
        .type           _Z35flash_decoding_paged_V_split_kernelI6__halfhLi32ELi128ELi128ELi64ELi256EEvPKT_PKT0_S6_S3_PS1_S7_iiiii,@function
        .size           _Z35flash_decoding_paged_V_split_kernelI6__halfhLi32ELi128ELi128ELi64ELi256EEvPKT_PKT0_S6_S3_PS1_S7_iiiii,(.L_x_1751 - _Z35flash_decoding_paged_V_split_kernelI6__halfhLi32ELi128ELi128ELi64ELi256EEvPKT_PKT0_S6_S3_PS1_S7_iiiii)
        .other          _Z35flash_decoding_paged_V_split_kernelI6__halfhLi32ELi128ELi128ELi64ELi256EEvPKT_PKT0_S6_S3_PS1_S7_iiiii,@"STO_CUDA_ENTRY STV_DEFAULT"
_Z35flash_decoding_paged_V_split_kernelI6__halfhLi32ELi128ELi128ELi64ELi256EEvPKT_PKT0_S6_S3_PS1_S7_iiiii:
.text._Z35flash_decoding_paged_V_split_kernelI6__halfhLi32ELi128ELi128ELi64ELi256EEvPKT_PKT0_S6_S3_PS1_S7_iiiii:
[----:B------:R-:W-:Y:S02]  /*0000*/  IMAD.MOV.U32 R1, RZ, RZ, c[0x0][0x28] ;  /* 0x00000a00ff017624 */ /* 0x000fe400078e00ff */
[----:B------:R-:W0:Y:S01]  /*0010*/  S2R R0, SR_TID.X ;  /* 0x0000000000007919 */ /* 0x000e220000002100 */
[----:B------:R-:W-:Y:S01]  /*0020*/  ULDC UR4, c[0x0][0x0] ;  /* 0x0000000000047ab9 */ /* 0x000fe20000000800 */
[----:B------:R-:W-:Y:S01]  /*0030*/  IMAD.MOV.U32 R4, RZ, RZ, 0xfc00 ;  /* 0x0000fc00ff047424 */ /* 0x000fe200078e00ff */
[----:B------:R-:W-:Y:S01]  /*0040*/  UIADD3 UR4, UR4, -0x1, URZ ;  /* 0xffffffff04047890 */ /* 0x000fe2000fffe03f */
[----:B------:R-:W-:Y:S01]  /*0050*/  PRMT R5, RZ, 0x5410, RZ ;  /* 0x00005410ff057816 */ /* 0x000fe200000000ff */
[----:B------:R-:W1:Y:S01]  /*0060*/  S2R R2, SR_CTAID.X ;  /* 0x0000000000027919 */ /* 0x000e620000002500 */
[----:B------:R-:W-:Y:S01]  /*0070*/  BSSY B0, `(.L_x_0) ;  /* 0x000000e000007945 */ /* 0x000fe20003800000 */
[----:B------:R-:W-:Y:S02]  /*0080*/  PRMT R4, R4, 0x5410, R4 ;  /* 0x0000541004047816 */ /* 0x000fe40000000004 */
[----:B0-----:R-:W-:-:S05]  /*0090*/  ISETP.NE.AND P1, PT, R0, UR4, PT ;  /* 0x0000000400007c0c */ /* 0x001fca000bf25270 */
[----:B------:R-:W0:Y:S01]  /*00a0*/  S2UR UR4, SR_CTAID.Z ;  /* 0x00000000000479c3 */ /* 0x000e220000002700 */
[C---:B------:R-:W-:Y:S02]  /*00b0*/  ISETP.GT.AND P0, PT, R0.reuse, 0x7f, PT ;  /* 0x0000007f0000780c */ /* 0x040fe40003f04270 */
[----:B------:R-:W-:-:S05]  /*00c0*/  ISETP.GT.AND P2, PT, R0, 0x3fff, PT ;  /* 0x00003fff0000780c */ /* 0x000fca0003f44270 */
[----:B------:R2:W-:Y:S06]  /*00d0*/  @!P1 STS.64 [0xa200], R4 ;  /* 0x00a20004ff009388 */ /* 0x0005ec0000000a00 */
[----:B------:R-:W-:Y:S05]  /*00e0*/  @P0 BRA `(.L_x_1) ;  /* 0x0000006000000947 */ /* 0x000fea0003800000 */
[----:B-1----:R-:W-:-:S04]  /*00f0*/  IMAD.MOV.U32 R3, RZ, RZ, R0 ;  /* 0x000000ffff037224 */ /* 0x002fc800078e0000 */
.L_x_2:
[C---:B--2---:R-:W-:Y:S01]  /*0100*/  IMAD.SHL.U32 R4, R3.reuse, 0x2, RZ ;  /* 0x0000000203047824 */ /* 0x044fe200078e00ff */
[----:B------:R-:W-:-:S04]  /*0110*/  IADD3 R3, R3, c[0x0][0x0], RZ ;  /* 0x0000000003037a10 */ /* 0x000fc80007ffe0ff */
[----:B------:R1:W-:Y:S01]  /*0120*/  STS.U16 [R4+0x100], RZ ;  /* 0x000100ff04007388 */ /* 0x0003e20000000400 */
[----:B------:R-:W-:-:S13]  /*0130*/  ISETP.GE.AND P1, PT, R3, 0x80, PT ;  /* 0x000000800300780c */ /* 0x000fda0003f26270 */
[----:B-1----:R-:W-:Y:S05]  /*0140*/  @!P1 BRA `(.L_x_2) ;  /* 0xffffffb000009947 */ /* 0x002fea000383ffff */
.L_x_1:
[----:B-1----:R-:W-:Y:S05]  /*0150*/  BSYNC B0 ;  /* 0x0000000000007941 */ /* 0x002fea0003800000 */
.L_x_0:
[----:B------:R-:W-:Y:S01]  /*0160*/  BSSY B0, `(.L_x_3) ;  /* 0x0000008000007945 */ /* 0x000fe20003800000 */
[----:B------:R-:W-:Y:S05]  /*0170*/  @P2 BRA `(.L_x_4) ;  /* 0x0000006000002947 */ /* 0x000fea0003800000 */
[----:B------:R-:W-:-:S04]  /*0180*/  IMAD.MOV.U32 R3, RZ, RZ, R0 ;  /* 0x000000ffff037224 */ /* 0x000fc800078e0000 */
.L_x_5:
[C---:B--2---:R-:W-:Y:S01]  /*0190*/  IMAD.SHL.U32 R4, R3.reuse, 0x2, RZ ;  /* 0x0000000203047824 */ /* 0x044fe200078e00ff */
[----:B------:R-:W-:-:S04]  /*01a0*/  IADD3 R3, R3, c[0x0][0x0], RZ ;  /* 0x0000000003037a10 */ /* 0x000fc80007ffe0ff */
[----:B------:R1:W-:Y:S01]  /*01b0*/  STS.U16 [R4+0x2200], RZ ;  /* 0x002200ff04007388 */ /* 0x0003e20000000400 */
[----:B------:R-:W-:-:S13]  /*01c0*/  ISETP.GE.AND P1, PT, R3, 0x4000, PT ;  /* 0x000040000300780c */ /* 0x000fda0003f26270 */
[----:B-1----:R-:W-:Y:S05]  /*01d0*/  @!P1 BRA `(.L_x_5) ;  /* 0xffffffb000009947 */ /* 0x002fea000383ffff */
.L_x_4:
[----:B------:R-:W-:Y:S05]  /*01e0*/  BSYNC B0 ;  /* 0x0000000000007941 */ /* 0x000fea0003800000 */
.L_x_3:
[----:B------:R-:W-:Y:S01]  /*01f0*/  ULDC UR5, c[0x0][0x1a0] ;  /* 0x0000680000057ab9 */ /* 0x000fe20000000800 */
[----:B------:R-:W-:Y:S01]  /*0200*/  BAR.SYNC.DEFER_BLOCKING 0x0 ;  /* 0x0000000000007b1d */ /* 0x000fe20000010000 */
[----:B0-----:R-:W-:-:S04]  /*0210*/  UIMAD UR4, UR4, UR5, URZ ;  /* 0x00000005040472a4 */ /* 0x001fc8000f8e023f */
[----:B------:R-:W-:Y:S01]  /*0220*/  UIADD3 UR5, UR4, UR5, URZ ;  /* 0x0000000504057290 */ /* 0x000fe2000fffe03f */
[----:B------:R-:W0:Y:S01]  /*0230*/  S2R R85, SR_CTAID.Y ;  /* 0x0000000000557919 */ /* 0x000e220000002600 */
[----:B------:R-:W-:Y:S02]  /*0240*/  ULDC UR6, c[0x0][0x19c] ;  /* 0x0000670000067ab9 */ /* 0x000fe40000000800 */
[----:B------:R-:W-:Y:S02]  /*0250*/  UISETP.LT.AND UP0, UPT, UR5, UR6, UPT ;  /* 0x000000060500728c */ /* 0x000fe4000bf01270 */
[----:B------:R-:W-:Y:S02]  /*0260*/  ULDC.64 UR12, c[0x0][0x118] ;  /* 0x00004600000c7ab9 */ /* 0x000fe40000000a00 */
[----:B------:R-:W-:-:S04]  /*0270*/  USEL UR6, UR5, UR6, UP0 ;  /* 0x0000000605067287 */ /* 0x000fc80008000000 */
[----:B------:R-:W-:-:S06]  /*0280*/  UISETP.GE.AND UP0, UPT, UR4, UR6, UPT ;  /* 0x000000060400728c */ /* 0x000fcc000bf06270 */
[----:B------:R-:W-:-:S13]  /*0290*/  PLOP3.LUT P1, PT, PT, PT, UP0, 0x80, 0x0 ;  /* 0x000000000000781c */ /* 0x000fda0003f2f008 */
[----:B------:R-:W1:Y:S01]  /*02a0*/  @P1 LDS.U16 R24, [0xa206] ;  /* 0x00a20600ff181984 */ /* 0x000e620000000400 */
[----:B------:R-:W-:Y:S05]  /*02b0*/  @P1 BRA `(.L_x_6) ;  /* 0x0000674000001947 */ /* 0x000fea0003800000 */
[----:B0-----:R-:W-:Y:S01]  /*02c0*/  IABS R6, c[0x0][0x198] ;  /* 0x0000660000067a13 */ /* 0x001fe20000000000 */
[----:B------:R-:W-:Y:S01]  /*02d0*/  ULOP3.LUT UR7, URZ, UR5, URZ, 0x33, !UPT ;  /* 0x000000053f077292 */ /* 0x000fe2000f8e333f */
[----:B------:R-:W-:Y:S01]  /*02e0*/  IABS R8, c[0x0][0x194] ;  /* 0x0000650000087a13 */ /* 0x000fe20000000000 */
[C---:B------:R-:W-:Y:S01]  /*02f0*/  IMAD.SHL.U32 R84, R0.reuse, 0x2, RZ ;  /* 0x0000000200547824 */ /* 0x040fe200078e00ff */
[----:B------:R-:W0:Y:S01]  /*0300*/  I2F.RP R3, R6 ;  /* 0x0000000600037306 */ /* 0x000e220000209400 */
[----:B------:R-:W-:Y:S01]  /*0310*/  UMOV UR5, UR4 ;  /* 0x0000000400057c82 */ /* 0x000fe20008000000 */
[----:B------:R-:W-:Y:S01]  /*0320*/  LEA R78, R0, 0x200, 0x6 ;  /* 0x00000200004e7811 */ /* 0x000fe200078e30ff */
[----:B------:R-:W-:Y:S01]  /*0330*/  IMAD.U32 R27, RZ, RZ, UR5 ;  /* 0x00000005ff1b7e24 */ /* 0x000fe2000f8e00ff */
[----:B------:R-:W-:Y:S02]  /*0340*/  ULDC UR8, c[0x0][0x19c] ;  /* 0x0000670000087ab9 */ /* 0x000fe40000000800 */
[----:B------:R-:W-:-:S02]  /*0350*/  ULOP3.LUT UR8, URZ, UR8, URZ, 0x33, !UPT ;  /* 0x000000083f087292 */ /* 0x000fc4000f8e333f */
[----:B------:R-:W-:Y:S02]  /*0360*/  UIADD3 UR11, -UR5, -0x81, URZ ;  /* 0xffffff7f050b7890 */ /* 0x000fe4000fffe13f */
[----:B------:R-:W-:Y:S01]  /*0370*/  UMOV UR4, URZ ;  /* 0x0000003f00047c82 */ /* 0x000fe20008000000 */
[----:B0-----:R-:W0:Y:S02]  /*0380*/  MUFU.RCP R3, R3 ;  /* 0x0000000300037308 */ /* 0x001e240000001000 */
[----:B0-2---:R-:W-:-:S06]  /*0390*/  IADD3 R4, R3, 0xffffffe, RZ ;  /* 0x0ffffffe03047810 */ /* 0x005fcc0007ffe0ff */
[----:B------:R0:W2:Y:S02]  /*03a0*/  F2I.FTZ.U32.TRUNC.NTZ R5, R4 ;  /* 0x0000000400057305 */ /* 0x0000a4000021f000 */
[----:B0-----:R-:W-:Y:S02]  /*03b0*/  IMAD.MOV.U32 R4, RZ, RZ, RZ ;  /* 0x000000ffff047224 */ /* 0x001fe400078e00ff */
[----:B--2---:R-:W-:-:S04]  /*03c0*/  IMAD.MOV R7, RZ, RZ, -R5 ;  /* 0x000000ffff077224 */ /* 0x004fc800078e0a05 */
[----:B------:R-:W-:-:S04]  /*03d0*/  IMAD R7, R7, R6, RZ ;  /* 0x0000000607077224 */ /* 0x000fc800078e02ff */
[----:B------:R-:W-:-:S04]  /*03e0*/  IMAD.HI.U32 R5, R5, R7, R4 ;  /* 0x0000000705057227 */ /* 0x000fc800078e0004 */
[----:B------:R-:W-:Y:S01]  /*03f0*/  IMAD.MOV.U32 R7, RZ, RZ, R8 ;  /* 0x000000ffff077224 */ /* 0x000fe200078e0008 */
[----:B------:R-:W-:Y:S01]  /*0400*/  IABS R8, R85 ;  /* 0x0000005500087213 */ /* 0x000fe20000000000 */
[----:B------:R-:W-:Y:S02]  /*0410*/  IMAD.MOV.U32 R4, RZ, RZ, c[0x0][0x194] ;  /* 0x00006500ff047624 */ /* 0x000fe400078e00ff */
[----:B------:R-:W-:-:S04]  /*0420*/  IMAD.HI.U32 R5, R5, R7, RZ ;  /* 0x0000000705057227 */ /* 0x000fc800078e00ff */
[----:B------:R-:W-:-:S04]  /*0430*/  IMAD.MOV R3, RZ, RZ, -R5 ;  /* 0x000000ffff037224 */ /* 0x000fc800078e0a05 */
[----:B------:R-:W-:-:S05]  /*0440*/  IMAD R3, R6, R3, R7 ;  /* 0x0000000306037224 */ /* 0x000fca00078e0207 */
[----:B------:R-:W-:-:S13]  /*0450*/  ISETP.GT.U32.AND P2, PT, R6, R3, PT ;  /* 0x000000030600720c */ /* 0x000fda0003f44070 */
[----:B------:R-:W-:Y:S01]  /*0460*/  @!P2 IMAD.IADD R3, R3, 0x1, -R6 ;  /* 0x000000010303a824 */ /* 0x000fe200078e0a06 */
[----:B------:R-:W-:Y:S02]  /*0470*/  @!P2 IADD3 R5, R5, 0x1, RZ ;  /* 0x000000010505a810 */ /* 0x000fe40007ffe0ff */
[----:B------:R-:W-:Y:S02]  /*0480*/  ISETP.NE.AND P2, PT, RZ, c[0x0][0x198], PT ;  /* 0x00006600ff007a0c */ /* 0x000fe40003f45270 */
[----:B------:R-:W-:Y:S02]  /*0490*/  ISETP.GE.U32.AND P1, PT, R3, R6, PT ;  /* 0x000000060300720c */ /* 0x000fe40003f26070 */
[----:B------:R-:W-:-:S04]  /*04a0*/  LOP3.LUT R3, R4, c[0x0][0x198], RZ, 0x3c, !PT ;  /* 0x0000660004037a12 */ /* 0x000fc800078e3cff */
[----:B------:R-:W-:-:S07]  /*04b0*/  ISETP.GE.AND P3, PT, R3, RZ, PT ;  /* 0x000000ff0300720c */ /* 0x000fce0003f66270 */
[----:B------:R-:W-:-:S05]  /*04c0*/  @P1 IADD3 R5, R5, 0x1, RZ ;  /* 0x0000000105051810 */ /* 0x000fca0007ffe0ff */
[----:B------:R-:W-:-:S04]  /*04d0*/  IMAD.MOV.U32 R10, RZ, RZ, R5 ;  /* 0x000000ffff0a7224 */ /* 0x000fc800078e0005 */
[----:B------:R-:W-:Y:S01]  /*04e0*/  @!P3 IMAD.MOV R10, RZ, RZ, -R10 ;  /* 0x000000ffff0ab224 */ /* 0x000fe200078e0a0a */
[----:B------:R-:W-:-:S04]  /*04f0*/  @!P2 LOP3.LUT R10, RZ, c[0x0][0x198], RZ, 0x33, !PT ;  /* 0x00006600ff0aaa12 */ /* 0x000fc800078e33ff */
[-C--:B------:R-:W-:Y:S02]  /*0500*/  IABS R6, R10.reuse ;  /* 0x0000000a00067213 */ /* 0x080fe40000000000 */
[----:B------:R-:W-:Y:S02]  /*0510*/  IABS R9, R10 ;  /* 0x0000000a00097213 */ /* 0x000fe40000000000 */
[----:B------:R-:W0:Y:S08]  /*0520*/  I2F.RP R3, R6 ;  /* 0x0000000600037306 */ /* 0x000e300000209400 */
[----:B0-----:R-:W0:Y:S02]  /*0530*/  MUFU.RCP R3, R3 ;  /* 0x0000000300037308 */ /* 0x001e240000001000 */
[----:B0-----:R-:W-:Y:S01]  /*0540*/  IADD3 R4, R3, 0xffffffe, RZ ;  /* 0x0ffffffe03047810 */ /* 0x001fe20007ffe0ff */
[----:B------:R-:W-:-:S05]  /*0550*/  IMAD.MOV R3, RZ, RZ, -R9 ;  /* 0x000000ffff037224 */ /* 0x000fca00078e0a09 */
[----:B------:R0:W2:Y:S02]  /*0560*/  F2I.FTZ.U32.TRUNC.NTZ R5, R4 ;  /* 0x0000000400057305 */ /* 0x0000a4000021f000 */
[----:B0-----:R-:W-:Y:S02]  /*0570*/  IMAD.MOV.U32 R4, RZ, RZ, RZ ;  /* 0x000000ffff047224 */ /* 0x001fe400078e00ff */
[----:B--2---:R-:W-:-:S04]  /*0580*/  IMAD.MOV R7, RZ, RZ, -R5 ;  /* 0x000000ffff077224 */ /* 0x004fc800078e0a05 */
[----:B------:R-:W-:-:S04]  /*0590*/  IMAD R7, R7, R6, RZ ;  /* 0x0000000607077224 */ /* 0x000fc800078e02ff */
[----:B------:R-:W-:-:S06]  /*05a0*/  IMAD.HI.U32 R5, R5, R7, R4 ;  /* 0x0000000705057227 */ /* 0x000fcc00078e0004 */
[----:B------:R-:W-:-:S04]  /*05b0*/  IMAD.HI.U32 R5, R5, R8, RZ ;  /* 0x0000000805057227 */ /* 0x000fc800078e00ff */
[----:B------:R-:W-:-:S05]  /*05c0*/  IMAD R3, R5, R3, R8 ;  /* 0x0000000305037224 */ /* 0x000fca00078e0208 */
[----:B------:R-:W-:-:S13]  /*05d0*/  ISETP.GT.U32.AND P2, PT, R6, R3, PT ;  /* 0x000000030600720c */ /* 0x000fda0003f44070 */
[----:B------:R-:W-:Y:S01]  /*05e0*/  @!P2 IMAD.IADD R3, R3, 0x1, -R6 ;  /* 0x000000010303a824 */ /* 0x000fe200078e0a06 */
[----:B------:R-:W-:Y:S02]  /*05f0*/  @!P2 IADD3 R5, R5, 0x1, RZ ;  /* 0x000000010505a810 */ /* 0x000fe40007ffe0ff */
[----:B------:R-:W-:Y:S02]  /*0600*/  ISETP.NE.AND P2, PT, R10, RZ, PT ;  /* 0x000000ff0a00720c */ /* 0x000fe40003f45270 */
[----:B------:R-:W-:Y:S02]  /*0610*/  ISETP.GE.U32.AND P1, PT, R3, R6, PT ;  /* 0x000000060300720c */ /* 0x000fe40003f26070 */
[----:B------:R-:W-:Y:S01]  /*0620*/  LOP3.LUT R3, R85, R10, RZ, 0x3c, !PT ;  /* 0x0000000a55037212 */ /* 0x000fe200078e3cff */
[----:B------:R-:W-:-:S03]  /*0630*/  IMAD R85, R2, c[0x0][0x194], R85 ;  /* 0x0000650002557a24 */ /* 0x000fc600078e0255 */
[----:B------:R-:W-:Y:S01]  /*0640*/  ISETP.GE.AND P3, PT, R3, RZ, PT ;  /* 0x000000ff0300720c */ /* 0x000fe20003f66270 */
[----:B------:R-:W-:Y:S02]  /*0650*/  IMAD R3, R2, c[0x0][0x198], RZ ;  /* 0x0000660002037a24 */ /* 0x000fe400078e02ff */
[----:B------:R-:W-:Y:S02]  /*0660*/  IMAD.SHL.U32 R42, R85, 0x4000, RZ ;  /* 0x00004000552a7824 */ /* 0x000fe400078e00ff */
[----:B------:R-:W-:Y:S02]  /*0670*/  IMAD R3, R3, c[0x0][0x19c], RZ ;  /* 0x0000670003037a24 */ /* 0x000fe400078e02ff */
[----:B------:R-:W-:Y:S02]  /*0680*/  @P1 IADD3 R5, R5, 0x1, RZ ;  /* 0x0000000105051810 */ /* 0x000fe40007ffe0ff */
[----:B------:R-:W-:Y:S01]  /*0690*/  IMAD.SHL.U32 R4, R3, 0x40, RZ ;  /* 0x0000004003047824 */ /* 0x000fe200078e00ff */
[----:B------:R-:W-:-:S02]  /*06a0*/  IADD3 R77, R42, 0x100, RZ ;  /* 0x000001002a4d7810 */ /* 0x000fc40007ffe0ff */
[C---:B------:R-:W-:Y:S01]  /*06b0*/  IADD3 R76, R42.reuse, 0x200, RZ ;  /* 0x000002002a4c7810 */ /* 0x040fe20007ffe0ff */
[----:B------:R-:W-:Y:S01]  /*06c0*/  @!P3 IMAD.MOV R5, RZ, RZ, -R5 ;  /* 0x000000ffff05b224 */ /* 0x000fe200078e0a05 */
[----:B------:R-:W-:Y:S02]  /*06d0*/  @!P2 LOP3.LUT R5, RZ, R10, RZ, 0x33, !PT ;  /* 0x0000000aff05a212 */ /* 0x000fe400078e33ff */
[C---:B------:R-:W-:Y:S02]  /*06e0*/  IADD3 R75, R42.reuse, 0x300, RZ ;  /* 0x000003002a4b7810 */ /* 0x040fe40007ffe0ff */
[C---:B------:R-:W-:Y:S01]  /*06f0*/  IADD3 R74, R42.reuse, 0x400, RZ ;  /* 0x000004002a4a7810 */ /* 0x040fe20007ffe0ff */
[----:B------:R-:W-:Y:S01]  /*0700*/  IMAD R5, R5, c[0x0][0x19c], RZ ;  /* 0x0000670005057a24 */ /* 0x000fe200078e02ff */
[C---:B------:R-:W-:Y:S02]  /*0710*/  IADD3 R73, R42.reuse, 0x500, RZ ;  /* 0x000005002a497810 */ /* 0x040fe40007ffe0ff */
[C---:B------:R-:W-:Y:S01]  /*0720*/  IADD3 R71, R42.reuse, 0x600, RZ ;  /* 0x000006002a477810 */ /* 0x040fe20007ffe0ff */
[----:B------:R-:W-:Y:S01]  /*0730*/  IMAD.SHL.U32 R5, R5, 0x40, RZ ;  /* 0x0000004005057824 */ /* 0x000fe200078e00ff */
[----:B------:R-:W-:-:S02]  /*0740*/  IADD3 R72, R42, 0x700, RZ ;  /* 0x000007002a487810 */ /* 0x000fc40007ffe0ff */
[----:B------:R-:W-:Y:S02]  /*0750*/  IADD3 R70, R42, 0x800, RZ ;  /* 0x000008002a467810 */ /* 0x000fe40007ffe0ff */
[----:B------:R-:W-:Y:S02]  /*0760*/  SHF.R.S32.HI R7, RZ, 0x1f, R5 ;  /* 0x0000001fff077819 */ /* 0x000fe40000011405 */
[C---:B------:R-:W-:Y:S02]  /*0770*/  IADD3 R3, P1, R4.reuse, R5, RZ ;  /* 0x0000000504037210 */ /* 0x040fe40007f3e0ff */
[----:B------:R-:W-:Y:S02]  /*0780*/  SHF.R.S32.HI R5, RZ, 0x1f, R0 ;  /* 0x0000001fff057819 */ /* 0x000fe40000011400 */
[----:B------:R-:W-:Y:S02]  /*0790*/  LEA.HI.X.SX32 R4, R4, R7, 0x1, P1 ;  /* 0x0000000704047211 */ /* 0x000fe400008f0eff */
[----:B------:R-:W-:-:S02]  /*07a0*/  LEA.HI R5, R5, R0, RZ, 0x6 ;  /* 0x0000000005057211 */ /* 0x000fc400078f30ff */
[C---:B------:R-:W-:Y:S02]  /*07b0*/  IADD3 R69, R42.reuse, 0x900, RZ ;  /* 0x000009002a457810 */ /* 0x040fe40007ffe0ff */
[----:B------:R-:W-:Y:S02]  /*07c0*/  LOP3.LUT R25, R5, 0xffffffc0, RZ, 0xc0, !PT ;  /* 0xffffffc005197812 */ /* 0x000fe400078ec0ff */
[----:B------:R-:W-:Y:S02]  /*07d0*/  SHF.R.S32.HI R83, RZ, 0x6, R5 ;  /* 0x00000006ff537819 */ /* 0x000fe40000011405 */
[----:B------:R-:W-:Y:S01]  /*07e0*/  IADD3 R68, R42, 0xa00, RZ ;  /* 0x00000a002a447810 */ /* 0x000fe20007ffe0ff */
[----:B------:R-:W-:Y:S01]  /*07f0*/  IMAD.IADD R82, R0, 0x1, -R25 ;  /* 0x0000000100527824 */ /* 0x000fe200078e0a19 */
[C---:B------:R-:W-:Y:S01]  /*0800*/  IADD3 R67, R42.reuse, 0xb00, RZ ;  /* 0x00000b002a437810 */ /* 0x040fe20007ffe0ff */
[C---:B------:R-:W-:Y:S01]  /*0810*/  IMAD.SHL.U32 R79, R83.reuse, 0x100, RZ ;  /* 0x00000100534f7824 */ /* 0x040fe200078e00ff */
[C---:B------:R-:W-:Y:S01]  /*0820*/  IADD3 R66, R42.reuse, 0xc00, RZ ;  /* 0x00000c002a427810 */ /* 0x040fe20007ffe0ff */
[----:B------:R-:W-:Y:S01]  /*0830*/  IMAD R81, R83, 0x2, R82 ;  /* 0x0000000253517824 */ /* 0x000fe200078e0252 */
[----:B------:R-:W-:Y:S01]  /*0840*/  IADD3 R65, R42, 0xd00, RZ ;  /* 0x00000d002a417810 */ /* 0x000fe20007ffe0ff */
[----:B------:R-:W-:Y:S01]  /*0850*/  IMAD R45, R82, 0x40, R83 ;  /* 0x00000040522d7824 */ /* 0x000fe200078e0253 */
[----:B------:R-:W-:Y:S01]  /*0860*/  IADD3 R63, R42, 0xe00, RZ ;  /* 0x00000e002a3f7810 */ /* 0x000fe20007ffe0ff */
[----:B------:R-:W-:Y:S01]  /*0870*/  IMAD.SHL.U32 R46, R82, 0x2, RZ ;  /* 0x00000002522e7824 */ /* 0x000fe200078e00ff */
[----:B------:R-:W-:-:S02]  /*0880*/  IADD3 R64, R42, 0xf00, RZ ;  /* 0x00000f002a407810 */ /* 0x000fc40007ffe0ff */
[C---:B------:R-:W-:Y:S02]  /*0890*/  IADD3 R62, R42.reuse, 0x1000, RZ ;  /* 0x000010002a3e7810 */ /* 0x040fe40007ffe0ff */
[C---:B------:R-:W-:Y:S02]  /*08a0*/  IADD3 R61, R42.reuse, 0x1100, RZ ;  /* 0x000011002a3d7810 */ /* 0x040fe40007ffe0ff */
[C---:B------:R-:W-:Y:S02]  /*08b0*/  IADD3 R60, R42.reuse, 0x1200, RZ ;  /* 0x000012002a3c7810 */ /* 0x040fe40007ffe0ff */
[C---:B------:R-:W-:Y:S02]  /*08c0*/  IADD3 R59, R42.reuse, 0x1300, RZ ;  /* 0x000013002a3b7810 */ /* 0x040fe40007ffe0ff */
[C---:B------:R-:W-:Y:S02]  /*08d0*/  IADD3 R58, R42.reuse, 0x1400, RZ ;  /* 0x000014002a3a7810 */ /* 0x040fe40007ffe0ff */
        /* <DEDUP_REMOVED lines=43> */
[C---:B------:R-:W-:Y:S02]  /*0b90*/  LEA R80, R83.reuse, 0x2, 0x1 ;  /* 0x0000000253507811 */ /* 0x040fe400078e08ff */
[----:B------:R-:W-:Y:S02]  /*0ba0*/  IADD3 R43, R83, 0x2200, RZ ;  /* 0x00002200532b7810 */ /* 0x000fe40007ffe0ff */
[----:B------:R-:W-:Y:S02]  /*0bb0*/  IADD3 R44, -R82, -0x2, -R27 ;  /* 0xfffffffe522c7810 */ /* 0x000fe40007ffe91b */
.L_x_30:
[----:B------:R-:W-:Y:S01]  /*0bc0*/  UIADD3 UR9, UR5, 0x80, URZ ;  /* 0x0000008005097890 */ /* 0x000fe2000fffe03f */
[----:B------:R-:W-:Y:S01]  /*0bd0*/  BSSY B0, `(.L_x_7) ;  /* 0x0000014000007945 */ /* 0x000fe20003800000 */
[----:B------:R-:W-:Y:S02]  /*0be0*/  USHF.L.U32 UR10, UR5, 0x6, URZ ;  /* 0x00000006050a7899 */ /* 0x000fe4000800063f */
[----:B------:R-:W-:-:S04]  /*0bf0*/  UISETP.LT.AND UP0, UPT, UR6, UR9, UPT ;  /* 0x000000090600728c */ /* 0x000fc8000bf01270 */
[----:B------:R-:W-:Y:S01]  /*0c00*/  USEL UR9, UR6, UR9, UP0 ;  /* 0x0000000906097287 */ /* 0x000fe20008000000 */
[----:B------:R-:W-:Y:S01]  /*0c10*/  IMAD.U32 R25, RZ, RZ, UR10 ;  /* 0x0000000aff197e24 */ /* 0x000fe2000f8e00ff */
[----:B------:R-:W-:Y:S02]  /*0c20*/  IADD3 R87, P2, R3, UR10, RZ ;  /* 0x0000000a03577c10 */ /* 0x000fe4000ff5e0ff */
[----:B------:R-:W-:Y:S02]  /*0c30*/  UIADD3 UR9, UR9, -UR5, URZ ;  /* 0x8000000509097290 */ /* 0x000fe4000fffe03f */
[----:B------:R-:W-:Y:S02]  /*0c40*/  LEA.HI.X.SX32 R86, R25, R4, 0x1, P2 ;  /* 0x0000000419567211 */ /* 0x000fe400010f0eff */
[----:B------:R-:W-:-:S06]  /*0c50*/  USHF.L.U32 UR9, UR9, 0x2, URZ ;  /* 0x0000000209097899 */ /* 0x000fcc000800063f */
[----:B------:R-:W-:-:S13]  /*0c60*/  ISETP.GE.AND P1, PT, R0, UR9, PT ;  /* 0x0000000900007c0c */ /* 0x000fda000bf26270 */
[----:B0-----:R-:W-:Y:S05]  /*0c70*/  @P1 BRA `(.L_x_8) ;  /* 0x0000009000001947 */ /* 0x001fea0003800000 */
[----:B------:R-:W-:Y:S01]  /*0c80*/  IADD3 R48, P1, R87, c[0x0][0x168], RZ ;  /* 0x00005a0057307a10 */ /* 0x000fe20007f3e0ff */
[----:B------:R-:W-:-:S03]  /*0c90*/  IMAD.MOV.U32 R89, RZ, RZ, R0 ;  /* 0x000000ffff597224 */ /* 0x000fc600078e0000 */
[----:B------:R-:W-:-:S05]  /*0ca0*/  IADD3.X R49, R86, c[0x0][0x16c], RZ, P1, !PT ;  /* 0x00005b0056317a10 */ /* 0x000fca0000ffe4ff */
.L_x_9:
[----:B-1----:R-:W-:-:S06]  /*0cb0*/  IMAD.WIDE R24, R89, 0x10, R48 ;  /* 0x0000001059187825 */ /* 0x002fcc00078e0230 */
[----:B------:R-:W2:Y:S04]  /*0cc0*/  LDG.E.128.CONSTANT R24, [R24.64] ;  /* 0x0000000c18187981 */ /* 0x000ea8000c1e9d00 */
[----:B--2---:R0:W-:Y:S02]  /*0cd0*/  STS.128 [R89.X16+0x200], R24 ;  /* 0x0002001859007388 */ /* 0x0041e4000000cc00 */
[----:B0-----:R-:W-:-:S04]  /*0ce0*/  IADD3 R89, R89, c[0x0][0x0], RZ ;  /* 0x0000000059597a10 */ /* 0x001fc80007ffe0ff */
[----:B------:R-:W-:-:S13]  /*0cf0*/  ISETP.GE.AND P1, PT, R89, UR9, PT ;  /* 0x0000000959007c0c */ /* 0x000fda000bf26270 */
[----:B------:R-:W-:Y:S05]  /*0d00*/  @!P1 BRA `(.L_x_9) ;  /* 0xffffffa000009947 */ /* 0x000fea000383ffff */
.L_x_8:
[----:B------:R-:W-:Y:S05]  /*0d10*/  BSYNC B0 ;  /* 0x0000000000007941 */ /* 0x000fea0003800000 */
.L_x_7:
[----:B------:R-:W-:Y:S01]  /*0d20*/  UIADD3 UR9, UR5, 0x80, URZ ;  /* 0x0000008005097890 */ /* 0x000fe2000fffe03f */
[----:B------:R-:W-:Y:S01]  /*0d30*/  BAR.SYNC.DEFER_BLOCKING 0x0 ;  /* 0x0000000000007b1d */ /* 0x000fe20000010000 */
[----:B------:R-:W-:Y:S01]  /*0d40*/  ISETP.NE.AND P1, PT, R0, RZ, PT ;  /* 0x000000ff0000720c */ /* 0x000fe20003f25270 */
[----:B-1----:R-:W-:Y:S01]  /*0d50*/  IMAD.MOV.U32 R24, RZ, RZ, 0xfc00 ;  /* 0x0000fc00ff187424 */ /* 0x002fe200078e00ff */
[----:B------:R-:W-:-:S03]  /*0d60*/  UISETP.LT.AND UP0, UPT, UR6, UR9, UPT ;  /* 0x000000090600728c */ /* 0x000fc6000bf01270 */
[----:B------:R-:W-:Y:S01]  /*0d70*/  BSSY B0, `(.L_x_10) ;  /* 0x000015b000007945 */ /* 0x000fe20003800000 */
[----:B------:R-:W-:-:S04]  /*0d80*/  USEL UR9, UR6, UR9, UP0 ;  /* 0x0000000906097287 */ /* 0x000fc80008000000 */
[----:B------:R-:W-:-:S06]  /*0d90*/  UIADD3 UR9, UR9, -UR5, URZ ;  /* 0x8000000509097290 */ /* 0x000fcc000fffe03f */
[----:B------:R-:W-:-:S13]  /*0da0*/  ISETP.GE.AND P2, PT, R0, UR9, PT ;  /* 0x0000000900007c0c */ /* 0x000fda000bf46270 */
[----:B------:R-:W-:Y:S05]  /*0db0*/  @P2 BRA `(.L_x_11) ;  /* 0x0000156000002947 */ /* 0x000fea0003800000 */
[----:B------:R-:W0:Y:S02]  /*0dc0*/  LDS.128 R24, [R78] ;  /* 0x000000004e187984 */ /* 0x000e240000000c00 */
[----:B0-----:R-:W-:Y:S02]  /*0dd0*/  LOP3.LUT R48, R24, 0xff, RZ, 0xc0, !PT ;  /* 0x000000ff18307812 */ /* 0x001fe400078ec0ff */
[----:B------:R-:W-:-:S03]  /*0de0*/  SHF.R.U32.HI R49, RZ, 0x8, R24 ;  /* 0x00000008ff317819 */ /* 0x000fc60000011618 */
[----:B------:R-:W-:Y:S01]  /*0df0*/  IMAD R93, R85, 0x4000, R48 ;  /* 0x00004000555d7824 */ /* 0x000fe200078e0230 */
[----:B------:R-:W-:Y:S01]  /*0e00*/  LOP3.LUT R88, R49, 0xff, RZ, 0xc0, !PT ;  /* 0x000000ff31587812 */ /* 0x000fe200078ec0ff */
[----:B------:R-:W-:-:S04]  /*0e10*/  IMAD.MOV.U32 R48, RZ, RZ, 0x2 ;  /* 0x00000002ff307424 */ /* 0x000fc800078e00ff */
[----:B------:R-:W-:Y:S02]  /*0e20*/  IMAD.IADD R89, R77, 0x1, R88 ;  /* 0x000000014d597824 */ /* 0x000fe400078e0258 */
[----:B------:R-:W-:-:S04]  /*0e30*/  IMAD.WIDE R92, R93, R48, c[0x0][0x160] ;  /* 0x000058005d5c7625 */ /* 0x000fc800078e0230 */
[----:B------:R-:W-:Y:S02]  /*0e40*/  IMAD.WIDE R88, R89, R48, c[0x0][0x160] ;  /* 0x0000580059587625 */ /* 0x000fe400078e0230 */
[----:B------:R-:W2:Y:S04]  /*0e50*/  LDG.E.U16.CONSTANT R92, [R92.64] ;  /* 0x0000000c5c5c7981 */ /* 0x000ea8000c1e9500 */
[----:B------:R0:W3:Y:S01]  /*0e60*/  LDG.E.U16.CONSTANT R88, [R88.64] ;  /* 0x0000000c58587981 */ /* 0x0000e2000c1e9500 */
[----:B------:R-:W-:-:S04]  /*0e70*/  SHF.R.U32.HI R49, RZ, 0x10, R24 ;  /* 0x00000010ff317819 */ /* 0x000fc80000011618 */
[----:B------:R-:W-:-:S05]  /*0e80*/  LOP3.LUT R91, R49, 0xff, RZ, 0xc0, !PT ;  /* 0x000000ff315b7812 */ /* 0x000fca00078ec0ff */
[----:B------:R-:W-:-:S04]  /*0e90*/  IMAD.IADD R91, R76, 0x1, R91 ;  /* 0x000000014c5b7824 */ /* 0x000fc800078e025b */
[----:B------:R-:W-:Y:S01]  /*0ea0*/  IMAD.WIDE R90, R91, R48, c[0x0][0x160] ;  /* 0x000058005b5a7625 */ /* 0x000fe200078e0230 */
[----:B------:R-:W-:Y:S02]  /*0eb0*/  LEA.HI R24, R24, R75, RZ, 0x8 ;  /* 0x0000004b18187211 */ /* 0x000fe400078f40ff */
[----:B0-----:R-:W-:-:S03]  /*0ec0*/  LOP3.LUT R89, R25, 0xff, RZ, 0xc0, !PT ;  /* 0x000000ff19597812 */ /* 0x001fc600078ec0ff */
[----:B------:R0:W4:Y:S02]  /*0ed0*/  LDG.E.U16.CONSTANT R90, [R90.64] ;  /* 0x0000000c5a5a7981 */ /* 0x000124000c1e9500 */
[----:B------:R-:W-:Y:S01]  /*0ee0*/  IMAD.IADD R89, R74, 0x1, R89 ;  /* 0x000000014a597824 */ /* 0x000fe200078e0259 */
[----:B--2---:R-:W-:Y:S01]  /*0ef0*/  HADD2 R49, R92.H0_H0, RZ.H0_H0 ;  /* 0x200000ff5c317230 */ /* 0x004fe20000000800 */
[----:B------:R-:W-:-:S03]  /*0f00*/  IMAD.WIDE R92, R24, R48, c[0x0][0x160] ;  /* 0x00005800185c7625 */ /* 0x000fc600078e0230 */
[----:B---3--:R-:W-:Y:S01]  /*0f10*/  HADD2 R49, R49.H0_H0, R88.H0_H0 ;  /* 0x2000005831317230 */ /* 0x008fe20000000800 */
[----:B------:R-:W-:Y:S02]  /*0f20*/  IMAD.WIDE R88, R89, R48, c[0x0][0x160] ;  /* 0x0000580059587625 */ /* 0x000fe400078e0230 */
[----:B------:R1:W2:Y:S04]  /*0f30*/  LDG.E.U16.CONSTANT R92, [R92.64] ;  /* 0x0000000c5c5c7981 */ /* 0x0002a8000c1e9500 */
[----:B------:R-:W3:Y:S01]  /*0f40*/  LDG.E.U16.CONSTANT R88, [R88.64] ;  /* 0x0000000c58587981 */ /* 0x000ee2000c1e9500 */
[----:B------:R-:W-:-:S04]  /*0f50*/  SHF.R.U32.HI R24, RZ, 0x8, R25 ;  /* 0x00000008ff187819 */ /* 0x000fc80000011619 */
[----:B------:R-:W-:-:S05]  /*0f60*/  LOP3.LUT R24, R24, 0xff, RZ, 0xc0, !PT ;  /* 0x000000ff18187812 */ /* 0x000fca00078ec0ff */
[----:B0-----:R-:W-:Y:S01]  /*0f70*/  IMAD.IADD R91, R73, 0x1, R24 ;  /* 0x00000001495b7824 */ /* 0x001fe200078e0218 */
[----:B----4-:R-:W-:-:S03]  /*0f80*/  HADD2 R49, R49.H0_H0, R90.H0_H0 ;  /* 0x2000005a31317230 */ /* 0x010fc60000000800 */
[----:B------:R-:W-:Y:S01]  /*0f90*/  IMAD.WIDE R90, R91, R48, c[0x0][0x160] ;  /* 0x000058005b5a7625 */ /* 0x000fe200078e0230 */
[----:B------:R-:W-:-:S04]  /*0fa0*/  SHF.R.U32.HI R24, RZ, 0x10, R25 ;  /* 0x00000010ff187819 */ /* 0x000fc80000011619 */
[----:B------:R-:W-:Y:S01]  /*0fb0*/  LOP3.LUT R24, R24, 0xff, RZ, 0xc0, !PT ;  /* 0x000000ff18187812 */ /* 0x000fe200078ec0ff */
[----:B------:R-:W4:Y:S04]  /*0fc0*/  LDG.E.U16.CONSTANT R90, [R90.64] ;  /* 0x0000000c5a5a7981 */ /* 0x000f28000c1e9500 */
[----:B-1----:R-:W-:Y:S01]  /*0fd0*/  IMAD.IADD R93, R71, 0x1, R24 ;  /* 0x00000001475d7824 */ /* 0x002fe200078e0218 */
[----:B------:R-:W-:-:S05]  /*0fe0*/  LEA.HI R25, R25, R72, RZ, 0x8 ;  /* 0x0000004819197211 */ /* 0x000fca00078f40ff */
[----:B------:R-:W-:-:S06]  /*0ff0*/  IMAD.WIDE R24, R25, R48, c[0x0][0x160] ;  /* 0x0000580019187625 */ /* 0x000fcc00078e0230 */
[----:B------:R4:W5:Y:S01]  /*1000*/  LDG.E.U16.CONSTANT R24, [R24.64] ;  /* 0x0000000c18187981 */ /* 0x000962000c1e9500 */
[----:B--2---:R-:W-:-:S04]  /*1010*/  HADD2 R49, R49.H0_H0, R92.H0_H0 ;  /* 0x2000005c31317230 */ /* 0x004fc80000000800 */
[----:B---3--:R-:W-:Y:S01]  /*1020*/  HADD2 R49, R49.H0_H0, R88.H0_H0 ;  /* 0x2000005831317230 */ /* 0x008fe20000000800 */
[----:B------:R-:W-:-:S06]  /*1030*/  IMAD.WIDE R88, R93, R48, c[0x0][0x160] ;  /* 0x000058005d587625 */ /* 0x000fcc00078e0230 */
[----:B------:R-:W2:Y:S01]  /*1040*/  LDG.E.U16.CONSTANT R88, [R88.64] ;  /* 0x0000000c58587981 */ /* 0x000ea2000c1e9500 */
[----:B----4-:R-:W-:Y:S01]  /*1050*/  HADD2 R25, R49.H0_H0, R90.H0_H0 ;  /* 0x2000005a31197230 */ /* 0x010fe20000000800 */
[----:B------:R-:W-:Y:S02]  /*1060*/  SHF.R.U32.HI R90, RZ, 0x8, R26 ;  /* 0x00000008ff5a7819 */ /* 0x000fe4000001161a */
[----:B------:R-:W-:Y:S02]  /*1070*/  LOP3.LUT R49, R26, 0xff, RZ, 0xc0, !PT ;  /* 0x000000ff1a317812 */ /* 0x000fe400078ec0ff */
[----:B------:R-:W-:-:S03]  /*1080*/  LOP3.LUT R90, R90, 0xff, RZ, 0xc0, !PT ;  /* 0x000000ff5a5a7812 */ /* 0x000fc600078ec0ff */
[----:B------:R-:W-:Y:S02]  /*1090*/  IMAD.IADD R49, R70, 0x1, R49 ;  /* 0x0000000146317824 */ /* 0x000fe400078e0231 */
[----:B------:R-:W-:Y:S02]  /*10a0*/  IMAD.IADD R93, R69, 0x1, R90 ;  /* 0x00000001455d7824 */ /* 0x000fe400078e025a */
[----:B------:R-:W-:-:S06]  /*10b0*/  IMAD.WIDE R90, R49, R48, c[0x0][0x160] ;  /* 0x00005800315a7625 */ /* 0x000fcc00078e0230 */
[----:B------:R0:W3:Y:S01]  /*10c0*/  LDG.E.U16.CONSTANT R90, [R90.64] ;  /* 0x0000000c5a5a7981 */ /* 0x0000e2000c1e9500 */
[----:B------:R-:W-:Y:S01]  /*10d0*/  SHF.R.U32.HI R92, RZ, 0x10, R26 ;  /* 0x00000010ff5c7819 */ /* 0x000fe2000001161a */
[----:B--2---:R-:W-:Y:S01]  /*10e0*/  HADD2 R25, R25.H0_H0, R88.H0_H0 ;  /* 0x2000005819197230 */ /* 0x004fe20000000800 */
[----:B------:R-:W-:-:S05]  /*10f0*/  IMAD.WIDE R88, R93, R48, c[0x0][0x160] ;  /* 0x000058005d587625 */ /* 0x000fca00078e0230 */
[----:B------:R5:W2:Y:S01]  /*1100*/  LDG.E.U16.CONSTANT R49, [R88.64] ;  /* 0x0000000c58317981 */ /* 0x000aa2000c1e9500 */
[----:B------:R-:W-:-:S05]  /*1110*/  LOP3.LUT R93, R92, 0xff, RZ, 0xc0, !PT ;  /* 0x000000ff5c5d7812 */ /* 0x000fca00078ec0ff */
[----:B------:R-:W-:Y:S01]  /*1120*/  IMAD.IADD R93, R68, 0x1, R93 ;  /* 0x00000001445d7824 */ /* 0x000fe200078e025d */
[----:B-----5:R-:W-:-:S03]  /*1130*/  HADD2 R89, R25.H0_H0, R24.H0_H0 ;  /* 0x2000001819597230 */ /* 0x020fc60000000800 */
[----:B------:R-:W-:-:S05]  /*1140*/  IMAD.WIDE R24, R93, R48, c[0x0][0x160] ;  /* 0x000058005d187625 */ /* 0x000fca00078e0230 */
[----:B------:R1:W4:Y:S01]  /*1150*/  LDG.E.U16.CONSTANT R88, [R24.64] ;  /* 0x0000000c18587981 */ /* 0x000322000c1e9500 */
[----:B------:R-:W-:Y:S02]  /*1160*/  LEA.HI R93, R26, R67, RZ, 0x8 ;  /* 0x000000431a5d7211 */ /* 0x000fe400078f40ff */
[----:B------:R-:W-:Y:S02]  /*1170*/  SHF.R.U32.HI R26, RZ, 0x8, R27 ;  /* 0x00000008ff1a7819 */ /* 0x000fe4000001161b */
[----:B0-----:R-:W-:Y:S01]  /*1180*/  LOP3.LUT R91, R27, 0xff, RZ, 0xc0, !PT ;  /* 0x000000ff1b5b7812 */ /* 0x001fe200078ec0ff */
[----:B---3--:R-:W-:Y:S01]  /*1190*/  HADD2 R89, R89.H0_H0, R90.H0_H0 ;  /* 0x2000005a59597230 */ /* 0x008fe20000000800 */
[----:B------:R-:W-:-:S03]  /*11a0*/  LOP3.LUT R90, R26, 0xff, RZ, 0xc0, !PT ;  /* 0x000000ff1a5a7812 */ /* 0x000fc600078ec0ff */
[----:B------:R-:W-:Y:S02]  /*11b0*/  IMAD.IADD R91, R66, 0x1, R91 ;  /* 0x00000001425b7824 */ /* 0x000fe400078e025b */
[----:B------:R-:W-:-:S05]  /*11c0*/  IMAD.WIDE R92, R93, R48, c[0x0][0x160] ;  /* 0x000058005d5c7625 */ /* 0x000fca00078e0230 */
[----:B------:R-:W3:Y:S01]  /*11d0*/  LDG.E.U16.CONSTANT R26, [R92.64] ;  /* 0x0000000c5c1a7981 */ /* 0x000ee2000c1e9500 */
[----:B--2---:R-:W-:Y:S01]  /*11e0*/  HADD2 R49, R89.H0_H0, R49.H0_H0 ;  /* 0x2000003159317230 */ /* 0x004fe20000000800 */
[----:B------:R-:W-:Y:S02]  /*11f0*/  IMAD.IADD R89, R65, 0x1, R90 ;  /* 0x0000000141597824 */ /* 0x000fe400078e025a */
[----:B------:R-:W-:-:S04]  /*1200*/  IMAD.WIDE R90, R91, R48, c[0x0][0x160] ;  /* 0x000058005b5a7625 */ /* 0x000fc800078e0230 */
[----:B-1----:R-:W-:Y:S02]  /*1210*/  IMAD.WIDE R24, R89, R48, c[0x0][0x160] ;  /* 0x0000580059187625 */ /* 0x002fe400078e0230 */
[----:B------:R-:W2:Y:S04]  /*1220*/  LDG.E.U16.CONSTANT R90, [R90.64] ;  /* 0x0000000c5a5a7981 */ /* 0x000ea8000c1e9500 */
[----:B------:R-:W5:Y:S01]  /*1230*/  LDG.E.U16.CONSTANT R24, [R24.64] ;  /* 0x0000000c18187981 */ /* 0x000f62000c1e9500 */
[----:B------:R-:W-:-:S04]  /*1240*/  SHF.R.U32.HI R89, RZ, 0x10, R27 ;  /* 0x00000010ff597819 */ /* 0x000fc8000001161b */
[----:B------:R-:W-:Y:S01]  /*1250*/  LOP3.LUT R89, R89, 0xff, RZ, 0xc0, !PT ;  /* 0x000000ff59597812 */ /* 0x000fe200078ec0ff */
[----:B----4-:R-:W-:-:S04]  /*1260*/  HADD2 R49, R49.H0_H0, R88.H0_H0 ;  /* 0x2000005831317230 */ /* 0x010fc80000000800 */
[----:B------:R-:W-:-:S04]  /*1270*/  IMAD.IADD R89, R63, 0x1, R89 ;  /* 0x000000013f597824 */ /* 0x000fc800078e0259 */
[----:B------:R-:W-:-:S06]  /*1280*/  IMAD.WIDE R88, R89, R48, c[0x0][0x160] ;  /* 0x0000580059587625 */ /* 0x000fcc00078e0230 */
[----:B------:R-:W4:Y:S01]  /*1290*/  LDG.E.U16.CONSTANT R88, [R88.64] ;  /* 0x0000000c58587981 */ /* 0x000f22000c1e9500 */
[----:B---3--:R-:W-:Y:S01]  /*12a0*/  HADD2 R26, R49.H0_H0, R26.H0_H0 ;  /* 0x2000001a311a7230 */ /* 0x008fe20000000800 */
[----:B------:R-:W-:-:S05]  /*12b0*/  LEA.HI R93, R27, R64, RZ, 0x8 ;  /* 0x000000401b5d7211 */ /* 0x000fca00078f40ff */
[----:B------:R-:W-:-:S06]  /*12c0*/  IMAD.WIDE R92, R93, R48, c[0x0][0x160] ;  /* 0x000058005d5c7625 */ /* 0x000fcc00078e0230 */
[----:B------:R-:W3:Y:S01]  /*12d0*/  LDG.E.U16.CONSTANT R92, [R92.64] ;  /* 0x0000000c5c5c7981 */ /* 0x000ee2000c1e9500 */
[----:B--2---:R-:W-:-:S04]  /*12e0*/  HADD2 R26, R26.H0_H0, R90.H0_H0 ;  /* 0x2000005a1a1a7230 */ /* 0x004fc80000000800 */
[----:B-----5:R-:W-:Y:S02]  /*12f0*/  HADD2 R49, R26.H0_H0, R24.H0_H0 ;  /* 0x200000181a317230 */ /* 0x020fe40000000800 */
[----:B------:R-:W0:Y:S02]  /*1300*/  LDS.128 R24, [R78+0x10] ;  /* 0x000010004e187984 */ /* 0x000e240000000c00 */
[----:B----4-:R-:W-:Y:S01]  /*1310*/  HADD2 R49, R49.H0_H0, R88.H0_H0 ;  /* 0x2000005831317230 */ /* 0x010fe20000000800 */
[----:B0-----:R-:W-:-:S05]  /*1320*/  LOP3.LUT R91, R24, 0xff, RZ, 0xc0, !PT ;  /* 0x000000ff185b7812 */ /* 0x001fca00078ec0ff */
[----:B------:R-:W-:Y:S01]  /*1330*/  IMAD.IADD R91, R62, 0x1, R91 ;  /* 0x000000013e5b7824 */ /* 0x000fe200078e025b */
[----:B------:R-:W-:-:S03]  /*1340*/  SHF.R.U32.HI R88, RZ, 0x8, R24 ;  /* 0x00000008ff587819 */ /* 0x000fc60000011618 */
[----:B------:R-:W-:Y:S01]  /*1350*/  IMAD.WIDE R90, R91, R48, c[0x0][0x160] ;  /* 0x000058005b5a7625 */ /* 0x000fe200078e0230 */
[----:B------:R-:W-:-:S05]  /*1360*/  LOP3.LUT R88, R88, 0xff, RZ, 0xc0, !PT ;  /* 0x000000ff58587812 */ /* 0x000fca00078ec0ff */
[----:B------:R-:W2:Y:S01]  /*1370*/  LDG.E.U16.CONSTANT R90, [R90.64] ;  /* 0x0000000c5a5a7981 */ /* 0x000ea2000c1e9500 */
[----:B------:R-:W-:-:S04]  /*1380*/  IMAD.IADD R89, R61, 0x1, R88 ;  /* 0x000000013d597824 */ /* 0x000fc800078e0258 */
[----:B------:R-:W-:-:S06]  /*1390*/  IMAD.WIDE R88, R89, R48, c[0x0][0x160] ;  /* 0x0000580059587625 */ /* 0x000fcc00078e0230 */
[----:B------:R0:W4:Y:S01]  /*13a0*/  LDG.E.U16.CONSTANT R88, [R88.64] ;  /* 0x0000000c58587981 */ /* 0x000122000c1e9500 */
[----:B---3--:R-:W-:Y:S01]  /*13b0*/  HADD2 R49, R49.H0_H0, R92.H0_H0 ;  /* 0x2000005c31317230 */ /* 0x008fe20000000800 */
[----:B------:R-:W-:-:S04]  /*13c0*/  SHF.R.U32.HI R92, RZ, 0x10, R24 ;  /* 0x00000010ff5c7819 */ /* 0x000fc80000011618 */
[----:B------:R-:W-:-:S05]  /*13d0*/  LOP3.LUT R93, R92, 0xff, RZ, 0xc0, !PT ;  /* 0x000000ff5c5d7812 */ /* 0x000fca00078ec0ff */
[----:B------:R-:W-:Y:S01]  /*13e0*/  IMAD.IADD R93, R60, 0x1, R93 ;  /* 0x000000013c5d7824 */ /* 0x000fe200078e025d */
[----:B--2---:R-:W-:-:S03]  /*13f0*/  HADD2 R49, R49.H0_H0, R90.H0_H0 ;  /* 0x2000005a31317230 */ /* 0x004fc60000000800 */
[----:B------:R-:W-:Y:S01]  /*1400*/  IMAD.WIDE R90, R93, R48, c[0x0][0x160] ;  /* 0x000058005d5a7625 */ /* 0x000fe200078e0230 */
[----:B------:R-:W-:Y:S02]  /*1410*/  LEA.HI R93, R24, R59, RZ, 0x8 ;  /* 0x0000003b185d7211 */ /* 0x000fe400078f40ff */
[----:B------:R-:W-:-:S03]  /*1420*/  LOP3.LUT R24, R25, 0xff, RZ, 0xc0, !PT ;  /* 0x000000ff19187812 */ /* 0x000fc600078ec0ff */
[----:B------:R1:W2:Y:S01]  /*1430*/  LDG.E.U16.CONSTANT R90, [R90.64] ;  /* 0x0000000c5a5a7981 */ /* 0x0002a2000c1e9500 */
[----:B------:R-:W-:-:S04]  /*1440*/  IMAD.WIDE R92, R93, R48, c[0x0][0x160] ;  /* 0x000058005d5c7625 */ /* 0x000fc800078e0230 */
[----:B0-----:R-:W-:Y:S01]  /*1450*/  IMAD.IADD R89, R58, 0x1, R24 ;  /* 0x000000013a597824 */ /* 0x001fe200078e0218 */
[----:B----4-:R-:W-:Y:S01]  /*1460*/  HADD2 R49, R49.H0_H0, R88.H0_H0 ;  /* 0x2000005831317230 */ /* 0x010fe20000000800 */
[----:B------:R0:W3:Y:S02]  /*1470*/  LDG.E.U16.CONSTANT R92, [R92.64] ;  /* 0x0000000c5c5c7981 */ /* 0x0000e4000c1e9500 */
[----:B------:R-:W-:-:S06]  /*1480*/  IMAD.WIDE R88, R89, R48, c[0x0][0x160] ;  /* 0x0000580059587625 */ /* 0x000fcc00078e0230 */
[----:B------:R-:W4:Y:S01]  /*1490*/  LDG.E.U16.CONSTANT R88, [R88.64] ;  /* 0x0000000c58587981 */ /* 0x000f22000c1e9500 */
[----:B------:R-:W-:-:S04]  /*14a0*/  SHF.R.U32.HI R24, RZ, 0x8, R25 ;  /* 0x00000008ff187819 */ /* 0x000fc80000011619 */
[----:B------:R-:W-:-:S05]  /*14b0*/  LOP3.LUT R24, R24, 0xff, RZ, 0xc0, !PT ;  /* 0x000000ff18187812 */ /* 0x000fca00078ec0ff */
[----:B-1----:R-:W-:Y:S01]  /*14c0*/  IMAD.IADD R91, R57, 0x1, R24 ;  /* 0x00000001395b7824 */ /* 0x002fe200078e0218 */
[----:B------:R-:W-:-:S04]  /*14d0*/  SHF.R.U32.HI R24, RZ, 0x10, R25 ;  /* 0x00000010ff187819 */ /* 0x000fc80000011619 */
[----:B------:R-:W-:-:S05]  /*14e0*/  LOP3.LUT R24, R24, 0xff, RZ, 0xc0, !PT ;  /* 0x000000ff18187812 */ /* 0x000fca00078ec0ff */
[----:B0-----:R-:W-:Y:S01]  /*14f0*/  IMAD.IADD R93, R55, 0x1, R24 ;  /* 0x00000001375d7824 */ /* 0x001fe200078e0218 */
[----:B------:R-:W-:-:S05]  /*1500*/  LEA.HI R25, R25, R56, RZ, 0x8 ;  /* 0x0000003819197211 */ /* 0x000fca00078f40ff */
[----:B------:R-:W-:-:S06]  /*1510*/  IMAD.WIDE R24, R25, R48, c[0x0][0x160] ;  /* 0x0000580019187625 */ /* 0x000fcc00078e0230 */
[----:B------:R0:W5:Y:S01]  /*1520*/  LDG.E.U16.CONSTANT R24, [R24.64] ;  /* 0x0000000c18187981 */ /* 0x000162000c1e9500 */
[----:B--2---:R-:W-:Y:S01]  /*1530*/  HADD2 R49, R49.H0_H0, R90.H0_H0 ;  /* 0x2000005a31317230 */ /* 0x004fe20000000800 */
[----:B------:R-:W-:-:S06]  /*1540*/  IMAD.WIDE R90, R91, R48, c[0x0][0x160] ;  /* 0x000058005b5a7625 */ /* 0x000fcc00078e0230 */
[----:B------:R-:W0:Y:S01]  /*1550*/  LDG.E.U16.CONSTANT R90, [R90.64] ;  /* 0x0000000c5a5a7981 */ /* 0x000e22000c1e9500 */
[----:B---3--:R-:W-:-:S04]  /*1560*/  HADD2 R49, R49.H0_H0, R92.H0_H0 ;  /* 0x2000005c31317230 */ /* 0x008fc80000000800 */
[----:B----4-:R-:W-:Y:S01]  /*1570*/  HADD2 R49, R49.H0_H0, R88.H0_H0 ;  /* 0x2000005831317230 */ /* 0x010fe20000000800 */
[----:B------:R-:W-:-:S06]  /*1580*/  IMAD.WIDE R88, R93, R48, c[0x0][0x160] ;  /* 0x000058005d587625 */ /* 0x000fcc00078e0230 */
[----:B------:R-:W2:Y:S01]  /*1590*/  LDG.E.U16.CONSTANT R88, [R88.64] ;  /* 0x0000000c58587981 */ /* 0x000ea2000c1e9500 */
[--C-:B------:R-:W-:Y:S01]  /*15a0*/  SHF.R.U32.HI R92, RZ, 0x10, R26.reuse ;  /* 0x00000010ff5c7819 */ /* 0x100fe2000001161a */
[----:B0-----:R-:W-:Y:S01]  /*15b0*/  HADD2 R25, R49.H0_H0, R90.H0_H0 ;  /* 0x2000005a31197230 */ /* 0x001fe20000000800 */
[----:B------:R-:W-:Y:S02]  /*15c0*/  SHF.R.U32.HI R90, RZ, 0x8, R26 ;  /* 0x00000008ff5a7819 */ /* 0x000fe4000001161a */
[----:B------:R-:W-:Y:S02]  /*15d0*/  LOP3.LUT R49, R26, 0xff, RZ, 0xc0, !PT ;  /* 0x000000ff1a317812 */ /* 0x000fe400078ec0ff */
[----:B------:R-:W-:-:S03]  /*15e0*/  LOP3.LUT R90, R90, 0xff, RZ, 0xc0, !PT ;  /* 0x000000ff5a5a7812 */ /* 0x000fc600078ec0ff */
[----:B------:R-:W-:Y:S02]  /*15f0*/  IMAD.IADD R49, R54, 0x1, R49 ;  /* 0x0000000136317824 */ /* 0x000fe400078e0231 */
[----:B------:R-:W-:Y:S02]  /*1600*/  IMAD.IADD R93, R53, 0x1, R90 ;  /* 0x00000001355d7824 */ /* 0x000fe400078e025a */
[----:B------:R-:W-:Y:S01]  /*1610*/  IMAD.WIDE R90, R49, R48, c[0x0][0x160] ;  /* 0x00005800315a7625 */ /* 0x000fe200078e0230 */
[----:B--2---:R-:W-:-:S03]  /*1620*/  HADD2 R25, R25.H0_H0, R88.H0_H0 ;  /* 0x2000005819197230 */ /* 0x004fc60000000800 */
[----:B------:R-:W-:Y:S02]  /*1630*/  IMAD.WIDE R88, R93, R48, c[0x0][0x160] ;  /* 0x000058005d587625 */ /* 0x000fe400078e0230 */
[----:B------:R0:W2:Y:S04]  /*1640*/  LDG.E.U16.CONSTANT R90, [R90.64] ;  /* 0x0000000c5a5a7981 */ /* 0x0000a8000c1e9500 */
[----:B------:R5:W3:Y:S01]  /*1650*/  LDG.E.U16.CONSTANT R49, [R88.64] ;  /* 0x0000000c58317981 */ /* 0x000ae2000c1e9500 */
        /* <DEDUP_REMOVED lines=8> */
[----:B------:R-:W-:-:S04]  /*16e0*/  IMAD.WIDE R92, R93, R48, c[0x0][0x160] ;  /* 0x000058005d5c7625 */ /* 0x000fc800078e0230 */
[----:B------:R-:W-:Y:S01]  /*16f0*/  IMAD.IADD R91, R50, 0x1, R91 ;  /* 0x00000001325b7824 */ /* 0x000fe200078e025b */
[----:B--2---:R-:W-:Y:S01]  /*1700*/  HADD2 R89, R89.H0_H0, R90.H0_H0 ;  /* 0x2000005a59597230 */ /* 0x004fe20000000800 */
[----:B------:R-:W-:Y:S02]  /*1710*/  LOP3.LUT R90, R26, 0xff, RZ, 0xc0, !PT ;  /* 0x000000ff1a5a7812 */ /* 0x000fe400078ec0ff */
[----:B------:R0:W2:Y:S01]  /*1720*/  LDG.E.U16.CONSTANT R26, [R92.64] ;  /* 0x0000000c5c1a7981 */ /* 0x0000a2000c1e9500 */
[----:B---3--:R-:W-:Y:S02]  /*1730*/  HADD2 R49, R89.H0_H0, R49.H0_H0 ;  /* 0x2000003159317230 */ /* 0x008fe40000000800 */
[----:B------:R-:W-:Y:S02]  /*1740*/  IMAD.IADD R89, R47, 0x1, R90 ;  /* 0x000000012f597824 */ /* 0x000fe400078e025a */
[----:B------:R-:W-:-:S04]  /*1750*/  IMAD.WIDE R90, R91, R48, c[0x0][0x160] ;  /* 0x000058005b5a7625 */ /* 0x000fc800078e0230 */
[----:B-1----:R-:W-:Y:S02]  /*1760*/  IMAD.WIDE R24, R89, R48, c[0x0][0x160] ;  /* 0x0000580059187625 */ /* 0x002fe400078e0230 */
[----:B------:R-:W3:Y:S04]  /*1770*/  LDG.E.U16.CONSTANT R90, [R90.64] ;  /* 0x0000000c5a5a7981 */ /* 0x000ee8000c1e9500 */
[----:B------:R-:W5:Y:S01]  /*1780*/  LDG.E.U16.CONSTANT R24, [R24.64] ;  /* 0x0000000c18187981 */ /* 0x000f62000c1e9500 */
[----:B------:R-:W-:-:S04]  /*1790*/  SHF.R.U32.HI R89, RZ, 0x10, R27 ;  /* 0x00000010ff597819 */ /* 0x000fc8000001161b */
[----:B------:R-:W-:Y:S01]  /*17a0*/  LOP3.LUT R89, R89, 0xff, RZ, 0xc0, !PT ;  /* 0x000000ff59597812 */ /* 0x000fe200078ec0ff */
[----:B----4-:R-:W-:-:S04]  /*17b0*/  HADD2 R49, R49.H0_H0, R88.H0_H0 ;  /* 0x2000005831317230 */ /* 0x010fc80000000800 */
[----:B------:R-:W-:-:S04]  /*17c0*/  IMAD.IADD R89, R5, 0x1, R89 ;  /* 0x0000000105597824 */ /* 0x000fc800078e0259 */
[----:B------:R-:W-:-:S06]  /*17d0*/  IMAD.WIDE R88, R89, R48, c[0x0][0x160] ;  /* 0x0000580059587625 */ /* 0x000fcc00078e0230 */
[----:B------:R-:W4:Y:S01]  /*17e0*/  LDG.E.U16.CONSTANT R88, [R88.64] ;  /* 0x0000000c58587981 */ /* 0x000f22000c1e9500 */
[----:B0-----:R-:W-:-:S05]  /*17f0*/  LEA.HI R93, R27, R6, RZ, 0x8 ;  /* 0x000000061b5d7211 */ /* 0x001fca00078f40ff */
[----:B------:R-:W-:-:S06]  /*1800*/  IMAD.WIDE R92, R93, R48, c[0x0][0x160] ;  /* 0x000058005d5c7625 */ /* 0x000fcc00078e0230 */
[----:B------:R-:W4:Y:S01]  /*1810*/  LDG.E.U16.CONSTANT R92, [R92.64] ;  /* 0x0000000c5c5c7981 */ /* 0x000f22000c1e9500 */
[----:B--2---:R-:W-:-:S04]  /*1820*/  HADD2 R26, R49.H0_H0, R26.H0_H0 ;  /* 0x2000001a311a7230 */ /* 0x004fc80000000800 */
[----:B---3--:R-:W-:-:S04]  /*1830*/  HADD2 R26, R26.H0_H0, R90.H0_H0 ;  /* 0x2000005a1a1a7230 */ /* 0x008fc80000000800 */
        /* <DEDUP_REMOVED lines=11> */
[----:B------:R0:W3:Y:S01]  /*18f0*/  LDG.E.U16.CONSTANT R88, [R88.64] ;  /* 0x0000000c58587981 */ /* 0x0000e2000c1e9500 */
[----:B------:R-:W-:Y:S01]  /*1900*/  HADD2 R49, R49.H0_H0, R92.H0_H0 ;  /* 0x2000005c31317230 */ /* 0x000fe20000000800 */
        /* <DEDUP_REMOVED lines=10> */
[----:B---3--:R-:W-:Y:S01]  /*19b0*/  HADD2 R49, R49.H0_H0, R88.H0_H0 ;  /* 0x2000005831317230 */ /* 0x008fe20000000800 */
        /* <DEDUP_REMOVED lines=19> */
[----:B------:R-:W-:-:S04]  /*1af0*/  SHF.R.U32.HI R92, RZ, 0x10, R26 ;  /* 0x00000010ff5c7819 */ /* 0x000fc8000001161a */
[----:B------:R-:W-:-:S05]  /*1b00*/  LOP3.LUT R92, R92, 0xff, RZ, 0xc0, !PT ;  /* 0x000000ff5c5c7812 */ /* 0x000fca00078ec0ff */
[----:B------:R-:W-:Y:S01]  /*1b10*/  IMAD.IADD R93, R17, 0x1, R92 ;  /* 0x00000001115d7824 */ /* 0x000fe200078e025c */
[----:B0-----:R-:W-:Y:S01]  /*1b20*/  HADD2 R25, R49.H0_H0, R90.H0_H0 ;  /* 0x2000005a31197230 */ /* 0x001fe20000000800 */
[----:B------:R-:W-:Y:S02]  /*1b30*/  LOP3.LUT R90, R26, 0xff, RZ, 0xc0, !PT ;  /* 0x000000ff1a5a7812 */ /* 0x000fe400078ec0ff */
[----:B------:R-:W-:-:S03]  /*1b40*/  SHF.R.U32.HI R49, RZ, 0x8, R26 ;  /* 0x00000008ff317819 */ /* 0x000fc6000001161a */
[----:B------:R-:W-:Y:S01]  /*1b50*/  IMAD.IADD R91, R15, 0x1, R90 ;  /* 0x000000010f5b7824 */ /* 0x000fe200078e025a */
[----:B------:R-:W-:-:S03]  /*1b60*/  LOP3.LUT R49, R49, 0xff, RZ, 0xc0, !PT ;  /* 0x000000ff31317812 */ /* 0x000fc600078ec0ff */
[----:B------:R-:W-:-:S04]  /*1b70*/  IMAD.WIDE R90, R91, R48, c[0x0][0x160] ;  /* 0x000058005b5a7625 */ /* 0x000fc800078e0230 */
[----:B------:R-:W-:Y:S01]  /*1b80*/  IMAD.IADD R49, R16, 0x1, R49 ;  /* 0x0000000110317824 */ /* 0x000fe200078e0231 */
[----:B--2---:R-:W-:Y:S01]  /*1b90*/  HADD2 R25, R25.H0_H0, R88.H0_H0 ;  /* 0x2000005819197230 */ /* 0x004fe20000000800 */
[----:B------:R-:W2:Y:S02]  /*1ba0*/  LDG.E.U16.CONSTANT R90, [R90.64] ;  /* 0x0000000c5a5a7981 */ /* 0x000ea4000c1e9500 */
[----:B------:R-:W-:-:S05]  /*1bb0*/  IMAD.WIDE R88, R49, R48, c[0x0][0x160] ;  /* 0x0000580031587625 */ /* 0x000fca00078e0230 */
[----:B------:R5:W3:Y:S02]  /*1bc0*/  LDG.E.U16.CONSTANT R49, [R88.64] ;  /* 0x0000000c58317981 */ /* 0x000ae4000c1e9500 */
[----:B-----5:R-:W-:Y:S01]  /*1bd0*/  HADD2 R89, R25.H0_H0, R24.H0_H0 ;  /* 0x2000001819597230 */ /* 0x020fe20000000800 */
[----:B------:R-:W-:-:S05]  /*1be0*/  IMAD.WIDE R24, R93, R48, c[0x0][0x160] ;  /* 0x000058005d187625 */ /* 0x000fca00078e0230 */
[----:B------:R0:W4:Y:S01]  /*1bf0*/  LDG.E.U16.CONSTANT R88, [R24.64] ;  /* 0x0000000c18587981 */ /* 0x000122000c1e9500 */
[----:B------:R-:W-:Y:S02]  /*1c00*/  LEA.HI R93, R26, R18, RZ, 0x8 ;  /* 0x000000121a5d7211 */ /* 0x000fe400078f40ff */
[----:B------:R-:W-:-:S03]  /*1c10*/  SHF.R.U32.HI R26, RZ, 0x8, R27 ;  /* 0x00000008ff1a7819 */ /* 0x000fc6000001161b */
[----:B------:R-:W-:Y:S01]  /*1c20*/  IMAD.WIDE R92, R93, R48, c[0x0][0x160] ;  /* 0x000058005d5c7625 */ /* 0x000fe200078e0230 */
[----:B--2---:R-:W-:Y:S01]  /*1c30*/  HADD2 R89, R89.H0_H0, R90.H0_H0 ;  /* 0x2000005a59597230 */ /* 0x004fe20000000800 */
[----:B------:R-:W-:-:S05]  /*1c40*/  LOP3.LUT R90, R27, 0xff, RZ, 0xc0, !PT ;  /* 0x000000ff1b5a7812 */ /* 0x000fca00078ec0ff */
[----:B------:R-:W-:Y:S01]  /*1c50*/  IMAD.IADD R91, R19, 0x1, R90 ;  /* 0x00000001135b7824 */ /* 0x000fe200078e025a */
[----:B---3--:R-:W-:Y:S01]  /*1c60*/  HADD2 R49, R89.H0_H0, R49.H0_H0 ;  /* 0x2000003159317230 */ /* 0x008fe20000000800 */
[----:B------:R-:W-:Y:S02]  /*1c70*/  LOP3.LUT R89, R26, 0xff, RZ, 0xc0, !PT ;  /* 0x000000ff1a597812 */ /* 0x000fe400078ec0ff */
[-C--:B------:R-:W-:Y:S01]  /*1c80*/  IMAD.WIDE R90, R91, R48.reuse, c[0x0][0x160] ;  /* 0x000058005b5a7625 */ /* 0x080fe200078e0230 */
[----:B------:R1:W2:Y:S03]  /*1c90*/  LDG.E.U16.CONSTANT R26, [R92.64] ;  /* 0x0000000c5c1a7981 */ /* 0x0002a6000c1e9500 */
[----:B------:R-:W-:Y:S02]  /*1ca0*/  IMAD.IADD R89, R20, 0x1, R89 ;  /* 0x0000000114597824 */ /* 0x000fe400078e0259 */
[----:B------:R-:W3:Y:S02]  /*1cb0*/  LDG.E.U16.CONSTANT R90, [R90.64] ;  /* 0x0000000c5a5a7981 */ /* 0x000ee4000c1e9500 */
[----:B0-----:R-:W-:-:S06]  /*1cc0*/  IMAD.WIDE R24, R89, R48, c[0x0][0x160] ;  /* 0x0000580059187625 */ /* 0x001fcc00078e0230 */
[----:B------:R-:W5:Y:S01]  /*1cd0*/  LDG.E.U16.CONSTANT R24, [R24.64] ;  /* 0x0000000c18187981 */ /* 0x000f62000c1e9500 */
[----:B------:R-:W-:-:S04]  /*1ce0*/  SHF.R.U32.HI R89, RZ, 0x10, R27 ;  /* 0x00000010ff597819 */ /* 0x000fc8000001161b */
[----:B------:R-:W-:Y:S01]  /*1cf0*/  LOP3.LUT R89, R89, 0xff, RZ, 0xc0, !PT ;  /* 0x000000ff59597812 */ /* 0x000fe200078ec0ff */
[----:B----4-:R-:W-:-:S04]  /*1d00*/  HADD2 R49, R49.H0_H0, R88.H0_H0 ;  /* 0x2000005831317230 */ /* 0x010fc80000000800 */
[----:B------:R-:W-:-:S04]  /*1d10*/  IMAD.IADD R89, R21, 0x1, R89 ;  /* 0x0000000115597824 */ /* 0x000fc800078e0259 */
[----:B------:R-:W-:-:S06]  /*1d20*/  IMAD.WIDE R88, R89, R48, c[0x0][0x160] ;  /* 0x0000580059587625 */ /* 0x000fcc00078e0230 */
[----:B------:R-:W4:Y:S01]  /*1d30*/  LDG.E.U16.CONSTANT R88, [R88.64] ;  /* 0x0000000c58587981 */ /* 0x000f22000c1e9500 */
[----:B-1----:R-:W-:-:S05]  /*1d40*/  LEA.HI R93, R27, R22, RZ, 0x8 ;  /* 0x000000161b5d7211 */ /* 0x002fca00078f40ff */
        /* <DEDUP_REMOVED lines=12> */
[----:B------:R-:W-:Y:S01]  /*1e10*/  IMAD.IADD R91, R28, 0x1, R91 ;  /* 0x000000011c5b7824 */ /* 0x000fe200078e025b */
[----:B------:R0:W2:Y:S03]  /*1e20*/  LDG.E.U16.CONSTANT R88, [R88.64] ;  /* 0x0000000c58587981 */ /* 0x0000a6000c1e9500 */
[----:B------:R-:W-:-:S06]  /*1e30*/  IMAD.WIDE R90, R91, R48, c[0x0][0x160] ;  /* 0x000058005b5a7625 */ /* 0x000fcc00078e0230 */
[----:B------:R1:W3:Y:S01]  /*1e40*/  LDG.E.U16.CONSTANT R90, [R90.64] ;  /* 0x0000000c5a5a7981 */ /* 0x0002e2000c1e9500 */
[----:B------:R-:W-:Y:S01]  /*1e50*/  HADD2 R49, R49.H0_H0, R92.H0_H0 ;  /* 0x2000005c31317230 */ /* 0x000fe20000000800 */
[----:B------:R-:W-:-:S04]  /*1e60*/  SHF.R.U32.HI R92, RZ, 0x10, R24 ;  /* 0x00000010ff5c7819 */ /* 0x000fc80000011618 */
[----:B------:R-:W-:Y:S02]  /*1e70*/  LOP3.LUT R92, R92, 0xff, RZ, 0xc0, !PT ;  /* 0x000000ff5c5c7812 */ /* 0x000fe400078ec0ff */
[----:B0-----:R-:W-:-:S03]  /*1e80*/  LEA.HI R89, R24, R31, RZ, 0x8 ;  /* 0x0000001f18597211 */ /* 0x001fc600078f40ff */
[----:B------:R-:W-:Y:S01]  /*1e90*/  IMAD.IADD R93, R29, 0x1, R92 ;  /* 0x000000011d5d7824 */ /* 0x000fe200078e025c */
[----:B------:R-:W-:-:S03]  /*1ea0*/  LOP3.LUT R24, R25, 0xff, RZ, 0xc0, !PT ;  /* 0x000000ff19187812 */ /* 0x000fc600078ec0ff */
[----:B------:R-:W-:-:S04]  /*1eb0*/  IMAD.WIDE R92, R93, R48, c[0x0][0x160] ;  /* 0x000058005d5c7625 */ /* 0x000fc800078e0230 */
[----:B-1----:R-:W-:Y:S02]  /*1ec0*/  IMAD.IADD R91, R30, 0x1, R24 ;  /* 0x000000011e5b7824 */ /* 0x002fe400078e0218 */
[----:B------:R0:W4:Y:S01]  /*1ed0*/  LDG.E.U16.CONSTANT R92, [R92.64] ;  /* 0x0000000c5c5c7981 */ /* 0x000122000c1e9500 */
[----:B--2---:R-:W-:Y:S01]  /*1ee0*/  HADD2 R49, R49.H0_H0, R88.H0_H0 ;  /* 0x2000005831317230 */ /* 0x004fe20000000800 */
[----:B------:R-:W-:-:S06]  /*1ef0*/  IMAD.WIDE R88, R89, R48, c[0x0][0x160] ;  /* 0x0000580059587625 */ /* 0x000fcc00078e0230 */
[----:B------:R-:W2:Y:S01]  /*1f00*/  LDG.E.U16.CONSTANT R88, [R88.64] ;  /* 0x0000000c58587981 */ /* 0x000ea2000c1e9500 */
[----:B---3--:R-:W-:Y:S01]  /*1f10*/  HADD2 R49, R49.H0_H0, R90.H0_H0 ;  /* 0x2000005a31317230 */ /* 0x008fe20000000800 */
[----:B------:R-:W-:-:S06]  /*1f20*/  IMAD.WIDE R90, R91, R48, c[0x0][0x160] ;  /* 0x000058005b5a7625 */ /* 0x000fcc00078e0230 */
[----:B------:R-:W3:Y:S01]  /*1f30*/  LDG.E.U16.CONSTANT R90, [R90.64] ;  /* 0x0000000c5a5a7981 */ /* 0x000ee2000c1e9500 */
[----:B------:R-:W-:-:S04]  /*1f40*/  SHF.R.U32.HI R24, RZ, 0x8, R25 ;  /* 0x00000008ff187819 */ /* 0x000fc80000011619 */
[----:B0-----:R-:W-:Y:S02]  /*1f50*/  LOP3.LUT R93, R24, 0xff, RZ, 0xc0, !PT ;  /* 0x000000ff185d7812 */ /* 0x001fe400078ec0ff */
[----:B------:R-:W-:-:S03]  /*1f60*/  SHF.R.U32.HI R24, RZ, 0x10, R25 ;  /* 0x00000010ff187819 */ /* 0x000fc60000011619 */
[----:B------:R-:W-:Y:S01]  /*1f70*/  IMAD.IADD R93, R32, 0x1, R93 ;  /* 0x00000001205d7824 */ /* 0x000fe200078e025d */
[----:B------:R-:W-:Y:S01]  /*1f80*/  LOP3.LUT R24, R24, 0xff, RZ, 0xc0, !PT ;  /* 0x000000ff18187812 */ /* 0x000fe200078ec0ff */
[----:B----4-:R-:W-:Y:S01]  /*1f90*/  HADD2 R49, R49.H0_H0, R92.H0_H0 ;  /* 0x2000005c31317230 */ /* 0x010fe20000000800 */
[----:B------:R-:W-:-:S03]  /*1fa0*/  LEA.HI R25, R25, R34, RZ, 0x8 ;  /* 0x0000002219197211 */ /* 0x000fc600078f40ff */
[----:B--2---:R-:W-:Y:S01]  /*1fb0*/  HADD2 R49, R49.H0_H0, R88.H0_H0 ;  /* 0x2000005831317230 */ /* 0x004fe20000000800 */
[----:B------:R-:W-:-:S04]  /*1fc0*/  IMAD.WIDE R88, R93, R48, c[0x0][0x160] ;  /* 0x000058005d587625 */ /* 0x000fc800078e0230 */
[----:B------:R-:W-:Y:S02]  /*1fd0*/  IMAD.IADD R93, R33, 0x1, R24 ;  /* 0x00000001215d7824 */ /* 0x000fe400078e0218 */
[----:B------:R0:W2:Y:S01]  /*1fe0*/  LDG.E.U16.CONSTANT R88, [R88.64] ;  /* 0x0000000c58587981 */ /* 0x0000a2000c1e9500 */
[----:B---3--:R-:W-:Y:S01]  /*1ff0*/  HADD2 R49, R49.H0_H0, R90.H0_H0 ;  /* 0x2000005a31317230 */ /* 0x008fe20000000800 */
[----:B------:R-:W-:-:S04]  /*2000*/  IMAD.WIDE R90, R93, R48, c[0x0][0x160] ;  /* 0x000058005d5a7625 */ /* 0x000fc800078e0230 */
[----:B------:R-:W-:Y:S02]  /*2010*/  IMAD.WIDE R24, R25, R48, c[0x0][0x160] ;  /* 0x0000580019187625 */ /* 0x000fe400078e0230 */
[----:B------:R-:W3:Y:S04]  /*2020*/  LDG.E.U16.CONSTANT R90, [R90.64] ;  /* 0x0000000c5a5a7981 */ /* 0x000ee8000c1e9500 */
[----:B------:R1:W4:Y:S01]  /*2030*/  LDG.E.U16.CONSTANT R24, [R24.64] ;  /* 0x0000000c18187981 */ /* 0x000322000c1e9500 */
[----:B------:R-:W-:Y:S02]  /*2040*/  LOP3.LUT R92, R26, 0xff, RZ, 0xc0, !PT ;  /* 0x000000ff1a5c7812 */ /* 0x000fe400078ec0ff */
[----:B0-----:R-:W-:-:S03]  /*2050*/  SHF.R.U32.HI R89, RZ, 0x10, R26 ;  /* 0x00000010ff597819 */ /* 0x001fc6000001161a */
[----:B------:R-:W-:Y:S01]  /*2060*/  IMAD.IADD R93, R35, 0x1, R92 ;  /* 0x00000001235d7824 */ /* 0x000fe200078e025c */
[----:B--2---:R-:W-:Y:S01]  /*2070*/  HADD2 R49, R49.H0_H0, R88.H0_H0 ;  /* 0x2000005831317230 */ /* 0x004fe20000000800 */
[----:B------:R-:W-:-:S04]  /*2080*/  SHF.R.U32.HI R88, RZ, 0x8, R26 ;  /* 0x00000008ff587819 */ /* 0x000fc8000001161a */
[----:B------:R-:W-:Y:S01]  /*2090*/  LOP3.LUT R92, R88, 0xff, RZ, 0xc0, !PT ;  /* 0x000000ff585c7812 */ /* 0x000fe200078ec0ff */
[----:B---3--:R-:W-:Y:S01]  /*20a0*/  HADD2 R49, R49.H0_H0, R90.H0_H0 ;  /* 0x2000005a31317230 */ /* 0x008fe20000000800 */
[----:B------:R-:W-:Y:S01]  /*20b0*/  LOP3.LUT R90, R89, 0xff, RZ, 0xc0, !PT ;  /* 0x000000ff595a7812 */ /* 0x000fe200078ec0ff */
[----:B------:R-:W-:-:S04]  /*20c0*/  IMAD.WIDE R88, R93, R48, c[0x0][0x160] ;  /* 0x000058005d587625 */ /* 0x000fc800078e0230 */
[----:B-1----:R-:W-:Y:S01]  /*20d0*/  IMAD.IADD R25, R36, 0x1, R92 ;  /* 0x0000000124197824 */ /* 0x002fe200078e025c */
[----:B----4-:R-:W-:Y:S01]  /*20e0*/  HADD2 R49, R49.H0_H0, R24.H0_H0 ;  /* 0x2000001831317230 */ /* 0x010fe20000000800 */
[----:B------:R-:W2:Y:S01]  /*20f0*/  LDG.E.U16.CONSTANT R88, [R88.64] ;  /* 0x0000000c58587981 */ /* 0x000ea2000c1e9500 */
[----:B------:R-:W-:Y:S02]  /*2100*/  IMAD.IADD R91, R37, 0x1, R90 ;  /* 0x00000001255b7824 */ /* 0x000fe400078e025a */
[----:B------:R-:W-:-:S04]  /*2110*/  IMAD.WIDE R24, R25, R48, c[0x0][0x160] ;  /* 0x0000580019187625 */ /* 0x000fc800078e0230 */
[----:B------:R-:W-:Y:S02]  /*2120*/  IMAD.WIDE R90, R91, R48, c[0x0][0x160] ;  /* 0x000058005b5a7625 */ /* 0x000fe400078e0230 */
[----:B------:R-:W3:Y:S04]  /*2130*/  LDG.E.U16.CONSTANT R24, [R24.64] ;  /* 0x0000000c18187981 */ /* 0x000ee8000c1e9500 */
[----:B------:R0:W4:Y:S01]  /*2140*/  LDG.E.U16.CONSTANT R90, [R90.64] ;  /* 0x0000000c5a5a7981 */ /* 0x000122000c1e9500 */
[----:B------:R-:W-:Y:S02]  /*2150*/  LEA.HI R93, R26, R39, RZ, 0x8 ;  /* 0x000000271a5d7211 */ /* 0x000fe400078f40ff */
[----:B------:R-:W-:Y:S02]  /*2160*/  SHF.R.U32.HI R26, RZ, 0x8, R27 ;  /* 0x00000008ff1a7819 */ /* 0x000fe4000001161b */
[----:B------:R-:W-:-:S05]  /*2170*/  LOP3.LUT R92, R27, 0xff, RZ, 0xc0, !PT ;  /* 0x000000ff1b5c7812 */ /* 0x000fca00078ec0ff */
[----:B------:R-:W-:Y:S01]  /*2180*/  IMAD.IADD R92, R38, 0x1, R92 ;  /* 0x00000001265c7824 */ /* 0x000fe200078e025c */
[----:B--2---:R-:W-:Y:S01]  /*2190*/  HADD2 R49, R49.H0_H0, R88.H0_H0 ;  /* 0x2000005831317230 */ /* 0x004fe20000000800 */
[----:B------:R-:W-:Y:S01]  /*21a0*/  IMAD.WIDE R88, R93, R48, c[0x0][0x160] ;  /* 0x000058005d587625 */ /* 0x000fe200078e0230 */
[----:B------:R-:W-:Y:S02]  /*21b0*/  LOP3.LUT R93, R26, 0xff, RZ, 0xc0, !PT ;  /* 0x000000ff1a5d7812 */ /* 0x000fe400078ec0ff */
[----:B------:R-:W-:-:S03]  /*21c0*/  SHF.R.U32.HI R26, RZ, 0x10, R27 ;  /* 0x00000010ff1a7819 */ /* 0x000fc6000001161b */
[----:B0-----:R-:W-:Y:S01]  /*21d0*/  IMAD.IADD R91, R40, 0x1, R93 ;  /* 0x00000001285b7824 */ /* 0x001fe200078e025d */
[----:B------:R-:W-:Y:S01]  /*21e0*/  LOP3.LUT R26, R26, 0xff, RZ, 0xc0, !PT ;  /* 0x000000ff1a1a7812 */ /* 0x000fe200078ec0ff */
[----:B---3--:R-:W-:Y:S01]  /*21f0*/  HADD2 R49, R49.H0_H0, R24.H0_H0 ;  /* 0x2000001831317230 */ /* 0x008fe20000000800 */
[-C--:B------:R-:W-:Y:S02]  /*2200*/  IMAD.WIDE R24, R92, R48.reuse, c[0x0][0x160] ;  /* 0x000058005c187625 */ /* 0x080fe400078e0230 */
[----:B------:R0:W2:Y:S01]  /*2210*/  LDG.E.U16.CONSTANT R92, [R88.64] ;  /* 0x0000000c585c7981 */ /* 0x0000a2000c1e9500 */
[----:B----4-:R-:W-:Y:S01]  /*2220*/  HADD2 R49, R49.H0_H0, R90.H0_H0 ;  /* 0x2000005a31317230 */ /* 0x010fe20000000800 */
[----:B------:R-:W-:Y:S02]  /*2230*/  IMAD.WIDE R90, R91, R48, c[0x0][0x160] ;  /* 0x000058005b5a7625 */ /* 0x000fe400078e0230 */
[----:B------:R-:W3:Y:S02]  /*2240*/  LDG.E.U16.CONSTANT R24, [R24.64] ;  /* 0x0000000c18187981 */ /* 0x000ee4000c1e9500 */
[----:B------:R-:W-:-:S02]  /*2250*/  IMAD.IADD R93, R41, 0x1, R26 ;  /* 0x00000001295d7824 */ /* 0x000fc400078e021a */
[----:B------:R-:W4:Y:S01]  /*2260*/  LDG.E.U16.CONSTANT R90, [R90.64] ;  /* 0x0000000c5a5a7981 */ /* 0x000f22000c1e9500 */
[----:B0-----:R-:W-:Y:S01]  /*2270*/  LEA.HI R89, R27, R42, RZ, 0x8 ;  /* 0x0000002a1b597211 */ /* 0x001fe200078f40ff */
[----:B------:R-:W-:-:S04]  /*2280*/  IMAD.WIDE R26, R93, R48, c[0x0][0x160] ;  /* 0x000058005d1a7625 */ /* 0x000fc800078e0230 */
[----:B------:R-:W-:Y:S02]  /*2290*/  IMAD.WIDE R88, R89, R48, c[0x0][0x160] ;  /* 0x0000580059587625 */ /* 0x000fe400078e0230 */
[----:B------:R-:W5:Y:S04]  /*22a0*/  LDG.E.U16.CONSTANT R26, [R26.64] ;  /* 0x0000000c1a1a7981 */ /* 0x000f68000c1e9500 */
[----:B------:R-:W5:Y:S01]  /*22b0*/  LDG.E.U16.CONSTANT R89, [R88.64] ;  /* 0x0000000c58597981 */ /* 0x000f62000c1e9500 */
[----:B--2---:R-:W-:-:S04]  /*22c0*/  HADD2 R49, R49.H0_H0, R92.H0_H0 ;  /* 0x2000005c31317230 */ /* 0x004fc80000000800 */
[----:B---3--:R-:W-:-:S04]  /*22d0*/  HADD2 R24, R49.H0_H0, R24.H0_H0 ;  /* 0x2000001831187230 */ /* 0x008fc80000000800 */
[----:B----4-:R-:W-:-:S04]  /*22e0*/  HADD2 R24, R24.H0_H0, R90.H0_H0 ;  /* 0x2000005a18187230 */ /* 0x010fc80000000800 */
[----:B-----5:R-:W-:-:S04]  /*22f0*/  HADD2 R24, R24.H0_H0, R26.H0_H0 ;  /* 0x2000001a18187230 */ /* 0x020fc80000000800 */
[----:B------:R-:W-:-:S04]  /*2300*/  HADD2 R24, R24.H0_H0, R89.H0_H0 ;  /* 0x2000005918187230 */ /* 0x000fc80000000800 */
[----:B------:R-:W-:Y:S02]  /*2310*/  HMUL2 R24, R24.H0_H0, 0.08837890625, 0.08837890625 ;  /* 0x2da82da818187832 */ /* 0x000fe40000000800 */
.L_x_11:
[----:B------:R-:W-:Y:S05]  /*2320*/  BSYNC B0 ;  /* 0x0000000000007941 */ /* 0x000fea0003800000 */
.L_x_10:
[----:B------:R0:W-:Y:S01]  /*2330*/  STS.U16 [R84], R24 ;  /* 0x0000001854007388 */ /* 0x0001e20000000400 */
[----:B------:R-:W-:Y:S03]  /*2340*/  BSSY B0, `(.L_x_12) ;  /* 0x00000b8000007945 */ /* 0x000fe60003800000 */
[----:B------:R-:W-:Y:S06]  /*2350*/  BAR.SYNC.DEFER_BLOCKING 0x0 ;  /* 0x0000000000007b1d */ /* 0x000fec0000010000 */
[----:B------:R-:W-:Y:S05]  /*2360*/  @P1 BRA `(.L_x_13) ;  /* 0x00000b5000001947 */ /* 0x000fea0003800000 */
[----:B0-----:R-:W0:Y:S04]  /*2370*/  LDS.64 R24, [RZ] ;  /* 0x00000000ff187984 */ /* 0x001e280000000a00 */
[----:B------:R-:W1:Y:S04]  /*2380*/  LDS.64 R26, [0x8] ;  /* 0x00000800ff1a7984 */ /* 0x000e680000000a00 */
[----:B------:R-:W2:Y:S01]  /*2390*/  LDS.64 R48, [0x10] ;  /* 0x00001000ff307984 */ /* 0x000ea20000000a00 */
[----:B0-----:R-:W-:-:S04]  /*23a0*/  HMNMX2 R88, R24.H0_H0, -INF , -INF , !PT ;  /* 0xfc00fc0018587840 */ /* 0x001fc80007800800 */
[----:B------:R-:W-:-:S04]  /*23b0*/  HMNMX2 R88, R88.H0_H0, R24.H1_H1, !PT ;  /* 0x3000001858587240 */ /* 0x000fc80007800800 */
[----:B------:R-:W-:-:S04]  /*23c0*/  HMNMX2 R88, R88.H0_H0, R25.H0_H0, !PT ;  /* 0x2000001958587240 */ /* 0x000fc80007800800 */
[----:B------:R-:W-:Y:S02]  /*23d0*/  HMNMX2 R88, R88.H0_H0, R25.H1_H1, !PT ;  /* 0x3000001958587240 */ /* 0x000fe40007800800 */
[----:B------:R-:W0:Y:S02]  /*23e0*/  LDS.64 R24, [0x18] ;  /* 0x00001800ff187984 */ /* 0x000e240000000a00 */
[----:B-1----:R-:W-:-:S04]  /*23f0*/  HMNMX2 R88, R88.H0_H0, R26.H0_H0, !PT ;  /* 0x2000001a58587240 */ /* 0x002fc80007800800 */
[----:B------:R-:W-:-:S04]  /*2400*/  HMNMX2 R88, R88.H0_H0, R26.H1_H1, !PT ;  /* 0x3000001a58587240 */ /* 0x000fc80007800800 */
[----:B------:R-:W-:-:S04]  /*2410*/  HMNMX2 R88, R88.H0_H0, R27.H0_H0, !PT ;  /* 0x2000001b58587240 */ /* 0x000fc80007800800 */
[----:B------:R-:W-:Y:S02]  /*2420*/  HMNMX2 R88, R88.H0_H0, R27.H1_H1, !PT ;  /* 0x3000001b58587240 */ /* 0x000fe40007800800 */
[----:B------:R-:W1:Y:S02]  /*2430*/  LDS.64 R26, [0x20] ;  /* 0x00002000ff1a7984 */ /* 0x000e640000000a00 */
[----:B--2---:R-:W-:-:S04]  /*2440*/  HMNMX2 R88, R88.H0_H0, R48.H0_H0, !PT ;  /* 0x2000003058587240 */ /* 0x004fc80007800800 */
[----:B------:R-:W-:-:S04]  /*2450*/  HMNMX2 R88, R88.H0_H0, R48.H1_H1, !PT ;  /* 0x3000003058587240 */ /* 0x000fc80007800800 */
[----:B------:R-:W-:-:S04]  /*2460*/  HMNMX2 R88, R88.H0_H0, R49.H0_H0, !PT ;  /* 0x2000003158587240 */ /* 0x000fc80007800800 */
[----:B------:R-:W-:Y:S02]  /*2470*/  HMNMX2 R88, R88.H0_H0, R49.H1_H1, !PT ;  /* 0x3000003158587240 */ /* 0x000fe40007800800 */
[----:B------:R-:W2:Y:S02]  /*2480*/  LDS.64 R48, [0x28] ;  /* 0x00002800ff307984 */ /* 0x000ea40000000a00 */
[----:B0-----:R-:W-:-:S04]  /*2490*/  HMNMX2 R88, R88.H0_H0, R24.H0_H0, !PT ;  /* 0x2000001858587240 */ /* 0x001fc80007800800 */
        /* <DEDUP_REMOVED lines=130> */
[----:B------:R-:W-:Y:S02]  /*2cc0*/  HMNMX2 R88, R88.H0_H0, R48.H1_H1, !PT ;  /* 0x3000003058587240 */ /* 0x000fe40007800800 */
[----:B------:R-:W2:Y:S02]  /*2cd0*/  LDS.U16 R48, [0xa200] ;  /* 0x00a20000ff307984 */ /* 0x000ea40000000400 */
[----:B------:R-:W-:-:S04]  /*2ce0*/  HMNMX2 R88, R88.H0_H0, R49.H0_H0, !PT ;  /* 0x2000003158587240 */ /* 0x000fc80007800800 */
[----:B------:R-:W-:-:S04]  /*2cf0*/  HMNMX2 R88, R88.H0_H0, R49.H1_H1, !PT ;  /* 0x3000003158587240 */ /* 0x000fc80007800800 */
[----:B0-----:R-:W-:-:S04]  /*2d00*/  HMNMX2 R88, R88.H0_H0, R24.H0_H0, !PT ;  /* 0x2000001858587240 */ /* 0x001fc80007800800 */
[----:B------:R-:W-:-:S04]  /*2d10*/  HMNMX2 R88, R88.H0_H0, R24.H1_H1, !PT ;  /* 0x3000001858587240 */ /* 0x000fc80007800800 */
[----:B------:R-:W-:-:S04]  /*2d20*/  HMNMX2 R88, R88.H0_H0, R25.H0_H0, !PT ;  /* 0x2000001958587240 */ /* 0x000fc80007800800 */
[----:B------:R-:W-:-:S04]  /*2d30*/  HMNMX2 R88, R88.H0_H0, R25.H1_H1, !PT ;  /* 0x3000001958587240 */ /* 0x000fc80007800800 */
[----:B-1----:R-:W-:-:S04]  /*2d40*/  HMNMX2 R88, R88.H0_H0, R26.H0_H0, !PT ;  /* 0x2000001a58587240 */ /* 0x002fc80007800800 */
[----:B------:R-:W-:-:S04]  /*2d50*/  HMNMX2 R88, R88.H0_H0, R26.H1_H1, !PT ;  /* 0x3000001a58587240 */ /* 0x000fc80007800800 */
[----:B------:R-:W-:-:S04]  /*2d60*/  HMNMX2 R88, R88.H0_H0, R27.H0_H0, !PT ;  /* 0x2000001b58587240 */ /* 0x000fc80007800800 */
[----:B------:R-:W-:-:S04]  /*2d70*/  HMNMX2 R24, R88.H0_H0, R27.H1_H1, !PT ;  /* 0x3000001b58187240 */ /* 0x000fc80007800800 */
[----:B--2---:R-:W-:-:S05]  /*2d80*/  HMNMX2 R24, R24.H0_H0, R48.H0_H0, !PT ;  /* 0x2000003018187240 */ /* 0x004fca0007800800 */
[----:B------:R-:W-:Y:S01]  /*2d90*/  HADD2 R48, R48.H0_H0, -R24.H0_H0 ;  /* 0xa000001830307230 */ /* 0x000fe20000000800 */
[----:B------:R0:W-:Y:S04]  /*2da0*/  STS.U16 [0xa202], R24 ;  /* 0x00a20218ff007388 */ /* 0x0001e80000000400 */
[----:B------:R-:W-:Y:S02]  /*2db0*/  HADD2.F32 R25, -RZ, R48.H0_H0 ;  /* 0x20000030ff197230 */ /* 0x000fe40000004100 */
[----:B------:R-:W-:-:S03]  /*2dc0*/  HSETP2.EQ.AND P3, P2, R48.H0_H0, 0.0226898193359375, 0.007297515869140625, PT ;  /* 0x25cf1f7930007434 */ /* 0x000fc60003a62800 */
[----:B------:R-:W-:Y:S02]  /*2dd0*/  FFMA R25, R25, 1.4426950216293334961, -RZ ;  /* 0x3fb8aa3b19197823 */ /* 0x000fe400000008ff */
[----:B------:R-:W-:Y:S01]  /*2de0*/  SEL R27, RZ, 0x3c00, !P3 ;  /* 0x00003c00ff1b7807 */ /* 0x000fe20005800000 */
[----:B------:R-:W-:Y:S01]  /*2df0*/  HSETP2.EQ.AND P3, P4, R48.H0_H0, -2.966796875, -2.615234375, PT ;  /* 0xc1efc13b30007434 */ /* 0x000fe20003c62800 */
[----:B------:R-:W-:Y:S02]  /*2e00*/  SEL R49, RZ, 0x3c00, !P2 ;  /* 0x00003c00ff317807 */ /* 0x000fe40005000000 */
[----:B------:R-:W1:Y:S02]  /*2e10*/  MUFU.EX2 R25, R25 ;  /* 0x0000001900197308 */ /* 0x000e640000000800 */
[----:B-1----:R-:W-:Y:S02]  /*2e20*/  F2FP.PACK_AB R26, RZ, R25 ;  /* 0x00000019ff1a723e */ /* 0x002fe400000000ff */
[----:B------:R-:W-:-:S03]  /*2e30*/  PRMT R25, R24, 0x7610, R25 ;  /* 0x0000761018197816 */ /* 0x000fc60000000019 */
[----:B------:R-:W-:Y:S01]  /*2e40*/  HFMA2 R26, R27.H0_H0, -0.0009765625, -0.0009765625, R26.H0_H0 ;  /* 0x940094001b1a7831 */ /* 0x000fe2000004081a */
[----:B------:R-:W-:Y:S01]  /*2e50*/  SEL R27, RZ, 0x3c00, !P3 ;  /* 0x00003c00ff1b7807 */ /* 0x000fe20005800000 */
[----:B------:R0:W-:Y:S02]  /*2e60*/  STS.U16 [0xa200], R25 ;  /* 0x00a20019ff007388 */ /* 0x0001e40000000400 */
[----:B------:R-:W-:Y:S01]  /*2e70*/  HFMA2 R26, R49.H0_H0, -0.0009765625, -0.0009765625, R26.H0_H0 ;  /* 0x94009400311a7831 */ /* 0x000fe2000004081a */
[----:B------:R-:W-:-:S03]  /*2e80*/  SEL R49, RZ, 0x3c00, !P4 ;  /* 0x00003c00ff317807 */ /* 0x000fc60006000000 */
[----:B------:R-:W-:-:S04]  /*2e90*/  HFMA2 R26, R27.H0_H0, 6.103515625e-05, 6.103515625e-05, R26.H0_H0 ;  /* 0x040004001b1a7831 */ /* 0x000fc8000004081a */
[----:B------:R-:W-:-:S05]  /*2ea0*/  HFMA2 R26, R49.H0_H0, 3.0517578125e-05, 3.0517578125e-05, R26.H0_H0 ;  /* 0x02000200311a7831 */ /* 0x000fca000004081a */
[----:B------:R0:W-:Y:S02]  /*2eb0*/  STS.U16 [0xa208], R26 ;  /* 0x00a2081aff007388 */ /* 0x0001e40000000400 */
.L_x_13:
[----:B0-----:R-:W-:Y:S05]  /*2ec0*/  BSYNC B0 ;  /* 0x0000000000007941 */ /* 0x001fea0003800000 */
.L_x_12:
[----:B------:R-:W-:Y:S06]  /*2ed0*/  BAR.SYNC.DEFER_BLOCKING 0x0 ;  /* 0x0000000000007b1d */ /* 0x000fec0000010000 */
[----:B------:R-:W-:Y:S01]  /*2ee0*/  BSSY B0, `(.L_x_14) ;  /* 0x000001d000007945 */ /* 0x000fe20003800000 */
[----:B------:R-:W-:Y:S04]  /*2ef0*/  LDS.U16 R24, [R84] ;  /* 0x0000000054187984 */ /* 0x000fe80000000400 */
[----:B------:R-:W0:Y:S02]  /*2f00*/  LDS.U16 R25, [0xa202] ;  /* 0x00a20200ff197984 */ /* 0x000e240000000400 */
[----:B0-----:R-:W-:-:S05]  /*2f10*/  HADD2 R24, R24.H0_H0, -R25.H0_H0 ;  /* 0xa000001918187230 */ /* 0x001fca0000000800 */
[----:B------:R-:W-:Y:S02]  /*2f20*/  HADD2.F32 R25, -RZ, R24.H0_H0 ;  /* 0x20000018ff197230 */ /* 0x000fe40000004100 */
[----:B------:R-:W-:-:S03]  /*2f30*/  HSETP2.EQ.AND P3, P2, R24.H0_H0, 0.0226898193359375, 0.007297515869140625, PT ;  /* 0x25cf1f7918007434 */ /* 0x000fc60003a62800 */
[----:B------:R-:W-:Y:S02]  /*2f40*/  FFMA R25, R25, 1.4426950216293334961, -RZ ;  /* 0x3fb8aa3b19197823 */ /* 0x000fe400000008ff */
[----:B------:R-:W-:Y:S01]  /*2f50*/  SEL R27, RZ, 0x3c00, !P3 ;  /* 0x00003c00ff1b7807 */ /* 0x000fe20005800000 */
[----:B------:R-:W-:Y:S01]  /*2f60*/  HSETP2.EQ.AND P3, P4, R24.H0_H0, -2.966796875, -2.615234375, PT ;  /* 0xc1efc13b18007434 */ /* 0x000fe20003c62800 */
[----:B------:R-:W-:Y:S02]  /*2f70*/  SEL R49, RZ, 0x3c00, !P2 ;  /* 0x00003c00ff317807 */ /* 0x000fe40005000000 */
[----:B------:R-:W0:Y:S02]  /*2f80*/  MUFU.EX2 R25, R25 ;  /* 0x0000001900197308 */ /* 0x000e240000000800 */
[----:B0-----:R-:W-:-:S05]  /*2f90*/  F2FP.PACK_AB R26, RZ, R25 ;  /* 0x00000019ff1a723e */ /* 0x001fca00000000ff */
[----:B------:R-:W-:Y:S01]  /*2fa0*/  HFMA2 R26, R27.H0_H0, -0.0009765625, -0.0009765625, R26.H0_H0 ;  /* 0x940094001b1a7831 */ /* 0x000fe2000004081a */
[----:B------:R-:W-:-:S03]  /*2fb0*/  SEL R27, RZ, 0x3c00, !P3 ;  /* 0x00003c00ff1b7807 */ /* 0x000fc60005800000 */
[----:B------:R-:W-:Y:S01]  /*2fc0*/  HFMA2 R26, R49.H0_H0, -0.0009765625, -0.0009765625, R26.H0_H0 ;  /* 0x94009400311a7831 */ /* 0x000fe2000004081a */
[----:B------:R-:W-:-:S03]  /*2fd0*/  SEL R49, RZ, 0x3c00, !P4 ;  /* 0x00003c00ff317807 */ /* 0x000fc60006000000 */
[----:B------:R-:W-:-:S04]  /*2fe0*/  HFMA2 R26, R27.H0_H0, 6.103515625e-05, 6.103515625e-05, R26.H0_H0 ;  /* 0x040004001b1a7831 */ /* 0x000fc8000004081a */
[----:B------:R-:W-:-:S05]  /*2ff0*/  HFMA2 R26, R49.H0_H0, 3.0517578125e-05, 3.0517578125e-05, R26.H0_H0 ;  /* 0x02000200311a7831 */ /* 0x000fca000004081a */
[----:B------:R0:W-:Y:S01]  /*3000*/  STS.U16 [R84], R26 ;  /* 0x0000001a54007388 */ /* 0x0001e20000000400 */
[----:B------:R-:W-:Y:S05]  /*3010*/  @P0 BRA `(.L_x_15) ;  /* 0x0000009000000947 */ /* 0x000fea0003800000 */
[----:B------:R-:W1:Y:S01]  /*3020*/  LDS.U16 R24, [0xa208] ;  /* 0x00a20800ff187984 */ /* 0x000e620000000400 */
[----:B------:R-:W-:-:S04]  /*3030*/  IMAD.MOV.U32 R25, RZ, RZ, R0 ;  /* 0x000000ffff197224 */ /* 0x000fc800078e0000 */
.L_x_16:
[C---:B0-----:R-:W-:Y:S01]  /*3040*/  IMAD.SHL.U32 R26, R25.reuse, 0x2, RZ ;  /* 0x00000002191a7824 */ /* 0x041fe200078e00ff */
[----:B------:R-:W-:-:S04]  /*3050*/  IADD3 R25, R25, c[0x0][0x0], RZ ;  /* 0x0000000019197a10 */ /* 0x000fc80007ffe0ff */
[----:B------:R-:W0:Y:S01]  /*3060*/  LDS.U16 R27, [R26+0x100] ;  /* 0x000100001a1b7984 */ /* 0x000e220000000400 */
[----:B------:R-:W-:Y:S01]  /*3070*/  ISETP.GE.AND P2, PT, R25, 0x80, PT ;  /* 0x000000801900780c */ /* 0x000fe20003f46270 */
[----:B01----:R-:W-:-:S05]  /*3080*/  HMUL2 R27, R27.H0_H0, R24.H0_H0 ;  /* 0x200000181b1b7232 */ /* 0x003fca0000000800 */
[----:B------:R0:W-:Y:S07]  /*3090*/  STS.U16 [R26+0x100], R27 ;  /* 0x0001001b1a007388 */ /* 0x0001ee0000000400 */
[----:B------:R-:W-:Y:S05]  /*30a0*/  @!P2 BRA `(.L_x_16) ;  /* 0xffffff900000a947 */ /* 0x000fea000383ffff */
.L_x_15:
[----:B------:R-:W-:Y:S05]  /*30b0*/  BSYNC B0 ;  /* 0x0000000000007941 */ /* 0x000fea0003800000 */
.L_x_14:
[----:B------:R-:W-:Y:S01]  /*30c0*/  UIADD3 UR9, UR5, 0x80, URZ ;  /* 0x0000008005097890 */ /* 0x000fe2000fffe03f */
[----:B------:R-:W-:Y:S03]  /*30d0*/  BSSY B0, `(.L_x_17) ;  /* 0x0000010000007945 */ /* 0x000fe60003800000 */
[----:B------:R-:W-:-:S04]  /*30e0*/  UISETP.LT.AND UP0, UPT, UR6, UR9, UPT ;  /* 0x000000090600728c */ /* 0x000fc8000bf01270 */
[----:B------:R-:W-:-:S04]  /*30f0*/  USEL UR9, UR6, UR9, UP0 ;  /* 0x0000000906097287 */ /* 0x000fc80008000000 */
[----:B------:R-:W-:-:S04]  /*3100*/  UIADD3 UR9, UR9, -UR5, URZ ;  /* 0x8000000509097290 */ /* 0x000fc8000fffe03f */
[----:B------:R-:W-:-:S06]  /*3110*/  USHF.L.U32 UR9, UR9, 0x2, URZ ;  /* 0x0000000209097899 */ /* 0x000fcc000800063f */
[----:B------:R-:W-:-:S13]  /*3120*/  ISETP.GE.AND P2, PT, R0, UR9, PT ;  /* 0x0000000900007c0c */ /* 0x000fda000bf46270 */
[----:B------:R-:W-:Y:S05]  /*3130*/  @P2 BRA `(.L_x_18) ;  /* 0x0000009000002947 */ /* 0x000fea0003800000 */
[----:B------:R-:W-:Y:S01]  /*3140*/  IADD3 R48, P2, R87, c[0x0][0x170], RZ ;  /* 0x00005c0057307a10 */ /* 0x000fe20007f5e0ff */
[----:B------:R-:W-:-:S03]  /*3150*/  IMAD.MOV.U32 R87, RZ, RZ, R0 ;  /* 0x000000ffff577224 */ /* 0x000fc600078e0000 */
[----:B------:R-:W-:-:S05]  /*3160*/  IADD3.X R49, R86, c[0x0][0x174], RZ, P2, !PT ;  /* 0x00005d0056317a10 */ /* 0x000fca00017fe4ff */
.L_x_19:
[----:B------:R-:W-:-:S06]  /*3170*/  IMAD.WIDE R24, R87, 0x10, R48 ;  /* 0x0000001057187825 */ /* 0x000fcc00078e0230 */
[----:B0-----:R-:W2:Y:S04]  /*3180*/  LDG.E.128.CONSTANT R24, [R24.64] ;  /* 0x0000000c18187981 */ /* 0x001ea8000c1e9d00 */
[----:B--2---:R0:W-:Y:S02]  /*3190*/  STS.128 [R87.X16+0x200], R24 ;  /* 0x0002001857007388 */ /* 0x0041e4000000cc00 */
[----:B0-----:R-:W-:-:S04]  /*31a0*/  IADD3 R87, R87, c[0x0][0x0], RZ ;  /* 0x0000000057577a10 */ /* 0x001fc80007ffe0ff */
[----:B------:R-:W-:-:S13]  /*31b0*/  ISETP.GE.AND P2, PT, R87, UR9, PT ;  /* 0x0000000957007c0c */ /* 0x000fda000bf46270 */
[----:B------:R-:W-:Y:S05]  /*31c0*/  @!P2 BRA `(.L_x_19) ;  /* 0xffffffa00000a947 */ /* 0x000fea000383ffff */
.L_x_18:
[----:B------:R-:W-:Y:S05]  /*31d0*/  BSYNC B0 ;  /* 0x0000000000007941 */ /* 0x000fea0003800000 */
.L_x_17:
[----:B------:R-:W-:Y:S01]  /*31e0*/  UIADD3 UR9, UR5, 0x80, URZ ;  /* 0x0000008005097890 */ /* 0x000fe2000fffe03f */
[----:B------:R-:W-:Y:S01]  /*31f0*/  IADD3 R24, R82, UR5, RZ ;  /* 0x0000000552187c10 */ /* 0x000fe2000fffe0ff */
[----:B------:R-:W-:Y:S02]  /*3200*/  BAR.SYNC.DEFER_BLOCKING 0x0 ;  /* 0x0000000000007b1d */ /* 0x000fe40000010000 */
[----:B------:R-:W-:-:S04]  /*3210*/  UISETP.LT.AND UP0, UPT, UR6, UR9, UPT ;  /* 0x000000090600728c */ /* 0x000fc8000bf01270 */
[----:B------:R-:W-:Y:S01]  /*3220*/  USEL UR10, UR6, UR9, UP0 ;  /* 0x00000009060a7287 */ /* 0x000fe20008000000 */
[----:B------:R-:W-:Y:S05]  /*3230*/  BSSY B0, `(.L_x_20) ;  /* 0x0000059000007945 */ /* 0x000fea0003800000 */
[----:B------:R-:W-:-:S13]  /*3240*/  ISETP.GE.AND P2, PT, R24, UR10, PT ;  /* 0x0000000a18007c0c */ /* 0x000fda000bf46270 */
[----:B------:R-:W-:Y:S05]  /*3250*/  @P2 BRA `(.L_x_21) ;  /* 0x0000056000002947 */ /* 0x000fea0003800000 */
[----:B------:R-:W-:Y:S01]  /*3260*/  UIADD3 UR9, UR11, UR4, URZ ;  /* 0x000000040b097290 */ /* 0x000fe2000fffe03f */
[----:B------:R-:W-:Y:S01]  /*3270*/  IMAD.U32 R25, RZ, RZ, UR4 ;  /* 0x00000004ff197e24 */ /* 0x000fe2000f8e00ff */
[----:B------:R-:W-:Y:S02]  /*3280*/  BSSY B1, `(.L_x_22) ;  /* 0x0000029000017945 */ /* 0x000fe40003800000 */
[----:B------:R-:W-:-:S04]  /*3290*/  UISETP.LT.AND UP0, UPT, UR7, UR9, UPT ;  /* 0x000000090700728c */ /* 0x000fc8000bf01270 */
[----:B------:R-:W-:-:S04]  /*32a0*/  USEL UR9, UR7, UR9, !UP0 ;  /* 0x0000000907097287 */ /* 0x000fc8000c000000 */
[----:B------:R-:W-:-:S04]  /*32b0*/  UISETP.LT.AND UP0, UPT, UR8, UR9, UPT ;  /* 0x000000090800728c */ /* 0x000fc8000bf01270 */
[----:B------:R-:W-:-:S06]  /*32c0*/  USEL UR9, UR8, UR9, !UP0 ;  /* 0x0000000908097287 */ /* 0x000fcc000c000000 */
[----:B------:R-:W-:-:S04]  /*32d0*/  IADD3 R25, R44, -UR9, R25 ;  /* 0x800000092c197c10 */ /* 0x000fc8000fffe019 */
[C---:B0-----:R-:W-:Y:S02]  /*32e0*/  LEA.HI R26, R25.reuse, 0x1, RZ, 0x1a ;  /* 0x00000001191a7811 */ /* 0x041fe400078fd0ff */
[----:B------:R-:W-:Y:S01]  /*32f0*/  ISETP.GE.U32.AND P2, PT, R25, 0xc0, PT ;  /* 0x000000c01900780c */ /* 0x000fe20003f46070 */
[----:B------:R-:W-:Y:S01]  /*3300*/  IMAD.MOV.U32 R25, RZ, RZ, R24 ;  /* 0x000000ffff197224 */ /* 0x000fe200078e0018 */
[----:B------:R-:W-:-:S13]  /*3310*/  LOP3.LUT P3, R26, R26, 0x3, RZ, 0xc0, !PT ;  /* 0x000000031a1a7812 */ /* 0x000fda000786c0ff */
[----:B------:R-:W-:Y:S05]  /*3320*/  @!P3 BRA `(.L_x_23) ;  /* 0x000001e00000b947 */ /* 0x000fea0003800000 */
[----:B------:R-:W0:Y:S01]  /*3330*/  LDS.U8 R48, [R45+0x200] ;  /* 0x000200002d307984 */ /* 0x000e220000000000 */
[----:B------:R-:W-:Y:S01]  /*3340*/  ISETP.NE.AND P3, PT, R26, 0x1, PT ;  /* 0x000000011a00780c */ /* 0x000fe20003f65270 */
[----:B0-----:R-:W-:-:S04]  /*3350*/  IMAD.IADD R48, R79, 0x1, R48 ;  /* 0x000000014f307824 */ /* 0x001fc800078e0230 */
[----:B------:R-:W-:Y:S02]  /*3360*/  IMAD.SHL.U32 R27, R48, 0x2, RZ ;  /* 0x00000002301b7824 */ /* 0x000fe400078e00ff */
[----:B------:R-:W-:Y:S04]  /*3370*/  LDS.U16 R48, [R46] ;  /* 0x000000002e307984 */ /* 0x000fe80000000400 */
[----:B------:R-:W0:Y:S02]  /*3380*/  LDS.U16 R25, [R27+0x2200] ;  /* 0x002200001b197984 */ /* 0x000e240000000400 */
[----:B0-----:R-:W-:-:S05]  /*3390*/  HADD2 R25, R25.H0_H0, R48.H0_H0 ;  /* 0x2000003019197230 */ /* 0x001fca0000000800 */
[----:B------:R-:W-:Y:S02]  /*33a0*/  PRMT R48, R25, 0x7610, R48 ;  /* 0x0000761019307816 */ /* 0x000fe40000000030 */
[----:B------:R-:W-:-:S03]  /*33b0*/  IADD3 R25, R24, 0x40, RZ ;  /* 0x0000004018197810 */ /* 0x000fc60007ffe0ff */
[----:B------:R0:W-:Y:S01]  /*33c0*/  STS.U16 [R27+0x2200], R48 ;  /* 0x002200301b007388 */ /* 0x0001e20000000400 */
[----:B------:R-:W-:Y:S05]  /*33d0*/  @!P3 BRA `(.L_x_23) ;  /* 0x000001300000b947 */ /* 0x000fea0003800000 */
[----:B0-----:R-:W0:Y:S01]  /*33e0*/  LDS.U8 R48, [R45+0x1200] ;  /* 0x001200002d307984 */ /* 0x001e220000000000 */
[----:B------:R-:W-:Y:S01]  /*33f0*/  ISETP.NE.AND P3, PT, R26, 0x2, PT ;  /* 0x000000021a00780c */ /* 0x000fe20003f65270 */
[----:B0-----:R-:W-:-:S04]  /*3400*/  IMAD.IADD R48, R79, 0x1, R48 ;  /* 0x000000014f307824 */ /* 0x001fc800078e0230 */
[----:B------:R-:W-:Y:S02]  /*3410*/  IMAD.SHL.U32 R27, R48, 0x2, RZ ;  /* 0x00000002301b7824 */ /* 0x000fe400078e00ff */
[----:B------:R-:W-:Y:S04]  /*3420*/  LDS.U16 R48, [R46+0x80] ;  /* 0x000080002e307984 */ /* 0x000fe80000000400 */
[----:B------:R-:W0:Y:S02]  /*3430*/  LDS.U16 R25, [R27+0x2200] ;  /* 0x002200001b197984 */ /* 0x000e240000000400 */
[----:B0-----:R-:W-:-:S05]  /*3440*/  HADD2 R25, R25.H0_H0, R48.H0_H0 ;  /* 0x2000003019197230 */ /* 0x001fca0000000800 */
[----:B------:R-:W-:-:S05]  /*3450*/  PRMT R49, R25, 0x7610, R49 ;  /* 0x0000761019317816 */ /* 0x000fca0000000031 */
[----:B------:R-:W-:Y:S04]  /*3460*/  STS.U16 [R27+0x2200], R49 ;  /* 0x002200311b007388 */ /* 0x000fe80000000400 */
[----:B------:R-:W0:Y:S02]  /*3470*/  @P3 LDS.U8 R26, [R45+0x2200] ;  /* 0x002200002d1a3984 */ /* 0x000e240000000000 */
[----:B0-----:R-:W-:-:S04]  /*3480*/  @P3 IMAD.IADD R26, R79, 0x1, R26 ;  /* 0x000000014f1a3824 */ /* 0x001fc800078e021a */
[----:B------:R-:W-:Y:S02]  /*3490*/  @P3 IMAD.SHL.U32 R48, R26, 0x2, RZ ;  /* 0x000000021a303824 */ /* 0x000fe400078e00ff */
[----:B------:R-:W-:Y:S04]  /*34a0*/  @P3 LDS.U16 R26, [R46+0x100] ;  /* 0x000100002e1a3984 */ /* 0x000fe80000000400 */
[----:B------:R-:W0:Y:S02]  /*34b0*/  @P3 LDS.U16 R25, [R48+0x2200] ;  /* 0x0022000030193984 */ /* 0x000e240000000400 */
[----:B0-----:R-:W-:-:S05]  /*34c0*/  @P3 HADD2 R25, R25.H0_H0, R26.H0_H0 ;  /* 0x2000001a19193230 */ /* 0x001fca0000000800 */
[----:B------:R-:W-:Y:S02]  /*34d0*/  PRMT R26, R25, 0x7610, R26 ;  /* 0x00007610191a7816 */ /* 0x000fe4000000001a */
[C---:B------:R-:W-:Y:S02]  /*34e0*/  IADD3 R25, R24.reuse, 0x80, RZ ;  /* 0x0000008018197810 */ /* 0x040fe40007ffe0ff */
[----:B------:R-:W-:Y:S01]  /*34f0*/  @P3 IADD3 R25, R24, 0xc0, RZ ;  /* 0x000000c018193810 */ /* 0x000fe20007ffe0ff */
[----:B------:R0:W-:Y:S04]  /*3500*/  @P3 STS.U16 [R48+0x2200], R26 ;  /* 0x0022001a30003388 */ /* 0x0001e80000000400 */
.L_x_23:
[----:B------:R-:W-:Y:S05]  /*3510*/  BSYNC B1 ;  /* 0x0000000000017941 */ /* 0x000fea0003800000 */
.L_x_22:
[----:B------:R-:W-:Y:S05]  /*3520*/  @!P2 BRA `(.L_x_21) ;  /* 0x000002900000a947 */ /* 0x000fea0003800000 */
[----:B------:R-:W-:Y:S01]  /*3530*/  USHF.L.U32 UR9, UR5, 0x6, URZ ;  /* 0x0000000605097899 */ /* 0x000fe2000800063f */
[----:B------:R-:W-:-:S04]  /*3540*/  IADD3 R24, R25, -UR5, RZ ;  /* 0x8000000519187c10 */ /* 0x000fc8000fffe0ff */
[----:B------:R-:W-:Y:S02]  /*3550*/  LEA R24, R24, 0x100, 0x1 ;  /* 0x0000010018187811 */ /* 0x000fe400078e08ff */
[----:B0-----:R-:W-:-:S05]  /*3560*/  LEA R26, R25, -UR9, 0x6 ;  /* 0x80000009191a7c11 */ /* 0x001fca000f8e30ff */
[----:B------:R-:W-:-:S05]  /*3570*/  IMAD.IADD R26, R43, 0x1, R26 ;  /* 0x000000012b1a7824 */ /* 0x000fca00078e021a */
.L_x_24:
[----:B0-----:R-:W0:Y:S01]  /*3580*/  LDS.U8 R48, [R26+-0x2000] ;  /* 0xffe000001a307984 */ /* 0x001e220000000000 */
[----:B------:R-:W-:-:S04]  /*3590*/  IADD3 R25, R25, 0x100, RZ ;  /* 0x0000010019197810 */ /* 0x000fc80007ffe0ff */
[----:B------:R-:W-:Y:S01]  /*35a0*/  ISETP.GE.AND P2, PT, R25, UR10, PT ;  /* 0x0000000a19007c0c */ /* 0x000fe2000bf46270 */
[----:B0-----:R-:W-:-:S04]  /*35b0*/  IMAD.IADD R48, R79, 0x1, R48 ;  /* 0x000000014f307824 */ /* 0x001fc800078e0230 */
[----:B------:R-:W-:Y:S02]  /*35c0*/  IMAD.SHL.U32 R49, R48, 0x2, RZ ;  /* 0x0000000230317824 */ /* 0x000fe400078e00ff */
[----:B------:R-:W-:Y:S04]  /*35d0*/  LDS.U16 R48, [R24+-0x100] ;  /* 0xffff000018307984 */ /* 0x000fe80000000400 */
[----:B------:R-:W0:Y:S02]  /*35e0*/  LDS.U16 R27, [R49+0x2200] ;  /* 0x00220000311b7984 */ /* 0x000e240000000400 */
[----:B0-----:R-:W-:-:S05]  /*35f0*/  HADD2 R27, R27.H0_H0, R48.H0_H0 ;  /* 0x200000301b1b7230 */ /* 0x001fca0000000800 */
[----:B------:R-:W-:-:S05]  /*3600*/  PRMT R87, R27, 0x7610, R87 ;  /* 0x000076101b577816 */ /* 0x000fca0000000057 */
[----:B------:R-:W-:Y:S04]  /*3610*/  STS.U16 [R49+0x2200], R87 ;  /* 0x0022005731007388 */ /* 0x000fe80000000400 */
[----:B------:R-:W0:Y:S02]  /*3620*/  LDS.U8 R48, [R26+-0x1000] ;  /* 0xfff000001a307984 */ /* 0x000e240000000000 */
[----:B0-----:R-:W-:-:S04]  /*3630*/  IMAD.IADD R48, R79, 0x1, R48 ;  /* 0x000000014f307824 */ /* 0x001fc800078e0230 */
[----:B------:R-:W-:Y:S02]  /*3640*/  IMAD.SHL.U32 R86, R48, 0x2, RZ ;  /* 0x0000000230567824 */ /* 0x000fe400078e00ff */
[----:B------:R-:W-:Y:S04]  /*3650*/  LDS.U16 R48, [R24+-0x80] ;  /* 0xffff800018307984 */ /* 0x000fe80000000400 */
[----:B------:R-:W0:Y:S02]  /*3660*/  LDS.U16 R27, [R86+0x2200] ;  /* 0x00220000561b7984 */ /* 0x000e240000000400 */
[----:B0-----:R-:W-:-:S05]  /*3670*/  HADD2 R27, R27.H0_H0, R48.H0_H0 ;  /* 0x200000301b1b7230 */ /* 0x001fca0000000800 */
[----:B------:R-:W-:-:S05]  /*3680*/  PRMT R88, R27, 0x7610, R88 ;  /* 0x000076101b587816 */ /* 0x000fca0000000058 */
[----:B------:R-:W-:Y:S04]  /*3690*/  STS.U16 [R86+0x2200], R88 ;  /* 0x0022005856007388 */ /* 0x000fe80000000400 */
[----:B------:R-:W0:Y:S02]  /*36a0*/  LDS.U8 R48, [R26] ;  /* 0x000000001a307984 */ /* 0x000e240000000000 */
[----:B0-----:R-:W-:-:S04]  /*36b0*/  IMAD.IADD R48, R79, 0x1, R48 ;  /* 0x000000014f307824 */ /* 0x001fc800078e0230 */
[----:B------:R-:W-:Y:S02]  /*36c0*/  IMAD.SHL.U32 R49, R48, 0x2, RZ ;  /* 0x0000000230317824 */ /* 0x000fe400078e00ff */
[----:B------:R-:W-:Y:S04]  /*36d0*/  LDS.U16 R48, [R24] ;  /* 0x0000000018307984 */ /* 0x000fe80000000400 */
[----:B------:R-:W0:Y:S02]  /*36e0*/  LDS.U16 R27, [R49+0x2200] ;  /* 0x00220000311b7984 */ /* 0x000e240000000400 */
[----:B0-----:R-:W-:-:S05]  /*36f0*/  HADD2 R27, R27.H0_H0, R48.H0_H0 ;  /* 0x200000301b1b7230 */ /* 0x001fca0000000800 */
[----:B------:R-:W-:-:S05]  /*3700*/  PRMT R87, R27, 0x7610, R87 ;  /* 0x000076101b577816 */ /* 0x000fca0000000057 */
[----:B------:R-:W-:Y:S04]  /*3710*/  STS.U16 [R49+0x2200], R87 ;  /* 0x0022005731007388 */ /* 0x000fe80000000400 */
[----:B------:R0:W1:Y:S02]  /*3720*/  LDS.U8 R48, [R26+0x1000] ;  /* 0x001000001a307984 */ /* 0x0000640000000000 */
[----:B0-----:R-:W-:Y:S01]  /*3730*/  IADD3 R26, R26, 0x4000, RZ ;  /* 0x000040001a1a7810 */ /* 0x001fe20007ffe0ff */
[----:B-1----:R-:W-:-:S04]  /*3740*/  IMAD.IADD R48, R79, 0x1, R48 ;  /* 0x000000014f307824 */ /* 0x002fc800078e0230 */
[----:B------:R-:W-:Y:S02]  /*3750*/  IMAD.SHL.U32 R86, R48, 0x2, RZ ;  /* 0x0000000230567824 */ /* 0x000fe400078e00ff */
[----:B------:R0:W-:Y:S04]  /*3760*/  LDS.U16 R48, [R24+0x80] ;  /* 0x0000800018307984 */ /* 0x0001e80000000400 */
[----:B------:R-:W1:Y:S01]  /*3770*/  LDS.U16 R27, [R86+0x2200] ;  /* 0x00220000561b7984 */ /* 0x000e620000000400 */
[----:B0-----:R-:W-:Y:S01]  /*3780*/  IADD3 R24, R24, 0x200, RZ ;  /* 0x0000020018187810 */ /* 0x001fe20007ffe0ff */
[----:B-1----:R-:W-:-:S05]  /*3790*/  HADD2 R27, R27.H0_H0, R48.H0_H0 ;  /* 0x200000301b1b7230 */ /* 0x002fca0000000800 */
[----:B------:R0:W-:Y:S01]  /*37a0*/  STS.U16 [R86+0x2200], R27 ;  /* 0x0022001b56007388 */ /* 0x0001e20000000400 */
[----:B------:R-:W-:Y:S05]  /*37b0*/  @!P2 BRA `(.L_x_24) ;  /* 0xfffffdc00000a947 */ /* 0x000fea000383ffff */
.L_x_21:
[----:B------:R-:W-:Y:S05]  /*37c0*/  BSYNC B0 ;  /* 0x0000000000007941 */ /* 0x000fea0003800000 */
.L_x_20:
[----:B------:R-:W-:Y:S01]  /*37d0*/  BAR.SYNC.DEFER_BLOCKING 0x0 ;  /* 0x0000000000007b1d */ /* 0x000fe20000010000 */
[----:B------:R-:W-:-:S05]  /*37e0*/  ISETP.GE.AND P2, PT, R81, R80, PT ;  /* 0x000000505100720c */ /* 0x000fca0003f46270 */
[----:B------:R-:W-:Y:S08]  /*37f0*/  BSSY B0, `(.L_x_25) ;  /* 0x0000270000007945 */ /* 0x000ff00003800000 */
[----:B------:R-:W-:Y:S05]  /*3800*/  @P2 BRA `(.L_x_26) ;  /* 0x000026e000002947 */ /* 0x000fea0003800000 */
[----:B------:R-:W-:-:S05]  /*3810*/  IMAD.MOV.U32 R49, RZ, RZ, R81 ;  /* 0x000000ffff317224 */ /* 0x000fca00078e0051 */
.L_x_27:
[----:B0-----:R-:W-:Y:S01]  /*3820*/  LEA.HI R24, R49, R49, RZ, 0x1 ;  /* 0x0000003131187211 */ /* 0x001fe200078f08ff */
[----:B0-----:R-:W-:-:S03]  /*3830*/  IMAD.MOV.U32 R26, RZ, RZ, 0x2 ;  /* 0x00000002ff1a7424 */ /* 0x001fc600078e00ff */
[----:B------:R-:W-:-:S05]  /*3840*/  LOP3.LUT R24, R24, 0xfffffffe, RZ, 0xc0, !PT ;  /* 0xfffffffe18187812 */ /* 0x000fca00078ec0ff */
[----:B------:R-:W-:-:S04]  /*3850*/  IMAD.IADD R24, R49, 0x1, -R24 ;  /* 0x0000000131187824 */ /* 0x000fc800078e0a18 */
[----:B------:R-:W-:-:S04]  /*3860*/  IMAD R27, R83, 0x200, R24 ;  /* 0x00000200531b7824 */ /* 0x000fc800078e0218 */
[----:B------:R-:W-:-:S05]  /*3870*/  IMAD.WIDE R86, R27, R26, c[0x0][0x178] ;  /* 0x00005e001b567625 */ /* 0x000fca00078e021a */
[----:B------:R-:W2:Y:S04]  /*3880*/  LDG.E.U16.CONSTANT R89, [R86.64] ;  /* 0x0000000c56597981 */ /* 0x000ea8000c1e9500 */
[----:B------:R-:W3:Y:S01]  /*3890*/  LDG.E.U16.CONSTANT R88, [R86.64+0x4] ;  /* 0x0000040c56587981 */ /* 0x000ee2000c1e9500 */
[----:B------:R-:W-:-:S03]  /*38a0*/  IMAD.SHL.U32 R48, R83, 0x200, RZ ;  /* 0x0000020053307824 */ /* 0x000fc600078e00ff */
[----:B------:R-:W4:Y:S04]  /*38b0*/  LDG.E.U16.CONSTANT R90, [R86.64+0xc] ;  /* 0x00000c0c565a7981 */ /* 0x000f28000c1e9500 */
[----:B------:R-:W2:Y:S04]  /*38c0*/  LDS.64 R24, [R48+0x2200] ;  /* 0x0022000030187984 */ /* 0x000ea80000000a00 */
[----:B------:R-:W5:Y:S04]  /*38d0*/  LDG.E.U16.CONSTANT R91, [R86.64+0x14] ;  /* 0x0000140c565b7981 */ /* 0x000f68000c1e9500 */
[----:B------:R0:W4:Y:S01]  /*38e0*/  LDG.E.U16.CONSTANT R92, [R86.64+0x3c] ;  /* 0x00003c0c565c7981 */ /* 0x000122000c1e9500 */
[----:B--2---:R-:W-:-:S04]  /*38f0*/  HFMA2 R89, R24.H0_H0, R89.H0_H0, RZ.H0_H0 ;  /* 0x2000005918597231 */ /* 0x004fc800000408ff */
[----:B---3--:R-:W-:Y:S02]  /*3900*/  HFMA2 R88, R24.H1_H1, R88.H0_H0, R89.H0_H0 ;  /* 0x2000005818587231 */ /* 0x008fe40000040c59 */
[----:B------:R-:W2:Y:S04]  /*3910*/  LDG.E.U16.CONSTANT R24, [R86.64+0x8] ;  /* 0x0000080c56187981 */ /* 0x000ea8000c1e9500 */
[----:B------:R-:W3:Y:S01]  /*3920*/  LDG.E.U16.CONSTANT R89, [R86.64+0x10] ;  /* 0x0000100c56597981 */ /* 0x000ee2000c1e9500 */
[----:B--2---:R-:W-:-:S03]  /*3930*/  HFMA2 R24, R25.H0_H0, R24.H0_H0, R88.H0_H0 ;  /* 0x2000001819187231 */ /* 0x004fc60000040858 */
[----:B------:R-:W2:Y:S01]  /*3940*/  LDG.E.U16.CONSTANT R88, [R86.64+0x18] ;  /* 0x0000180c56587981 */ /* 0x000ea2000c1e9500 */
[----:B----4-:R-:W-:-:S03]  /*3950*/  HFMA2 R90, R25.H1_H1, R90.H0_H0, R24.H0_H0 ;  /* 0x2000005a195a7231 */ /* 0x010fc60000040c18 */
[----:B------:R-:W3:Y:S02]  /*3960*/  LDS.64 R24, [R48+0x2208] ;  /* 0x0022080030187984 */ /* 0x000ee40000000a00 */
[C---:B---3--:R-:W-:Y:S02]  /*3970*/  HFMA2 R89, R24.reuse.H0_H0, R89.H0_H0, R90.H0_H0 ;  /* 0x2000005918597231 */ /* 0x048fe4000004085a */
[----:B------:R-:W3:Y:S02]  /*3980*/  LDG.E.U16.CONSTANT R90, [R86.64+0x1c] ;  /* 0x00001c0c565a7981 */ /* 0x000ee4000c1e9500 */
[----:B-----5:R-:W-:Y:S02]  /*3990*/  HFMA2 R24, R24.H1_H1, R91.H0_H0, R89.H0_H0 ;  /* 0x2000005b18187231 */ /* 0x020fe40000040c59 */
[----:B------:R-:W4:Y:S04]  /*39a0*/  LDG.E.U16.CONSTANT R89, [R86.64+0x20] ;  /* 0x0000200c56597981 */ /* 0x000f28000c1e9500 */
[----:B------:R-:W5:Y:S01]  /*39b0*/  LDG.E.U16.CONSTANT R91, [R86.64+0x24] ;  /* 0x0000240c565b7981 */ /* 0x000f62000c1e9500 */
[----:B--2---:R-:W-:-:S03]  /*39c0*/  HFMA2 R24, R25.H0_H0, R88.H0_H0, R24.H0_H0 ;  /* 0x2000005819187231 */ /* 0x004fc60000040818 */
[----:B------:R-:W2:Y:S01]  /*39d0*/  LDG.E.U16.CONSTANT R88, [R86.64+0x28] ;  /* 0x0000280c56587981 */ /* 0x000ea2000c1e9500 */
[----:B---3--:R-:W-:-:S03]  /*39e0*/  HFMA2 R90, R25.H1_H1, R90.H0_H0, R24.H0_H0 ;  /* 0x2000005a195a7231 */ /* 0x008fc60000040c18 */
[----:B------:R-:W4:Y:S02]  /*39f0*/  LDS.64 R24, [R48+0x2210] ;  /* 0x0022100030187984 */ /* 0x000f240000000a00 */
[C---:B----4-:R-:W-:Y:S02]  /*3a00*/  HFMA2 R89, R24.reuse.H0_H0, R89.H0_H0, R90.H0_H0 ;  /* 0x2000005918597231 */ /* 0x050fe4000004085a */
[----:B------:R-:W3:Y:S02]  /*3a10*/  LDG.E.U16.CONSTANT R90, [R86.64+0x2c] ;  /* 0x00002c0c565a7981 */ /* 0x000ee4000c1e9500 */
[----:B-----5:R-:W-:Y:S02]  /*3a20*/  HFMA2 R24, R24.H1_H1, R91.H0_H0, R89.H0_H0 ;  /* 0x2000005b18187231 */ /* 0x020fe40000040c59 */
[----:B------:R-:W4:Y:S04]  /*3a30*/  LDG.E.U16.CONSTANT R91, [R86.64+0x30] ;  /* 0x0000300c565b7981 */ /* 0x000f28000c1e9500 */
[----:B------:R-:W5:Y:S01]  /*3a40*/  LDG.E.U16.CONSTANT R89, [R86.64+0x34] ;  /* 0x0000340c56597981 */ /* 0x000f62000c1e9500 */
[----:B--2---:R-:W-:-:S04]  /*3a50*/  HFMA2 R24, R25.H0_H0, R88.H0_H0, R24.H0_H0 ;  /* 0x2000005819187231 */ /* 0x004fc80000040818 */
[----:B---3--:R-:W-:Y:S02]  /*3a60*/  HFMA2 R90, R25.H1_H1, R90.H0_H0, R24.H0_H0 ;  /* 0x2000005a195a7231 */ /* 0x008fe40000040c18 */
[----:B------:R-:W4:Y:S02]  /*3a70*/  LDS.64 R24, [R48+0x2218] ;  /* 0x0022180030187984 */ /* 0x000f240000000a00 */
[C---:B----4-:R-:W-:Y:S02]  /*3a80*/  HFMA2 R91, R24.reuse.H0_H0, R91.H0_H0, R90.H0_H0 ;  /* 0x2000005b185b7231 */ /* 0x050fe4000004085a */
[----:B------:R0:W2:Y:S02]  /*3a90*/  LDG.E.U16.CONSTANT R90, [R86.64+0x38] ;  /* 0x0000380c565a7981 */ /* 0x0000a4000c1e9500 */
[----:B-----5:R-:W-:Y:S01]  /*3aa0*/  HFMA2 R24, R24.H1_H1, R89.H0_H0, R91.H0_H0 ;  /* 0x2000005918187231 */ /* 0x020fe20000040c5b */
[----:B------:R-:W-:-:S05]  /*3ab0*/  IADD3 R89, R27, 0x20, RZ ;  /* 0x000000201b597810 */ /* 0x000fca0007ffe0ff */
[----:B------:R-:W-:-:S05]  /*3ac0*/  IMAD.WIDE R88, R89, R26, c[0x0][0x178] ;  /* 0x00005e0059587625 */ /* 0x000fca00078e021a */
[----:B------:R-:W3:Y:S04]  /*3ad0*/  LDG.E.U16.CONSTANT R91, [R88.64] ;  /* 0x0000000c585b7981 */ /* 0x000ee8000c1e9500 */
[----:B------:R-:W4:Y:S04]  /*3ae0*/  LDG.E.U16.CONSTANT R93, [R88.64+0x4] ;  /* 0x0000040c585d7981 */ /* 0x000f28000c1e9500 */
[----:B0-----:R-:W5:Y:S04]  /*3af0*/  LDG.E.U16.CONSTANT R86, [R88.64+0xc] ;  /* 0x00000c0c58567981 */ /* 0x001f68000c1e9500 */
[----:B------:R-:W3:Y:S01]  /*3b00*/  LDG.E.U16.CONSTANT R87, [R88.64+0x10] ;  /* 0x0000100c58577981 */ /* 0x000ee2000c1e9500 */
[----:B--2---:R-:W-:-:S03]  /*3b10*/  HFMA2 R24, R25.H0_H0, R90.H0_H0, R24.H0_H0 ;  /* 0x2000005a19187231 */ /* 0x004fc60000040818 */
[----:B------:R-:W2:Y:S01]  /*3b20*/  LDG.E.U16.CONSTANT R90, [R88.64+0x1c] ;  /* 0x00001c0c585a7981 */ /* 0x000ea2000c1e9500 */
[----:B------:R-:W-:-:S03]  /*3b30*/  HFMA2 R92, R25.H1_H1, R92.H0_H0, R24.H0_H0 ;  /* 0x2000005c195c7231 */ /* 0x000fc60000040c18 */
[----:B------:R-:W3:Y:S02]  /*3b40*/  LDS.64 R24, [R48+0x2220] ;  /* 0x0022200030187984 */ /* 0x000ee40000000a00 */
[C---:B---3--:R-:W-:Y:S02]  /*3b50*/  HFMA2 R91, R24.reuse.H0_H0, R91.H0_H0, R92.H0_H0 ;  /* 0x2000005b185b7231 */ /* 0x048fe4000004085c */
[----:B------:R0:W3:Y:S02]  /*3b60*/  LDG.E.U16.CONSTANT R92, [R88.64+0x3c] ;  /* 0x00003c0c585c7981 */ /* 0x0000e4000c1e9500 */
[----:B----4-:R-:W-:Y:S02]  /*3b70*/  HFMA2 R93, R24.H1_H1, R93.H0_H0, R91.H0_H0 ;  /* 0x2000005d185d7231 */ /* 0x010fe40000040c5b */
[----:B------:R-:W4:Y:S04]  /*3b80*/  LDG.E.U16.CONSTANT R24, [R88.64+0x8] ;  /* 0x0000080c58187981 */ /* 0x000f28000c1e9500 */
[----:B------:R-:W2:Y:S01]  /*3b90*/  LDG.E.U16.CONSTANT R91, [R88.64+0x14] ;  /* 0x0000140c585b7981 */ /* 0x000ea2000c1e9500 */
[----:B----4-:R-:W-:-:S04]  /*3ba0*/  HFMA2 R24, R25.H0_H0, R24.H0_H0, R93.H0_H0 ;  /* 0x2000001819187231 */ /* 0x010fc8000004085d */
[----:B-----5:R-:W-:Y:S02]  /*3bb0*/  HFMA2 R86, R25.H1_H1, R86.H0_H0, R24.H0_H0 ;  /* 0x2000005619567231 */ /* 0x020fe40000040c18 */
[----:B------:R-:W1:Y:S02]  /*3bc0*/  LDS.64 R24, [R48+0x2228] ;  /* 0x0022280030187984 */ /* 0x000e640000000a00 */
[C---:B-1----:R-:W-:Y:S02]  /*3bd0*/  HFMA2 R86, R24.reuse.H0_H0, R87.H0_H0, R86.H0_H0 ;  /* 0x2000005718567231 */ /* 0x042fe40000040856 */
[----:B------:R-:W4:Y:S02]  /*3be0*/  LDG.E.U16.CONSTANT R87, [R88.64+0x20] ;  /* 0x0000200c58577981 */ /* 0x000f24000c1e9500 */
[----:B--2---:R-:W-:Y:S02]  /*3bf0*/  HFMA2 R86, R24.H1_H1, R91.H0_H0, R86.H0_H0 ;  /* 0x2000005b18567231 */ /* 0x004fe40000040c56 */
[----:B------:R-:W2:Y:S04]  /*3c00*/  LDG.E.U16.CONSTANT R24, [R88.64+0x18] ;  /* 0x0000180c58187981 */ /* 0x000ea8000c1e9500 */
[----:B------:R-:W5:Y:S01]  /*3c10*/  LDG.E.U16.CONSTANT R91, [R88.64+0x24] ;  /* 0x0000240c585b7981 */ /* 0x000f62000c1e9500 */
[----:B--2---:R-:W-:-:S03]  /*3c20*/  HFMA2 R24, R25.H0_H0, R24.H0_H0, R86.H0_H0 ;  /* 0x2000001819187231 */ /* 0x004fc60000040856 */
[----:B------:R-:W2:Y:S01]  /*3c30*/  LDG.E.U16.CONSTANT R86, [R88.64+0x28] ;  /* 0x0000280c58567981 */ /* 0x000ea2000c1e9500 */
[----:B------:R-:W-:-:S03]  /*3c40*/  HFMA2 R90, R25.H1_H1, R90.H0_H0, R24.H0_H0 ;  /* 0x2000005a195a7231 */ /* 0x000fc60000040c18 */
[----:B------:R-:W4:Y:S02]  /*3c50*/  LDS.64 R24, [R48+0x2230] ;  /* 0x0022300030187984 */ /* 0x000f240000000a00 */
[C---:B----4-:R-:W-:Y:S02]  /*3c60*/  HFMA2 R87, R24.reuse.H0_H0, R87.H0_H0, R90.H0_H0 ;  /* 0x2000005718577231 */ /* 0x050fe4000004085a */
[----:B------:R-:W4:Y:S02]  /*3c70*/  LDG.E.U16.CONSTANT R90, [R88.64+0x2c] ;  /* 0x00002c0c585a7981 */ /* 0x000f24000c1e9500 */
[----:B-----5:R-:W-:Y:S02]  /*3c80*/  HFMA2 R24, R24.H1_H1, R91.H0_H0, R87.H0_H0 ;  /* 0x2000005b18187231 */ /* 0x020fe40000040c57 */
[----:B------:R-:W5:Y:S04]  /*3c90*/  LDG.E.U16.CONSTANT R91, [R88.64+0x30] ;  /* 0x0000300c585b7981 */ /* 0x000f68000c1e9500 */
[----:B------:R-:W3:Y:S01]  /*3ca0*/  LDG.E.U16.CONSTANT R87, [R88.64+0x34] ;  /* 0x0000340c58577981 */ /* 0x000ee2000c1e9500 */
[----:B--2---:R-:W-:-:S04]  /*3cb0*/  HFMA2 R24, R25.H0_H0, R86.H0_H0, R24.H0_H0 ;  /* 0x2000005619187231 */ /* 0x004fc80000040818 */
[----:B----4-:R-:W-:Y:S02]  /*3cc0*/  HFMA2 R90, R25.H1_H1, R90.H0_H0, R24.H0_H0 ;  /* 0x2000005a195a7231 */ /* 0x010fe40000040c18 */
[----:B------:R-:W5:Y:S02]  /*3cd0*/  LDS.64 R24, [R48+0x2238] ;  /* 0x0022380030187984 */ /* 0x000f640000000a00 */
[C---:B-----5:R-:W-:Y:S02]  /*3ce0*/  HFMA2 R91, R24.reuse.H0_H0, R91.H0_H0, R90.H0_H0 ;  /* 0x2000005b185b7231 */ /* 0x060fe4000004085a */
[----:B------:R0:W2:Y:S02]  /*3cf0*/  LDG.E.U16.CONSTANT R90, [R88.64+0x38] ;  /* 0x0000380c585a7981 */ /* 0x0000a4000c1e9500 */
[----:B---3--:R-:W-:Y:S01]  /*3d00*/  HFMA2 R24, R24.H1_H1, R87.H0_H0, R91.H0_H0 ;  /* 0x2000005718187231 */ /* 0x008fe20000040c5b */
        /* <DEDUP_REMOVED lines=346> */
[----:B0-----:R-:W5:Y:S01]  /*52b0*/  LDG.E.U16.CONSTANT R86, [R88.64+0x18] ;  /* 0x0000180c58567981 */ /* 0x001f62000c1e9500 */
[----:B--2---:R-:W-:-:S03]  /*52c0*/  HFMA2 R24, R25.H0_H0, R90.H0_H0, R24.H0_H0 ;  /* 0x2000005a19187231 */ /* 0x004fc60000040818 */
[----:B------:R-:W2:Y:S01]  /*52d0*/  LDG.E.U16.CONSTANT R90, [R88.64+0x8] ;  /* 0x0000080c585a7981 */ /* 0x000ea2000c1e9500 */
[----:B------:R-:W-:-:S03]  /*52e0*/  HFMA2 R87, R25.H1_H1, R92.H0_H0, R24.H0_H0 ;  /* 0x2000005c19577231 */ /* 0x000fc60000040c18 */
[----:B------:R-:W3:Y:S04]  /*52f0*/  LDS.64 R24, [R48+0x2360] ;  /* 0x0023600030187984 */ /* 0x000ee80000000a00 */
[----:B------:R-:W5:Y:S01]  /*5300*/  LDG.E.U16.CONSTANT R92, [R88.64+0xc] ;  /* 0x00000c0c585c7981 */ /* 0x000f62000c1e9500 */
[----:B---3--:R-:W-:-:S04]  /*5310*/  HFMA2 R87, R24.H0_H0, R93.H0_H0, R87.H0_H0 ;  /* 0x2000005d18577231 */ /* 0x008fc80000040857 */
[----:B----4-:R-:W-:Y:S02]  /*5320*/  HFMA2 R24, R24.H1_H1, R91.H0_H0, R87.H0_H0 ;  /* 0x2000005b18187231 */ /* 0x010fe40000040c57 */
[----:B------:R-:W3:Y:S04]  /*5330*/  LDG.E.U16.CONSTANT R91, [R88.64+0x10] ;  /* 0x0000100c585b7981 */ /* 0x000ee8000c1e9500 */
[----:B------:R-:W4:Y:S01]  /*5340*/  LDG.E.U16.CONSTANT R87, [R88.64+0x14] ;  /* 0x0000140c58577981 */ /* 0x000f22000c1e9500 */
[----:B--2---:R-:W-:-:S03]  /*5350*/  HFMA2 R24, R25.H0_H0, R90.H0_H0, R24.H0_H0 ;  /* 0x2000005a19187231 */ /* 0x004fc60000040818 */
[----:B------:R-:W2:Y:S01]  /*5360*/  LDG.E.U16.CONSTANT R90, [R88.64+0x1c] ;  /* 0x00001c0c585a7981 */ /* 0x000ea2000c1e9500 */
[----:B-----5:R-:W-:-:S03]  /*5370*/  HFMA2 R92, R25.H1_H1, R92.H0_H0, R24.H0_H0 ;  /* 0x2000005c195c7231 */ /* 0x020fc60000040c18 */
[----:B------:R-:W3:Y:S02]  /*5380*/  LDS.64 R24, [R48+0x2368] ;  /* 0x0023680030187984 */ /* 0x000ee40000000a00 */
[----:B---3--:R-:W-:-:S04]  /*5390*/  HFMA2 R91, R24.H0_H0, R91.H0_H0, R92.H0_H0 ;  /* 0x2000005b185b7231 */ /* 0x008fc8000004085c */
[----:B----4-:R-:W-:Y:S02]  /*53a0*/  HFMA2 R24, R24.H1_H1, R87.H0_H0, R91.H0_H0 ;  /* 0x2000005718187231 */ /* 0x010fe40000040c5b */
[----:B------:R-:W3:Y:S04]  /*53b0*/  LDG.E.U16.CONSTANT R91, [R88.64+0x20] ;  /* 0x0000200c585b7981 */ /* 0x000ee8000c1e9500 */
[----:B------:R-:W4:Y:S01]  /*53c0*/  LDG.E.U16.CONSTANT R87, [R88.64+0x24] ;  /* 0x0000240c58577981 */ /* 0x000f22000c1e9500 */
[----:B------:R-:W-:-:S03]  /*53d0*/  HFMA2 R24, R25.H0_H0, R86.H0_H0, R24.H0_H0 ;  /* 0x2000005619187231 */ /* 0x000fc60000040818 */
[----:B------:R-:W5:Y:S01]  /*53e0*/  LDG.E.U16.CONSTANT R86, [R88.64+0x28] ;  /* 0x0000280c58567981 */ /* 0x000f62000c1e9500 */
[----:B--2---:R-:W-:-:S03]  /*53f0*/  HFMA2 R92, R25.H1_H1, R90.H0_H0, R24.H0_H0 ;  /* 0x2000005a195c7231 */ /* 0x004fc60000040c18 */
[----:B------:R-:W2:Y:S04]  /*5400*/  LDG.E.U16.CONSTANT R90, [R88.64+0x2c] ;  /* 0x00002c0c585a7981 */ /* 0x000ea8000c1e9500 */
[----:B------:R-:W3:Y:S02]  /*5410*/  LDS.64 R24, [R48+0x2370] ;  /* 0x0023700030187984 */ /* 0x000ee40000000a00 */
[C---:B---3--:R-:W-:Y:S02]  /*5420*/  HFMA2 R91, R24.reuse.H0_H0, R91.H0_H0, R92.H0_H0 ;  /* 0x2000005b185b7231 */ /* 0x048fe4000004085c */
[----:B------:R0:W3:Y:S02]  /*5430*/  LDG.E.U16.CONSTANT R92, [R88.64+0x3c] ;  /* 0x00003c0c585c7981 */ /* 0x0000e4000c1e9500 */
[----:B----4-:R-:W-:-:S02]  /*5440*/  HFMA2 R24, R24.H1_H1, R87.H0_H0, R91.H0_H0 ;  /* 0x2000005718187231 */ /* 0x010fc40000040c5b */
[----:B------:R-:W4:Y:S04]  /*5450*/  LDG.E.U16.CONSTANT R91, [R88.64+0x30] ;  /* 0x0000300c585b7981 */ /* 0x000f28000c1e9500 */
[----:B------:R-:W3:Y:S01]  /*5460*/  LDG.E.U16.CONSTANT R87, [R88.64+0x34] ;  /* 0x0000340c58577981 */ /* 0x000ee2000c1e9500 */
[----:B-----5:R-:W-:-:S04]  /*5470*/  HFMA2 R24, R25.H0_H0, R86.H0_H0, R24.H0_H0 ;  /* 0x2000005619187231 */ /* 0x020fc80000040818 */
[----:B--2---:R-:W-:Y:S02]  /*5480*/  HFMA2 R86, R25.H1_H1, R90.H0_H0, R24.H0_H0 ;  /* 0x2000005a19567231 */ /* 0x004fe40000040c18 */
[----:B------:R0:W2:Y:S04]  /*5490*/  LDG.E.U16.CONSTANT R90, [R88.64+0x38] ;  /* 0x0000380c585a7981 */ /* 0x0000a8000c1e9500 */
[----:B------:R-:W4:Y:S02]  /*54a0*/  LDS.64 R24, [R48+0x2378] ;  /* 0x0023780030187984 */ /* 0x000f240000000a00 */
[----:B----4-:R-:W-:-:S04]  /*54b0*/  HFMA2 R86, R24.H0_H0, R91.H0_H0, R86.H0_H0 ;  /* 0x2000005b18567231 */ /* 0x010fc80000040856 */
[----:B---3--:R-:W-:Y:S01]  /*54c0*/  HFMA2 R24, R24.H1_H1, R87.H0_H0, R86.H0_H0 ;  /* 0x2000005718187231 */ /* 0x008fe20000040c56 */
[----:B------:R-:W-:-:S05]  /*54d0*/  IADD3 R87, R27, 0x180, RZ ;  /* 0x000001801b577810 */ /* 0x000fca0007ffe0ff */
[----:B------:R-:W-:-:S05]  /*54e0*/  IMAD.WIDE R86, R87, R26, c[0x0][0x178] ;  /* 0x00005e0057567625 */ /* 0x000fca00078e021a */
[----:B------:R-:W3:Y:S04]  /*54f0*/  LDG.E.U16.CONSTANT R93, [R86.64] ;  /* 0x0000000c565d7981 */ /* 0x000ee8000c1e9500 */
[----:B------:R-:W4:Y:S04]  /*5500*/  LDG.E.U16.CONSTANT R91, [R86.64+0x4] ;  /* 0x0000040c565b7981 */ /* 0x000f28000c1e9500 */
[----:B0-----:R-:W5:Y:S04]  /*5510*/  LDG.E.U16.CONSTANT R88, [R86.64+0xc] ;  /* 0x00000c0c56587981 */ /* 0x001f68000c1e9500 */
[----:B------:R-:W5:Y:S01]  /*5520*/  LDG.E.U16.CONSTANT R89, [R86.64+0x10] ;  /* 0x0000100c56597981 */ /* 0x000f62000c1e9500 */
[----:B--2---:R-:W-:-:S03]  /*5530*/  HFMA2 R24, R25.H0_H0, R90.H0_H0, R24.H0_H0 ;  /* 0x2000005a19187231 */ /* 0x004fc60000040818 */
[----:B------:R-:W2:Y:S01]  /*5540*/  LDG.E.U16.CONSTANT R90, [R86.64+0x8] ;  /* 0x0000080c565a7981 */ /* 0x000ea2000c1e9500 */
[----:B------:R-:W-:-:S03]  /*5550*/  HFMA2 R92, R25.H1_H1, R92.H0_H0, R24.H0_H0 ;  /* 0x2000005c195c7231 */ /* 0x000fc60000040c18 */
[----:B------:R-:W3:Y:S02]  /*5560*/  LDS.64 R24, [R48+0x2380] ;  /* 0x0023800030187984 */ /* 0x000ee40000000a00 */
[----:B---3--:R-:W-:-:S04]  /*5570*/  HFMA2 R92, R24.H0_H0, R93.H0_H0, R92.H0_H0 ;  /* 0x2000005d185c7231 */ /* 0x008fc8000004085c */
[----:B----4-:R-:W-:Y:S02]  /*5580*/  HFMA2 R92, R24.H1_H1, R91.H0_H0, R92.H0_H0 ;  /* 0x2000005b185c7231 */ /* 0x010fe40000040c5c */
[----:B------:R-:W3:Y:S02]  /*5590*/  LDG.E.U16.CONSTANT R91, [R86.64+0x14] ;  /* 0x0000140c565b7981 */ /* 0x000ee4000c1e9500 */
[----:B--2---:R-:W-:-:S04]  /*55a0*/  HFMA2 R90, R25.H0_H0, R90.H0_H0, R92.H0_H0 ;  /* 0x2000005a195a7231 */ /* 0x004fc8000004085c */
[----:B-----5:R-:W-:Y:S02]  /*55b0*/  HFMA2 R88, R25.H1_H1, R88.H0_H0, R90.H0_H0 ;  /* 0x2000005819587231 */ /* 0x020fe40000040c5a */
[----:B------:R-:W0:Y:S04]  /*55c0*/  LDS.64 R24, [R48+0x2388] ;  /* 0x0023880030187984 */ /* 0x000e280000000a00 */
[----:B------:R-:W2:Y:S01]  /*55d0*/  LDG.E.U16.CONSTANT R90, [R86.64+0x18] ;  /* 0x0000180c565a7981 */ /* 0x000ea2000c1e9500 */
[----:B0-----:R-:W-:-:S03]  /*55e0*/  HFMA2 R92, R24.H0_H0, R89.H0_H0, R88.H0_H0 ;  /* 0x20000059185c7231 */ /* 0x001fc60000040858 */
[----:B------:R-:W4:Y:S04]  /*55f0*/  LDG.E.U16.CONSTANT R88, [R86.64+0x1c] ;  /* 0x00001c0c56587981 */ /* 0x000f28000c1e9500 */
[----:B------:R-:W5:Y:S01]  /*5600*/  LDG.E.U16.CONSTANT R89, [R86.64+0x20] ;  /* 0x0000200c56597981 */ /* 0x000f62000c1e9500 */
[----:B---3--:R-:W-:-:S03]  /*5610*/  HFMA2 R92, R24.H1_H1, R91.H0_H0, R92.H0_H0 ;  /* 0x2000005b185c7231 */ /* 0x008fc60000040c5c */
[----:B------:R-:W3:Y:S01]  /*5620*/  LDG.E.U16.CONSTANT R91, [R86.64+0x24] ;  /* 0x0000240c565b7981 */ /* 0x000ee2000c1e9500 */
[----:B--2---:R-:W-:-:S04]  /*5630*/  HFMA2 R90, R25.H0_H0, R90.H0_H0, R92.H0_H0 ;  /* 0x2000005a195a7231 */ /* 0x004fc8000004085c */
[----:B----4-:R-:W-:Y:S02]  /*5640*/  HFMA2 R88, R25.H1_H1, R88.H0_H0, R90.H0_H0 ;  /* 0x2000005819587231 */ /* 0x010fe40000040c5a */
[----:B------:R-:W5:Y:S04]  /*5650*/  LDS.64 R24, [R48+0x2390] ;  /* 0x0023900030187984 */ /* 0x000f680000000a00 */
[----:B------:R-:W2:Y:S01]  /*5660*/  LDG.E.U16.CONSTANT R90, [R86.64+0x28] ;  /* 0x0000280c565a7981 */ /* 0x000ea2000c1e9500 */
[----:B-----5:R-:W-:-:S03]  /*5670*/  HFMA2 R92, R24.H0_H0, R89.H0_H0, R88.H0_H0 ;  /* 0x20000059185c7231 */ /* 0x020fc60000040858 */
[----:B------:R-:W4:Y:S04]  /*5680*/  LDG.E.U16.CONSTANT R88, [R86.64+0x2c] ;  /* 0x00002c0c56587981 */ /* 0x000f28000c1e9500 */
[----:B------:R-:W5:Y:S01]  /*5690*/  LDG.E.U16.CONSTANT R89, [R86.64+0x30] ;  /* 0x0000300c56597981 */ /* 0x000f62000c1e9500 */
[----:B---3--:R-:W-:-:S03]  /*56a0*/  HFMA2 R92, R24.H1_H1, R91.H0_H0, R92.H0_H0 ;  /* 0x2000005b185c7231 */ /* 0x008fc60000040c5c */
[----:B------:R-:W3:Y:S01]  /*56b0*/  LDG.E.U16.CONSTANT R91, [R86.64+0x34] ;  /* 0x0000340c565b7981 */ /* 0x000ee2000c1e9500 */
[----:B--2---:R-:W-:-:S03]  /*56c0*/  HFMA2 R90, R25.H0_H0, R90.H0_H0, R92.H0_H0 ;  /* 0x2000005a195a7231 */ /* 0x004fc6000004085c */
[----:B------:R0:W2:Y:S01]  /*56d0*/  LDG.E.U16.CONSTANT R92, [R86.64+0x3c] ;  /* 0x00003c0c565c7981 */ /* 0x0000a2000c1e9500 */
[----:B----4-:R-:W-:-:S03]  /*56e0*/  HFMA2 R88, R25.H1_H1, R88.H0_H0, R90.H0_H0 ;  /* 0x2000005819587231 */ /* 0x010fc60000040c5a */
[----:B------:R-:W5:Y:S04]  /*56f0*/  LDS.64 R24, [R48+0x2398] ;  /* 0x0023980030187984 */ /* 0x000f680000000a00 */
[----:B------:R0:W4:Y:S01]  /*5700*/  LDG.E.U16.CONSTANT R90, [R86.64+0x38] ;  /* 0x0000380c565a7981 */ /* 0x000122000c1e9500 */
[----:B-----5:R-:W-:Y:S01]  /*5710*/  HFMA2 R88, R24.H0_H0, R89.H0_H0, R88.H0_H0 ;  /* 0x2000005918587231 */ /* 0x020fe20000040858 */
[----:B------:R-:W-:-:S03]  /*5720*/  IADD3 R89, R27, 0x1a0, RZ ;  /* 0x000001a01b597810 */ /* 0x000fc60007ffe0ff */
[----:B---3--:R-:W-:Y:S02]  /*5730*/  HFMA2 R91, R24.H1_H1, R91.H0_H0, R88.H0_H0 ;  /* 0x2000005b185b7231 */ /* 0x008fe40000040c58 */
[----:B------:R-:W-:-:S05]  /*5740*/  IMAD.WIDE R88, R89, R26, c[0x0][0x178] ;  /* 0x00005e0059587625 */ /* 0x000fca00078e021a */
[----:B------:R-:W3:Y:S04]  /*5750*/  LDG.E.U16.CONSTANT R93, [R88.64] ;  /* 0x0000000c585d7981 */ /* 0x000ee8000c1e9500 */
[----:B0-----:R-:W5:Y:S04]  /*5760*/  LDG.E.U16.CONSTANT R86, [R88.64+0xc] ;  /* 0x00000c0c58567981 */ /* 0x001f68000c1e9500 */
[----:B------:R-:W5:Y:S01]  /*5770*/  LDG.E.U16.CONSTANT R87, [R88.64+0x10] ;  /* 0x0000100c58577981 */ /* 0x000f62000c1e9500 */
[----:B----4-:R-:W-:-:S03]  /*5780*/  HFMA2 R90, R25.H0_H0, R90.H0_H0, R91.H0_H0 ;  /* 0x2000005a195a7231 */ /* 0x010fc6000004085b */
[----:B------:R-:W4:Y:S01]  /*5790*/  LDG.E.U16.CONSTANT R91, [R88.64+0x4] ;  /* 0x0000040c585b7981 */ /* 0x000f22000c1e9500 */
[----:B--2---:R-:W-:-:S03]  /*57a0*/  HFMA2 R90, R25.H1_H1, R92.H0_H0, R90.H0_H0 ;  /* 0x2000005c195a7231 */ /* 0x004fc60000040c5a */
[----:B------:R-:W3:Y:S02]  /*57b0*/  LDS.64 R24, [R48+0x23a0] ;  /* 0x0023a00030187984 */ /* 0x000ee40000000a00 */
[C---:B---3--:R-:W-:Y:S02]  /*57c0*/  HFMA2 R93, R24.reuse.H0_H0, R93.H0_H0, R90.H0_H0 ;  /* 0x2000005d185d7231 */ /* 0x048fe4000004085a */
[----:B------:R-:W2:Y:S02]  /*57d0*/  LDG.E.U16.CONSTANT R90, [R88.64+0x8] ;  /* 0x0000080c585a7981 */ /* 0x000ea4000c1e9500 */
        /* <DEDUP_REMOVED lines=23> */
[----:B------:R0:W4:Y:S04]  /*5950*/  LDG.E.U16.CONSTANT R90, [R88.64+0x38] ;  /* 0x0000380c585a7981 */ /* 0x000128000c1e9500 */
[----:B------:R-:W5:Y:S02]  /*5960*/  LDS.64 R24, [R48+0x23b8] ;  /* 0x0023b80030187984 */ /* 0x000f640000000a00 */
[----:B-----5:R-:W-:Y:S01]  /*5970*/  HFMA2 R86, R24.H0_H0, R87.H0_H0, R86.H0_H0 ;  /* 0x2000005718567231 */ /* 0x020fe20000040856 */
[----:B------:R-:W-:-:S03]  /*5980*/  IADD3 R87, R27, 0x1c0, RZ ;  /* 0x000001c01b577810 */ /* 0x000fc60007ffe0ff */
[----:B---3--:R-:W-:Y:S02]  /*5990*/  HFMA2 R24, R24.H1_H1, R91.H0_H0, R86.H0_H0 ;  /* 0x2000005b18187231 */ /* 0x008fe40000040c56 */
[----:B------:R-:W-:-:S05]  /*59a0*/  IMAD.WIDE R86, R87, R26, c[0x0][0x178] ;  /* 0x00005e0057567625 */ /* 0x000fca00078e021a */
[----:B------:R-:W3:Y:S04]  /*59b0*/  LDG.E.U16.CONSTANT R91, [R86.64] ;  /* 0x0000000c565b7981 */ /* 0x000ee8000c1e9500 */
[----:B------:R-:W5:Y:S04]  /*59c0*/  LDG.E.U16.CONSTANT R93, [R86.64+0x4] ;  /* 0x0000040c565d7981 */ /* 0x000f68000c1e9500 */
[----:B0-----:R-:W5:Y:S01]  /*59d0*/  LDG.E.U16.CONSTANT R88, [R86.64+0x18] ;  /* 0x0000180c56587981 */ /* 0x001f62000c1e9500 */
[----:B----4-:R-:W-:-:S03]  /*59e0*/  HFMA2 R24, R25.H0_H0, R90.H0_H0, R24.H0_H0 ;  /* 0x2000005a19187231 */ /* 0x010fc60000040818 */
[----:B------:R-:W4:Y:S01]  /*59f0*/  LDG.E.U16.CONSTANT R90, [R86.64+0xc] ;  /* 0x00000c0c565a7981 */ /* 0x000f22000c1e9500 */
[----:B--2---:R-:W-:-:S03]  /*5a00*/  HFMA2 R89, R25.H1_H1, R92.H0_H0, R24.H0_H0 ;  /* 0x2000005c19597231 */ /* 0x004fc60000040c18 */
[----:B------:R-:W2:Y:S04]  /*5a10*/  LDG.E.U16.CONSTANT R92, [R86.64+0x8] ;  /* 0x0000080c565c7981 */ /* 0x000ea8000c1e9500 */
[----:B------:R-:W3:Y:S02]  /*5a20*/  LDS.64 R24, [R48+0x23c0] ;  /* 0x0023c00030187984 */ /* 0x000ee40000000a00 */
[C---:B---3--:R-:W-:Y:S02]  /*5a30*/  HFMA2 R91, R24.reuse.H0_H0, R91.H0_H0, R89.H0_H0 ;  /* 0x2000005b185b7231 */ /* 0x048fe40000040859 */
[----:B------:R-:W3:Y:S02]  /*5a40*/  LDG.E.U16.CONSTANT R89, [R86.64+0x10] ;  /* 0x0000100c56597981 */ /* 0x000ee4000c1e9500 */
[----:B-----5:R-:W-:-:S02]  /*5a50*/  HFMA2 R91, R24.H1_H1, R93.H0_H0, R91.H0_H0 ;  /* 0x2000005d185b7231 */ /* 0x020fc40000040c5b */
[----:B------:R0:W5:Y:S02]  /*5a60*/  LDG.E.U16.CONSTANT R93, [R86.64+0x3c] ;  /* 0x00003c0c565d7981 */ /* 0x000164000c1e9500 */
[----:B--2---:R-:W-:-:S04]  /*5a70*/  HFMA2 R91, R25.H0_H0, R92.H0_H0, R91.H0_H0 ;  /* 0x2000005c195b7231 */ /* 0x004fc8000004085b */
[----:B----4-:R-:W-:Y:S02]  /*5a80*/  HFMA2 R90, R25.H1_H1, R90.H0_H0, R91.H0_H0 ;  /* 0x2000005a195a7231 */ /* 0x010fe40000040c5b */
[----:B------:R-:W2:Y:S04]  /*5a90*/  LDG.E.U16.CONSTANT R91, [R86.64+0x14] ;  /* 0x0000140c565b7981 */ /* 0x000ea8000c1e9500 */
[----:B------:R-:W3:Y:S02]  /*5aa0*/  LDS.64 R24, [R48+0x23c8] ;  /* 0x0023c80030187984 */ /* 0x000ee40000000a00 */
[C---:B---3--:R-:W-:Y:S02]  /*5ab0*/  HFMA2 R92, R24.reuse.H0_H0, R89.H0_H0, R90.H0_H0 ;  /* 0x20000059185c7231 */ /* 0x048fe4000004085a */
[----:B------:R-:W3:Y:S04]  /*5ac0*/  LDG.E.U16.CONSTANT R90, [R86.64+0x1c] ;  /* 0x00001c0c565a7981 */ /* 0x000ee8000c1e9500 */
[----:B------:R-:W4:Y:S01]  /*5ad0*/  LDG.E.U16.CONSTANT R89, [R86.64+0x20] ;  /* 0x0000200c56597981 */ /* 0x000f22000c1e9500 */
[----:B--2---:R-:W-:-:S03]  /*5ae0*/  HFMA2 R91, R24.H1_H1, R91.H0_H0, R92.H0_H0 ;  /* 0x2000005b185b7231 */ /* 0x004fc60000040c5c */
[----:B------:R-:W2:Y:S01]  /*5af0*/  LDG.E.U16.CONSTANT R92, [R86.64+0x2c] ;  /* 0x00002c0c565c7981 */ /* 0x000ea2000c1e9500 */
[----:B------:R-:W-:-:S03]  /*5b00*/  HFMA2 R24, R25.H0_H0, R88.H0_H0, R91.H0_H0 ;  /* 0x2000005819187231 */ /* 0x000fc6000004085b */
[----:B------:R-:W2:Y:S04]  /*5b10*/  LDG.E.U16.CONSTANT R91, [R86.64+0x24] ;  /* 0x0000240c565b7981 */ /* 0x000ea8000c1e9500 */
[----:B------:R-:W5:Y:S01]  /*5b20*/  LDG.E.U16.CONSTANT R88, [R86.64+0x28] ;  /* 0x0000280c56587981 */ /* 0x000f62000c1e9500 */
[----:B---3--:R-:W-:-:S03]  /*5b30*/  HFMA2 R90, R25.H1_H1, R90.H0_H0, R24.H0_H0 ;  /* 0x2000005a195a7231 */ /* 0x008fc60000040c18 */
[----:B------:R-:W4:Y:S02]  /*5b40*/  LDS.64 R24, [R48+0x23d0] ;  /* 0x0023d00030187984 */ /* 0x000f240000000a00 */
[C---:B----4-:R-:W-:Y:S02]  /*5b50*/  HFMA2 R90, R24.reuse.H0_H0, R89.H0_H0, R90.H0_H0 ;  /* 0x20000059185a7231 */ /* 0x050fe4000004085a */
[----:B------:R-:W3:Y:S02]  /*5b60*/  LDG.E.U16.CONSTANT R89, [R86.64+0x30] ;  /* 0x0000300c56597981 */ /* 0x000ee4000c1e9500 */
[----:B--2---:R-:W-:Y:S02]  /*5b70*/  HFMA2 R90, R24.H1_H1, R91.H0_H0, R90.H0_H0 ;  /* 0x2000005b185a7231 */ /* 0x004fe40000040c5a */
[----:B------:R0:W2:Y:S02]  /*5b80*/  LDG.E.U16.CONSTANT R91, [R86.64+0x34] ;  /* 0x0000340c565b7981 */ /* 0x0000a4000c1e9500 */
[----:B-----5:R-:W-:-:S02]  /*5b90*/  HFMA2 R88, R25.H0_H0, R88.H0_H0, R90.H0_H0 ;  /* 0x2000005819587231 */ /* 0x020fc4000004085a */
[----:B------:R0:W4:Y:S02]  /*5ba0*/  LDG.E.U16.CONSTANT R90, [R86.64+0x38] ;  /* 0x0000380c565a7981 */ /* 0x000124000c1e9500 */
[----:B------:R-:W-:Y:S02]  /*5bb0*/  HFMA2 R92, R25.H1_H1, R92.H0_H0, R88.H0_H0 ;  /* 0x2000005c195c7231 */ /* 0x000fe40000040c58 */
[----:B------:R-:W3:Y:S02]  /*5bc0*/  LDS.64 R24, [R48+0x23d8] ;  /* 0x0023d80030187984 */ /* 0x000ee40000000a00 */
[----:B---3--:R-:W-:Y:S01]  /*5bd0*/  HFMA2 R92, R24.H0_H0, R89.H0_H0, R92.H0_H0 ;  /* 0x20000059185c7231 */ /* 0x008fe2000004085c */
[----:B------:R-:W-:-:S05]  /*5be0*/  IADD3 R89, R27, 0x1e0, RZ ;  /* 0x000001e01b597810 */ /* 0x000fca0007ffe0ff */
[----:B------:R-:W-:-:S05]  /*5bf0*/  IMAD.WIDE R88, R89, R26, c[0x0][0x178] ;  /* 0x00005e0059587625 */ /* 0x000fca00078e021a */
[----:B------:R-:W3:Y:S04]  /*5c00*/  LDG.E.U16.CONSTANT R27, [R88.64] ;  /* 0x0000000c581b7981 */ /* 0x000ee8000c1e9500 */
[----:B------:R-:W5:Y:S04]  /*5c10*/  LDG.E.U16.CONSTANT R26, [R88.64+0x8] ;  /* 0x0000080c581a7981 */ /* 0x000f68000c1e9500 */
[----:B0-----:R-:W5:Y:S01]  /*5c20*/  LDG.E.U16.CONSTANT R86, [R88.64+0xc] ;  /* 0x00000c0c58567981 */ /* 0x001f62000c1e9500 */
[----:B--2---:R-:W-:-:S04]  /*5c30*/  HFMA2 R91, R24.H1_H1, R91.H0_H0, R92.H0_H0 ;  /* 0x2000005b185b7231 */ /* 0x004fc80000040c5c */
[C---:B----4-:R-:W-:Y:S02]  /*5c40*/  HFMA2 R90, R25.reuse.H0_H0, R90.H0_H0, R91.H0_H0 ;  /* 0x2000005a195a7231 */ /* 0x050fe4000004085b */
[----:B------:R-:W2:Y:S02]  /*5c50*/  LDG.E.U16.CONSTANT R91, [R88.64+0x4] ;  /* 0x0000040c585b7981 */ /* 0x000ea4000c1e9500 */
[----:B------:R-:W-:Y:S02]  /*5c60*/  HFMA2 R87, R25.H1_H1, R93.H0_H0, R90.H0_H0 ;  /* 0x2000005d19577231 */ /* 0x000fe40000040c5a */
[----:B------:R-:W3:Y:S02]  /*5c70*/  LDS.64 R24, [R48+0x23e0] ;  /* 0x0023e00030187984 */ /* 0x000ee40000000a00 */
[C---:B---3--:R-:W-:Y:S02]  /*5c80*/  HFMA2 R87, R24.reuse.H0_H0, R27.H0_H0, R87.H0_H0 ;  /* 0x2000001b18577231 */ /* 0x048fe40000040857 */
[----:B------:R-:W3:Y:S02]  /*5c90*/  LDG.E.U16.CONSTANT R27, [R88.64+0x10] ;  /* 0x0000100c581b7981 */ /* 0x000ee4000c1e9500 */
[----:B--2---:R-:W-:-:S02]  /*5ca0*/  HFMA2 R87, R24.H1_H1, R91.H0_H0, R87.H0_H0 ;  /* 0x2000005b18577231 */ /* 0x004fc40000040c57 */
[----:B------:R-:W2:Y:S02]  /*5cb0*/  LDG.E.U16.CONSTANT R91, [R88.64+0x34] ;  /* 0x0000340c585b7981 */ /* 0x000ea4000c1e9500 */
[C---:B-----5:R-:W-:Y:S02]  /*5cc0*/  HFMA2 R24, R25.reuse.H0_H0, R26.H0_H0, R87.H0_H0 ;  /* 0x2000001a19187231 */ /* 0x060fe40000040857 */
[----:B------:R-:W4:Y:S04]  /*5cd0*/  LDG.E.U16.CONSTANT R87, [R88.64+0x14] ;  /* 0x0000140c58577981 */ /* 0x000f28000c1e9500 */
[----:B------:R-:W5:Y:S01]  /*5ce0*/  LDG.E.U16.CONSTANT R26, [R88.64+0x18] ;  /* 0x0000180c581a7981 */ /* 0x000f62000c1e9500 */
[----:B------:R-:W-:-:S03]  /*5cf0*/  HFMA2 R86, R25.H1_H1, R86.H0_H0, R24.H0_H0 ;  /* 0x2000005619567231 */ /* 0x000fc60000040c18 */
[----:B------:R-:W3:Y:S02]  /*5d00*/  LDS.64 R24, [R48+0x23e8] ;  /* 0x0023e80030187984 */ /* 0x000ee40000000a00 */
[C---:B---3--:R-:W-:Y:S02]  /*5d10*/  HFMA2 R90, R24.reuse.H0_H0, R27.H0_H0, R86.H0_H0 ;  /* 0x2000001b185a7231 */ /* 0x048fe40000040856 */
[----:B------:R-:W3:Y:S04]  /*5d20*/  LDG.E.U16.CONSTANT R86, [R88.64+0x1c] ;  /* 0x00001c0c58567981 */ /* 0x000ee8000c1e9500 */
[----:B------:R-:W2:Y:S01]  /*5d30*/  LDG.E.U16.CONSTANT R27, [R88.64+0x20] ;  /* 0x0000200c581b7981 */ /* 0x000ea2000c1e9500 */
[----:B----4-:R-:W-:-:S03]  /*5d40*/  HFMA2 R87, R24.H1_H1, R87.H0_H0, R90.H0_H0 ;  /* 0x2000005718577231 */ /* 0x010fc60000040c5a */
[----:B------:R-:W4:Y:S01]  /*5d50*/  LDG.E.U16.CONSTANT R90, [R88.64+0x3c] ;  /* 0x00003c0c585a7981 */ /* 0x000f22000c1e9500 */
[----:B-----5:R-:W-:-:S03]  /*5d60*/  HFMA2 R24, R25.H0_H0, R26.H0_H0, R87.H0_H0 ;  /* 0x2000001a19187231 */ /* 0x020fc60000040857 */
[----:B------:R-:W5:Y:S04]  /*5d70*/  LDG.E.U16.CONSTANT R87, [R88.64+0x24] ;  /* 0x0000240c58577981 */ /* 0x000f68000c1e9500 */
[----:B------:R-:W4:Y:S01]  /*5d80*/  LDG.E.U16.CONSTANT R26, [R88.64+0x28] ;  /* 0x0000280c581a7981 */ /* 0x000f22000c1e9500 */
[----:B---3--:R-:W-:-:S03]  /*5d90*/  HFMA2 R86, R25.H1_H1, R86.H0_H0, R24.H0_H0 ;  /* 0x2000005619567231 */ /* 0x008fc60000040c18 */
[----:B------:R-:W2:Y:S02]  /*5da0*/  LDS.64 R24, [R48+0x23f0] ;  /* 0x0023f00030187984 */ /* 0x000ea40000000a00 */
[C---:B--2---:R-:W-:Y:S02]  /*5db0*/  HFMA2 R27, R24.reuse.H0_H0, R27.H0_H0, R86.H0_H0 ;  /* 0x2000001b181b7231 */ /* 0x044fe40000040856 */
[----:B------:R-:W2:Y:S02]  /*5dc0*/  LDG.E.U16.CONSTANT R86, [R88.64+0x2c] ;  /* 0x00002c0c58567981 */ /* 0x000ea4000c1e9500 */
[----:B-----5:R-:W-:Y:S02]  /*5dd0*/  HFMA2 R27, R24.H1_H1, R87.H0_H0, R27.H0_H0 ;  /* 0x20000057181b7231 */ /* 0x020fe40000040c1b */
[----:B------:R-:W3:Y:S04]  /*5de0*/  LDG.E.U16.CONSTANT R87, [R88.64+0x30] ;  /* 0x0000300c58577981 */ /* 0x000ee8000c1e9500 */
[----:B------:R-:W5:Y:S01]  /*5df0*/  LDG.E.U16.CONSTANT R24, [R88.64+0x38] ;  /* 0x0000380c58187981 */ /* 0x000f62000c1e9500 */
[----:B----4-:R-:W-:-:S03]  /*5e00*/  HFMA2 R92, R25.H0_H0, R26.H0_H0, R27.H0_H0 ;  /* 0x2000001a195c7231 */ /* 0x010fc6000004081b */
[----:B------:R-:W3:Y:S01]  /*5e10*/  LDS.64 R26, [R48+0x23f8] ;  /* 0x0023f800301a7984 */ /* 0x000ee20000000a00 */
[----:B--2---:R-:W-:Y:S01]  /*5e20*/  HFMA2 R86, R25.H1_H1, R86.H0_H0, R92.H0_H0 ;  /* 0x2000005619567231 */ /* 0x004fe20000040c5c */
[----:B------:R-:W-:-:S05]  /*5e30*/  IMAD.SHL.U32 R25, R49, 0x2, RZ ;  /* 0x0000000231197824 */ /* 0x000fca00078e00ff */
[----:B------:R-:W0:Y:S01]  /*5e40*/  LDS.U16 R93, [R25+0x100] ;  /* 0x00010000195d7984 */ /* 0x000e220000000400 */
[----:B------:R-:W-:-:S04]  /*5e50*/  IADD3 R49, R49, 0x40, RZ ;  /* 0x0000004031317810 */ /* 0x000fc80007ffe0ff */
[----:B------:R-:W-:Y:S01]  /*5e60*/  ISETP.GE.AND P2, PT, R49, R80, PT ;  /* 0x000000503100720c */ /* 0x000fe20003f46270 */
[----:B---3--:R-:W-:-:S04]  /*5e70*/  HFMA2 R86, R26.H0_H0, R87.H0_H0, R86.H0_H0 ;  /* 0x200000571a567231 */ /* 0x008fc80000040856 */
[----:B------:R-:W-:-:S04]  /*5e80*/  HFMA2 R86, R26.H1_H1, R91.H0_H0, R86.H0_H0 ;  /* 0x2000005b1a567231 */ /* 0x000fc80000040c56 */
[----:B-----5:R-:W-:-:S04]  /*5e90*/  HFMA2 R24, R27.H0_H0, R24.H0_H0, R86.H0_H0 ;  /* 0x200000181b187231 */ /* 0x020fc80000040856 */
[----:B------:R-:W-:-:S04]  /*5ea0*/  HFMA2 R24, R27.H1_H1, R90.H0_H0, R24.H0_H0 ;  /* 0x2000005a1b187231 */ /* 0x000fc80000040c18 */
[----:B0-----:R-:W-:-:S05]  /*5eb0*/  HADD2 R24, R93.H0_H0, R24.H0_H0 ;  /* 0x200000185d187230 */ /* 0x001fca0000000800 */
[----:B------:R0:W-:Y:S01]  /*5ec0*/  STS.U16 [R25+0x100], R24 ;  /* 0x0001001819007388 */ /* 0x0001e20000000400 */
[----:B------:R-:W-:Y:S01]  /*5ed0*/  @P2 CALL.REL.NOINC `(.L_x_26) ;  /* 0x0000001000002944 */ /* 0x000fe20003c00000 */
[----:B------:R-:W-:Y:S05]  /*5ee0*/  BRA `(.L_x_27) ;  /* 0xffffd93000007947 */ /* 0x000fea000383ffff */
.L_x_26:
[----:B------:R-:W-:Y:S05]  /*5ef0*/  BSYNC B0 ;  /* 0x0000000000007941 */ /* 0x000fea0003800000 */
.L_x_25:
[----:B------:R-:W-:Y:S01]  /*5f00*/  BSSY B0, `(.L_x_28) ;  /* 0x00000a3000007945 */ /* 0x000fe20003800000 */
[----:B------:R-:W-:Y:S05]  /*5f10*/  @P1 BRA `(.L_x_29) ;  /* 0x00000a1000001947 */ /* 0x000fea0003800000 */
[----:B0-----:R-:W0:Y:S04]  /*5f20*/  LDS.64 R24, [RZ] ;  /* 0x00000000ff187984 */ /* 0x001e280000000a00 */
[----:B------:R-:W1:Y:S04]  /*5f30*/  LDS.64 R26, [0x8] ;  /* 0x00000800ff1a7984 */ /* 0x000e680000000a00 */
[----:B------:R-:W2:Y:S01]  /*5f40*/  LDS.64 R48, [0x10] ;  /* 0x00001000ff307984 */ /* 0x000ea20000000a00 */
[----:B0-----:R-:W-:-:S04]  /*5f50*/  HADD2 R86, R24.H0_H0, RZ.H0_H0 ;  /* 0x200000ff18567230 */ /* 0x001fc80000000800 */
[----:B------:R-:W-:-:S04]  /*5f60*/  HADD2 R86, R86.H0_H0, R24.H1_H1 ;  /* 0x3000001856567230 */ /* 0x000fc80000000800 */
[----:B------:R-:W-:-:S04]  /*5f70*/  HADD2 R86, R86.H0_H0, R25.H0_H0 ;  /* 0x2000001956567230 */ /* 0x000fc80000000800 */
[----:B------:R-:W-:Y:S02]  /*5f80*/  HADD2 R86, R86.H0_H0, R25.H1_H1 ;  /* 0x3000001956567230 */ /* 0x000fe40000000800 */
[----:B------:R-:W0:Y:S02]  /*5f90*/  LDS.64 R24, [0x18] ;  /* 0x00001800ff187984 */ /* 0x000e240000000a00 */
[----:B-1----:R-:W-:-:S04]  /*5fa0*/  HADD2 R86, R86.H0_H0, R26.H0_H0 ;  /* 0x2000001a56567230 */ /* 0x002fc80000000800 */
[----:B------:R-:W-:-:S04]  /*5fb0*/  HADD2 R86, R86.H0_H0, R26.H1_H1 ;  /* 0x3000001a56567230 */ /* 0x000fc80000000800 */
[----:B------:R-:W-:-:S04]  /*5fc0*/  HADD2 R86, R86.H0_H0, R27.H0_H0 ;  /* 0x2000001b56567230 */ /* 0x000fc80000000800 */
[----:B------:R-:W-:Y:S02]  /*5fd0*/  HADD2 R86, R86.H0_H0, R27.H1_H1 ;  /* 0x3000001b56567230 */ /* 0x000fe40000000800 */
[----:B------:R-:W1:Y:S02]  /*5fe0*/  LDS.64 R26, [0x20] ;  /* 0x00002000ff1a7984 */ /* 0x000e640000000a00 */
[----:B--2---:R-:W-:-:S04]  /*5ff0*/  HADD2 R86, R86.H0_H0, R48.H0_H0 ;  /* 0x2000003056567230 */ /* 0x004fc80000000800 */
[----:B------:R-:W-:-:S04]  /*6000*/  HADD2 R86, R86.H0_H0, R48.H1_H1 ;  /* 0x3000003056567230 */ /* 0x000fc80000000800 */
[----:B------:R-:W-:-:S04]  /*6010*/  HADD2 R86, R86.H0_H0, R49.H0_H0 ;  /* 0x2000003156567230 */ /* 0x000fc80000000800 */
[----:B------:R-:W-:Y:S02]  /*6020*/  HADD2 R86, R86.H0_H0, R49.H1_H1 ;  /* 0x3000003156567230 */ /* 0x000fe40000000800 */
[----:B------:R-:W2:Y:S02]  /*6030*/  LDS.64 R48, [0x28] ;  /* 0x00002800ff307984 */ /* 0x000ea40000000a00 */
[----:B0-----:R-:W-:-:S04]  /*6040*/  HADD2 R86, R86.H0_H0, R24.H0_H0 ;  /* 0x2000001856567230 */ /* 0x001fc80000000800 */
        /* <DEDUP_REMOVED lines=132> */
[----:B------:R-:W-:-:S04]  /*6890*/  HADD2 R86, R86.H0_H0, R49.H1_H1 ;  /* 0x3000003156567230 */ /* 0x000fc80000000800 */
[----:B0-----:R-:W-:-:S04]  /*68a0*/  HADD2 R86, R86.H0_H0, R24.H0_H0 ;  /* 0x2000001856567230 */ /* 0x001fc80000000800 */
[----:B------:R-:W-:-:S04]  /*68b0*/  HADD2 R86, R86.H0_H0, R24.H1_H1 ;  /* 0x3000001856567230 */ /* 0x000fc80000000800 */
[----:B------:R-:W-:-:S04]  /*68c0*/  HADD2 R86, R86.H0_H0, R25.H0_H0 ;  /* 0x2000001956567230 */ /* 0x000fc80000000800 */
[----:B------:R-:W-:-:S04]  /*68d0*/  HADD2 R86, R86.H0_H0, R25.H1_H1 ;  /* 0x3000001956567230 */ /* 0x000fc80000000800 */
[----:B-1----:R-:W-:-:S04]  /*68e0*/  HADD2 R86, R86.H0_H0, R26.H0_H0 ;  /* 0x2000001a56567230 */ /* 0x002fc80000000800 */
[----:B------:R-:W-:-:S04]  /*68f0*/  HADD2 R86, R86.H0_H0, R26.H1_H1 ;  /* 0x3000001a56567230 */ /* 0x000fc80000000800 */
[----:B------:R-:W-:-:S04]  /*6900*/  HADD2 R86, R86.H0_H0, R27.H0_H0 ;  /* 0x2000001b56567230 */ /* 0x000fc80000000800 */
[----:B------:R-:W-:-:S05]  /*6910*/  HADD2 R86, R86.H0_H0, R27.H1_H1 ;  /* 0x3000001b56567230 */ /* 0x000fca0000000800 */
[----:B------:R0:W-:Y:S02]  /*6920*/  STS.U16 [0xa206], R86 ;  /* 0x00a20656ff007388 */ /* 0x0001e40000000400 */
.L_x_29:
[----:B------:R-:W-:Y:S05]  /*6930*/  BSYNC B0 ;  /* 0x0000000000007941 */ /* 0x000fea0003800000 */
.L_x_28:
[----:B------:R-:W-:Y:S01]  /*6940*/  BAR.SYNC.DEFER_BLOCKING 0x0 ;  /* 0x0000000000007b1d */ /* 0x000fe20000010000 */
[----:B------:R-:W-:Y:S02]  /*6950*/  UIADD3 UR5, UR5, 0x80, URZ ;  /* 0x0000008005057890 */ /* 0x000fe4000fffe03f */
[----:B------:R-:W-:Y:S02]  /*6960*/  UIADD3 UR4, UR4, -0x80, URZ ;  /* 0xffffff8004047890 */ /* 0x000fe4000fffe03f */
[----:B------:R-:W-:-:S06]  /*6970*/  UISETP.GE.AND UP0, UPT, UR5, UR6, UPT ;  /* 0x000000060500728c */ /* 0x000fcc000bf06270 */
[----:B------:R-:W-:Y:S01]  /*6980*/  PLOP3.LUT P1, PT, PT, PT, UP0, 0x80, 0x0 ;  /* 0x000000000000781c */ /* 0x000fe20003f2f008 */
[----:B0-----:R-:W-:Y:S04]  /*6990*/  LDS.U16 R24, [0xa208] ;  /* 0x00a20800ff187984 */ /* 0x001fe80000000400 */
[----:B------:R-:W0:Y:S02]  /*69a0*/  LDS R25, [0xa204] ;  /* 0x00a20400ff197984 */ /* 0x000e240000000800 */
[----:B0-----:R-:W-:-:S05]  /*69b0*/  HFMA2 R24, R24.H0_H0, R25.H0_H0, R25.H1_H1 ;  /* 0x2000001918187231 */ /* 0x001fca0000060819 */
[----:B------:R-:W-:-:S05]  /*69c0*/  PRMT R24, R24, 0x5410, R24 ;  /* 0x0000541018187816 */ /* 0x000fca0000000018 */
[----:B------:R0:W-:Y:S01]  /*69d0*/  STS [0xa204], R24 ;  /* 0x00a20418ff007388 */ /* 0x0001e20000000800 */
[----:B------:R-:W-:Y:S01]  /*69e0*/  @P1 CALL.REL.NOINC `(.L_x_6) ;  /* 0x0000001000001944 */ /* 0x000fe20003c00000 */
[----:B------:R-:W-:Y:S05]  /*69f0*/  BRA `(.L_x_30) ;  /* 0xffffa1c000007947 */ /* 0x000fea000383ffff */
.L_x_6:
[----:B0-----:R-:W0:Y:S01]  /*6a00*/  S2R R3, SR_CTAID.Y ;  /* 0x0000000000037919 */ /* 0x001e220000002600 */
[----:B------:R-:W-:Y:S01]  /*6a10*/  BSSY B0, `(.L_x_31) ;  /* 0x000001f000007945 */ /* 0x000fe20003800000 */
[----:B------:R-:W-:Y:S01]  /*6a20*/  ISETP.NE.AND P2, PT, R0, RZ, PT ;  /* 0x000000ff0000720c */ /* 0x000fe20003f45270 */
[----:B0-----:R-:W-:Y:S01]  /*6a30*/  IMAD R11, R2, c[0x0][0x194], R3 ;  /* 0x00006500020b7a24 */ /* 0x001fe200078e0203 */
[----:B------:R-:W-:Y:S06]  /*6a40*/  @P0 BRA `(.L_x_32) ;  /* 0x000001b000000947 */ /* 0x000fec0003800000 */
[----:B------:R-:W0:Y:S01]  /*6a50*/  S2R R2, SR_CTAID.Z ;  /* 0x0000000000027919 */ /* 0x000e220000002700 */
[----:B-1----:R-:W-:Y:S01]  /*6a60*/  HADD2.F32 R8, -RZ, R24.H0_H0 ;  /* 0x20000018ff087230 */ /* 0x002fe20000004100 */
[----:B--2---:R-:W-:-:S03]  /*6a70*/  IMAD.MOV.U32 R5, RZ, RZ, R0 ;  /* 0x000000ffff057224 */ /* 0x004fc600078e0000 */
[----:B------:R1:W2:Y:S01]  /*6a80*/  MUFU.RCP R10, R8 ;  /* 0x00000008000a7308 */ /* 0x0002a20000001000 */
[----:B0-----:R-:W-:-:S04]  /*6a90*/  IMAD R2, R11, 0x21, R2 ;  /* 0x000000210b027824 */ /* 0x001fc800078e0202 */
[----:B-12---:R-:W-:-:S03]  /*6aa0*/  IMAD.SHL.U32 R0, R2, 0x80, RZ ;  /* 0x0000008002007824 */ /* 0x006fc600078e00ff */
.L_x_33:
[----:B0-----:R-:W-:Y:S01]  /*6ab0*/  IMAD.SHL.U32 R4, R5, 0x2, RZ ;  /* 0x0000000205047824 */ /* 0x001fe200078e00ff */
[----:B------:R-:W-:-:S04]  /*6ac0*/  SHF.R.S32.HI R7, RZ, 0x1f, R5 ;  /* 0x0000001fff077819 */ /* 0x000fc80000011405 */
[----:B------:R-:W0:Y:S02]  /*6ad0*/  LDS.U16 R2, [R4+0x100] ;  /* 0x0001000004027984 */ /* 0x000e240000000400 */
[----:B0-----:R-:W-:-:S05]  /*6ae0*/  HADD2.F32 R3, -RZ, R2.H0_H0 ;  /* 0x20000002ff037230 */ /* 0x001fca0000004100 */
[----:B------:R-:W-:-:S05]  /*6af0*/  FMUL.FTZ R9, R10, R3 ;  /* 0x000000030a097220 */ /* 0x000fca0000410000 */
[----:B------:R-:W-:-:S04]  /*6b00*/  F2FP.PACK_AB R2, RZ, R9 ;  /* 0x00000009ff02723e */ /* 0x000fc800000000ff */
[----:B------:R-:W-:Y:S01]  /*6b10*/  PRMT R4, R2, 0x7610, R4 ;  /* 0x0000761002047816 */ /* 0x000fe20000000004 */
[C---:B------:R-:W-:Y:S02]  /*6b20*/  HSETP2.GEU.AND P1, PT, |R2|.reuse.H0_H0, 8.523464202880859375e-06, 8.523464202880859375e-06, PT ;  /* 0x008f008f02007434 */ /* 0x040fe40003f2ea00 */
[----:B------:R-:W-:-:S05]  /*6b30*/  HSETP2.GT.AND P0, PT, |R2|.H0_H0, RZ.H0_H0, PT ;  /* 0x200000ff02007234 */ /* 0x000fca0003f04a00 */
[----:B------:R-:W-:Y:S02]  /*6b40*/  PLOP3.LUT P0, PT, P1, P0, PT, 0xa2, 0x0 ;  /* 0x000000000000781c */ /* 0x000fe40000f01472 */
[C---:B------:R-:W-:Y:S02]  /*6b50*/  IADD3 R6, P1, R0.reuse, R5, RZ ;  /* 0x0000000500067210 */ /* 0x040fe40007f3e0ff */
[----:B------:R-:W-:Y:S02]  /*6b60*/  IADD3 R5, R5, c[0x0][0x0], RZ ;  /* 0x0000000005057a10 */ /* 0x000fe40007ffe0ff */
[----:B------:R-:W-:Y:S02]  /*6b70*/  LEA.HI.X.SX32 R7, R0, R7, 0x1, P1 ;  /* 0x0000000700077211 */ /* 0x000fe400008f0eff */
[----:B------:R-:W-:-:S05]  /*6b80*/  LEA R2, P1, R6, c[0x0][0x180], 0x1 ;  /* 0x0000600006027a11 */ /* 0x000fca00078208ff */
[----:B------:R-:W-:-:S04]  /*6b90*/  @!P0 FFMA.FTZ R3, -R8, R9, R3 ;  /* 0x0000000908038223 */ /* 0x000fc80000010103 */
[----:B------:R-:W-:-:S05]  /*6ba0*/  @!P0 FFMA.FTZ R3, R10, R3, R9 ;  /* 0x000000030a038223 */ /* 0x000fca0000010009 */
[----:B------:R-:W-:Y:S02]  /*6bb0*/  @!P0 F2FP.PACK_AB R4, RZ, R3 ;  /* 0x00000003ff04823e */ /* 0x000fe400000000ff */
[----:B------:R-:W-:Y:S02]  /*6bc0*/  LEA.HI.X R3, R6, c[0x0][0x184], R7, 0x1, P1 ;  /* 0x0000610006037a11 */ /* 0x000fe400008f0c07 */
[----:B------:R-:W-:-:S03]  /*6bd0*/  ISETP.GE.AND P0, PT, R5, 0x80, PT ;  /* 0x000000800500780c */ /* 0x000fc60003f06270 */
[----:B------:R0:W-:Y:S10]  /*6be0*/  STG.E.U16 [R2.64], R4 ;  /* 0x0000000402007986 */ /* 0x0001f4000c10150c */
[----:B------:R-:W-:Y:S05]  /*6bf0*/  @!P0 BRA `(.L_x_33) ;  /* 0xfffffeb000008947 */ /* 0x000fea000383ffff */
.L_x_32:
[----:B------:R-:W-:Y:S05]  /*6c00*/  BSYNC B0 ;  /* 0x0000000000007941 */ /* 0x000fea0003800000 */
.L_x_31:
[----:B------:R-:W-:Y:S05]  /*6c10*/  @P2 EXIT ;  /* 0x000000000000294d */ /* 0x000fea0003800000 */
[----:B012---:R-:W-:Y:S01]  /*6c20*/  HADD2.F32 R4, -RZ, R24.H0_H0 ;  /* 0x20000018ff047230 */ /* 0x007fe20000004100 */
[----:B------:R-:W0:Y:S01]  /*6c30*/  LDS.U16 R7, [0xa202] ;  /* 0x00a20200ff077984 */ /* 0x000e220000000400 */
[----:B------:R-:W-:-:S02]  /*6c40*/  HSETP2.EQ.AND P0, P1, R24.H0_H0, 0.9990234375, 0.00147724151611328125, PT ;  /* 0x3bfe160d18007434 */ /* 0x000fc40003902800 */
[----:B------:R-:W1:Y:S01]  /*6c50*/  MUFU.LG2 R0, R4 ;  /* 0x0000000400007308 */ /* 0x000e620000000c00 */
[----:B------:R-:W2:Y:S02]  /*6c60*/  S2R R2, SR_CTAID.Z ;  /* 0x0000000000027919 */ /* 0x000ea40000002700 */
[----:B------:R-:W-:Y:S01]  /*6c70*/  SEL R3, RZ, 0x3c00, !P0 ;  /* 0x00003c00ff037807 */ /* 0x000fe20004000000 */
[----:B------:R-:W-:Y:S01]  /*6c80*/  HSETP2.EQ.AND P0, P2, R24.H0_H0, 552.5, 1.0107421875, PT ;  /* 0x60513c0b18007434 */ /* 0x000fe20003a02800 */
[----:B------:R-:W-:Y:S01]  /*6c90*/  SEL R5, RZ, 0x3c00, !P1 ;  /* 0x00003c00ff057807 */ /* 0x000fe20004800000 */
[----:B-1----:R-:W-:-:S05]  /*6ca0*/  FMUL R0, R0, 0.69314718246459960938 ;  /* 0x3f31721800007820 */ /* 0x002fca0000400000 */
[----:B------:R-:W-:Y:S01]  /*6cb0*/  F2FP.PACK_AB R0, RZ, R0 ;  /* 0x00000000ff00723e */ /* 0x000fe200000000ff */
[----:B--2---:R-:W-:-:S04]  /*6cc0*/  IMAD R2, R11, 0x21, R2 ;  /* 0x000000210b027824 */ /* 0x004fc800078e0202 */
[----:B------:R-:W-:Y:S01]  /*6cd0*/  HFMA2 R0, R3.H0_H0, -0.00390625, -0.00390625, R0.H0_H0 ;  /* 0x9c009c0003007831 */ /* 0x000fe20000040800 */
[----:B------:R-:W-:-:S03]  /*6ce0*/  SEL R3, RZ, 0x3c00, !P0 ;  /* 0x00003c00ff037807 */ /* 0x000fc60004000000 */
[----:B------:R-:W-:Y:S01]  /*6cf0*/  HFMA2 R0, R5.H0_H0, -9.5367431640625e-07, -9.5367431640625e-07, R0.H0_H0 ;  /* 0x8010801005007831 */ /* 0x000fe20000040800 */
[----:B------:R-:W-:-:S03]  /*6d00*/  SEL R5, RZ, 0x3c00, !P2 ;  /* 0x00003c00ff057807 */ /* 0x000fc60005000000 */
[----:B------:R-:W-:Y:S01]  /*6d10*/  HFMA2 R0, R3.H0_H0, -7.62939453125e-06, -7.62939453125e-06, R0.H0_H0 ;  /* 0x8080808003007831 */ /* 0x000fe20000040800 */
[----:B------:R-:W-:-:S03]  /*6d20*/  IMAD.MOV.U32 R3, RZ, RZ, 0x2 ;  /* 0x00000002ff037424 */ /* 0x000fc600078e00ff */
[----:B------:R-:W-:Y:S01]  /*6d30*/  HFMA2 R0, R5.H0_H0, 0.00390625, 0.00390625, R0.H0_H0 ;  /* 0x1c001c0005007831 */ /* 0x000fe20000040800 */
[----:B------:R-:W-:-:S03]  /*6d40*/  IMAD.WIDE R2, R2, R3, c[0x0][0x188] ;  /* 0x0000620002027625 */ /* 0x000fc600078e0203 */
[----:B0-----:R-:W-:-:S05]  /*6d50*/  HADD2 R0, R0.H0_H0, R7.H0_H0 ;  /* 0x2000000700007230 */ /* 0x001fca0000000800 */
[----:B------:R-:W-:Y:S01]  /*6d60*/  STG.E.U16 [R2.64], R0 ;  /* 0x0000000002007986 */ /* 0x000fe2000c10150c */
[----:B------:R-:W-:Y:S05]  /*6d70*/  EXIT ;  /* 0x000000000000794d */ /* 0x000fea0003800000 */
.L_x_34:
[----:B------:R-:W-:-:S00]  /*6d80*/  BRA `(.L_x_34) ;  /* 0xfffffff000007947 */ /* 0x000fc0000383ffff */
[----:B------:R-:W-:-:S00]  /*6d90*/  NOP ;  /* 0x0000000000007918 */ /* 0x000fc00000000000 */
        /* <DEDUP_REMOVED lines=14> */
.L_x_1751:


//--------------------- .text._Z27flash_decoding_split_kernelI6__halfhLi32ELi128ELi128ELi64ELi256EEvPKT_PKT0_S6_S3_PS1_S7_iiiii --------------------------
	.section	.text._Z27flash_decoding_split_kernelI6__halfhLi32ELi128ELi128ELi64ELi256EEvPKT_PKT0_S6_S3_PS1_S7_iiiii,"ax",@progbits
	.sectionflags	@"SHF_BARRIERS=1"
	.sectioninfo	@"SHI_REGISTERS=96"
	.align	128
        .global         _Z27flash_decoding_split_kernelI6__halfhLi32ELi128ELi128ELi64ELi256EEvPKT_PKT0_S6_S3_PS1_S7_iiiii
        .type           _Z27flash_decoding_split_kernelI6__halfhLi32ELi128ELi128ELi64ELi256EEvPKT_PKT0_S6_S3_PS1_S7_iiiii,@function
        .size           _Z27flash_decoding_split_kernelI6__halfhLi32ELi128ELi128ELi64ELi256EEvPKT_PKT0_S6_S3_PS1_S7_iiiii,(.L_x_1752 - _Z27flash_decoding_split_kernelI6__halfhLi32ELi128ELi128ELi64ELi256EEvPKT_PKT0_S6_S3_PS1_S7_iiiii)
        .other          _Z27flash_decoding_split_kernelI6__halfhLi32ELi128ELi128ELi64ELi256EEvPKT_PKT0_S6_S3_PS1_S7_iiiii,@"STO_CUDA_ENTRY STV_DEFAULT"
_Z27flash_decoding_split_kernelI6__halfhLi32ELi128ELi128ELi64ELi256EEvPKT_PKT0_S6_S3_PS1_S7_iiiii:
.text._Z27flash_decoding_split_kernelI6__halfhLi32ELi128ELi128ELi64ELi256EEvPKT_PKT0_S6_S3_PS1_S7_iiiii:
[----:B------:R-:W-:Y:S02]  /*0000*/  IMAD.MOV.U32 R1, RZ, RZ, c[0x0][0x28] ;  /* 0x00000a00ff017624 */ /* 0x000fe400078e00ff */
[----:B------:R-:W0:Y:S01]  /*0010*/  S2R R0, SR_TID.X ;  /* 0x0000000000007919 */ /* 0x000e220000002100 */
[----:B------:R-:W-:Y:S01]  /*0020*/  ULDC UR4, c[0x0][0x0] ;  /* 0x0000000000047ab9 */ /* 0x000fe20000000800 */
[----:B------:R-:W-:Y:S01]  /*0030*/  IMAD.MOV.U32 R2, RZ, RZ, 0xfc00 ;  /* 0x0000fc00ff027424 */ /* 0x000fe200078e00ff */
[----:B------:R-:W-:Y:S01]  /*0040*/  UIADD3 UR4, UR4, -0x1, URZ ;  /* 0xffffffff04047890 */ /* 0x000fe2000fffe03f */
[----:B------:R-:W1:Y:S01]  /*0050*/  S2R R82, SR_CTAID.Z ;  /* 0x0000000000527919 */ /* 0x000e620000002700 */
[----:B------:R-:W-:Y:S01]  /*0060*/  PRMT R3, RZ, 0x5410, RZ ;  /* 0x00005410ff037816 */ /* 0x000fe200000000ff */
[----:B------:R-:W-:Y:S01]  /*0070*/  BSSY B0, `(.L_x_35) ;  /* 0x0000010000007945 */ /* 0x000fe20003800000 */
[----:B------:R-:W-:Y:S02]  /*0080*/  PRMT R2, R2, 0x5410, R2 ;  /* 0x0000541002027816 */ /* 0x000fe40000000002 */
[C---:B0-----:R-:W-:Y:S02]  /*0090*/  ISETP.NE.AND P1, PT, R0.reuse, UR4, PT ;  /* 0x0000000400007c0c */ /* 0x041fe4000bf25270 */
[----:B------:R-:W-:Y:S01]  /*00a0*/  ISETP.GT.AND P0, PT, R0, 0x7f, PT ;  /* 0x0000007f0000780c */ /* 0x000fe20003f04270 */
[----:B-1----:R-:W-:-:S05]  /*00b0*/  IMAD R82, R82, c[0x0][0x1a0], RZ ;  /* 0x0000680052527a24 */ /* 0x002fca00078e02ff */
[----:B------:R-:W-:-:S05]  /*00c0*/  IADD3 R79, R82, c[0x0][0x1a0], RZ ;  /* 0x00006800524f7a10 */ /* 0x000fca0007ffe0ff */
[----:B------:R0:W-:Y:S01]  /*00d0*/  @!P1 STS.64 [0x2200], R2 ;  /* 0x00220002ff009388 */ /* 0x0001e20000000a00 */
[----:B------:R-:W-:-:S04]  /*00e0*/  IMNMX R83, R79, c[0x0][0x19c], PT ;  /* 0x000067004f537a17 */ /* 0x000fc80003800200 */
[----:B------:R-:W-:Y:S01]  /*00f0*/  ISETP.GE.AND P2, PT, R82, R83, PT ;  /* 0x000000535200720c */ /* 0x000fe20003f46270 */
[----:B------:R-:W-:Y:S07]  /*0100*/  @P0 BRA `(.L_x_36) ;  /* 0x0000006000000947 */ /* 0x000fee0003800000 */
[----:B0-----:R-:W-:-:S05]  /*0110*/  IMAD.MOV.U32 R2, RZ, RZ, R0 ;  /* 0x000000ffff027224 */ /* 0x001fca00078e0000 */
.L_x_37:
[C---:B------:R-:W-:Y:S01]  /*0120*/  IMAD.SHL.U32 R3, R2.reuse, 0x2, RZ ;  /* 0x0000000202037824 */ /* 0x040fe200078e00ff */
[----:B------:R-:W-:-:S04]  /*0130*/  IADD3 R2, R2, c[0x0][0x0], RZ ;  /* 0x0000000002027a10 */ /* 0x000fc80007ffe0ff */
[----:B------:R0:W-:Y:S01]  /*0140*/  STS.U16 [R3+0x100], RZ ;  /* 0x000100ff03007388 */ /* 0x0001e20000000400 */
[----:B------:R-:W-:-:S13]  /*0150*/  ISETP.GE.AND P1, PT, R2, 0x80, PT ;  /* 0x000000800200780c */ /* 0x000fda0003f26270 */
[----:B0-----:R-:W-:Y:S05]  /*0160*/  @!P1 BRA `(.L_x_37) ;  /* 0xffffffb000009947 */ /* 0x001fea000383ffff */
.L_x_36:
[----:B------:R-:W-:Y:S05]  /*0170*/  BSYNC B0 ;  /* 0x0000000000007941 */ /* 0x000fea0003800000 */
.L_x_35:
[----:B------:R-:W-:Y:S06]  /*0180*/  BAR.SYNC.DEFER_BLOCKING 0x0 ;  /* 0x0000000000007b1d */ /* 0x000fec0000010000 */
[----:B------:R-:W1:Y:S01]  /*0190*/  S2R R81, SR_CTAID.X ;  /* 0x0000000000517919 */ /* 0x000e620000002500 */
[----:B------:R-:W-:-:S03]  /*01a0*/  ULDC.64 UR6, c[0x0][0x118] ;  /* 0x0000460000067ab9 */ /* 0x000fc60000000a00 */
[----:B------:R-:W2:Y:S04]  /*01b0*/  S2R R6, SR_CTAID.Y ;  /* 0x0000000000067919 */ /* 0x000ea80000002600 */
[----:B------:R-:W3:Y:S01]  /*01c0*/  @P2 LDS.U16 R24, [0x2206] ;  /* 0x00220600ff182984 */ /* 0x000ee20000000400 */
[----:B------:R-:W-:Y:S05]  /*01d0*/  @P2 BRA `(.L_x_38) ;  /* 0x00003fc000002947 */ /* 0x000fea0003800000 */
[----:B------:R-:W-:Y:S01]  /*01e0*/  IABS R5, c[0x0][0x198] ;  /* 0x0000660000057a13 */ /* 0x000fe20000000000 */
[C---:B------:R-:W-:Y:S01]  /*01f0*/  IMAD.SHL.U32 R80, R0.reuse, 0x2, RZ ;  /* 0x0000000200507824 */ /* 0x040fe200078e00ff */
[----:B--2---:R-:W-:Y:S01]  /*0200*/  IABS R10, R6 ;  /* 0x00000006000a7213 */ /* 0x004fe20000000000 */
[----:B------:R-:W-:Y:S01]  /*0210*/  ULDC UR5, c[0x0][0x19c] ;  /* 0x0000670000057ab9 */ /* 0x000fe20000000800 */
[----:B------:R-:W2:Y:S01]  /*0220*/  I2F.RP R4, R5 ;  /* 0x0000000500047306 */ /* 0x000ea20000209400 */
[----:B------:R-:W-:Y:S01]  /*0230*/  LOP3.LUT R79, RZ, R79, RZ, 0x33, !PT ;  /* 0x0000004fff4f7212 */ /* 0x000fe200078e33ff */
[----:B------:R-:W-:Y:S01]  /*0240*/  ULOP3.LUT UR5, URZ, UR5, URZ, 0x33, !UPT ;  /* 0x000000053f057292 */ /* 0x000fe2000f8e333f */
[----:B------:R-:W-:Y:S01]  /*0250*/  LEA R78, R0, 0x200, 0x6 ;  /* 0x00000200004e7811 */ /* 0x000fe200078e30ff */
[----:B------:R-:W-:-:S04]  /*0260*/  UMOV UR4, URZ ;  /* 0x0000003f00047c82 */ /* 0x000fc80008000000 */
[----:B--2---:R-:W2:Y:S02]  /*0270*/  MUFU.RCP R4, R4 ;  /* 0x0000000400047308 */ /* 0x004ea40000001000 */
[----:B0-2---:R-:W-:-:S06]  /*0280*/  IADD3 R2, R4, 0xffffffe, RZ ;  /* 0x0ffffffe04027810 */ /* 0x005fcc0007ffe0ff */
[----:B------:R0:W2:Y:S02]  /*0290*/  F2I.FTZ.U32.TRUNC.NTZ R3, R2 ;  /* 0x0000000200037305 */ /* 0x0000a4000021f000 */
[----:B0-----:R-:W-:Y:S02]  /*02a0*/  IMAD.MOV.U32 R2, RZ, RZ, RZ ;  /* 0x000000ffff027224 */ /* 0x001fe400078e00ff */
[----:B--2---:R-:W-:-:S04]  /*02b0*/  IMAD.MOV R8, RZ, RZ, -R3 ;  /* 0x000000ffff087224 */ /* 0x004fc800078e0a03 */
[----:B------:R-:W-:Y:S01]  /*02c0*/  IMAD R7, R8, R5, RZ ;  /* 0x0000000508077224 */ /* 0x000fe200078e02ff */
[----:B------:R-:W-:-:S03]  /*02d0*/  IABS R8, c[0x0][0x194] ;  /* 0x0000650000087a13 */ /* 0x000fc60000000000 */
[----:B------:R-:W-:-:S04]  /*02e0*/  IMAD.HI.U32 R3, R3, R7, R2 ;  /* 0x0000000703037227 */ /* 0x000fc800078e0002 */
[----:B------:R-:W-:Y:S02]  /*02f0*/  IMAD.MOV.U32 R2, RZ, RZ, c[0x0][0x194] ;  /* 0x00006500ff027624 */ /* 0x000fe400078e00ff */
[----:B------:R-:W-:-:S03]  /*0300*/  IMAD.HI.U32 R3, R3, R8, RZ ;  /* 0x0000000803037227 */ /* 0x000fc600078e00ff */
[----:B------:R-:W-:Y:S01]  /*0310*/  LOP3.LUT R2, R2, c[0x0][0x198], RZ, 0x3c, !PT ;  /* 0x0000660002027a12 */ /* 0x000fe200078e3cff */
[----:B------:R-:W-:-:S03]  /*0320*/  IMAD.MOV R4, RZ, RZ, -R3 ;  /* 0x000000ffff047224 */ /* 0x000fc600078e0a03 */
[----:B------:R-:W-:Y:S01]  /*0330*/  ISETP.GE.AND P3, PT, R2, RZ, PT ;  /* 0x000000ff0200720c */ /* 0x000fe20003f66270 */
[----:B------:R-:W-:-:S05]  /*0340*/  IMAD R4, R5, R4, R8 ;  /* 0x0000000405047224 */ /* 0x000fca00078e0208 */
[----:B------:R-:W-:-:S13]  /*0350*/  ISETP.GT.U32.AND P2, PT, R5, R4, PT ;  /* 0x000000040500720c */ /* 0x000fda0003f44070 */
[----:B------:R-:W-:Y:S01]  /*0360*/  @!P2 IMAD.IADD R4, R4, 0x1, -R5 ;  /* 0x000000010404a824 */ /* 0x000fe200078e0a05 */
[----:B------:R-:W-:Y:S02]  /*0370*/  @!P2 IADD3 R3, R3, 0x1, RZ ;  /* 0x000000010303a810 */ /* 0x000fe40007ffe0ff */
[----:B------:R-:W-:Y:S02]  /*0380*/  ISETP.NE.AND P2, PT, RZ, c[0x0][0x198], PT ;  /* 0x00006600ff007a0c */ /* 0x000fe40003f45270 */
[----:B------:R-:W-:-:S13]  /*0390*/  ISETP.GE.U32.AND P1, PT, R4, R5, PT ;  /* 0x000000050400720c */ /* 0x000fda0003f26070 */
        /* <DEDUP_REMOVED lines=13> */
[----:B------:R-:W-:Y:S02]  /*0470*/  IMAD R7, R8, R5, RZ ;  /* 0x0000000508077224 */ /* 0x000fe400078e02ff */
[----:B------:R-:W-:Y:S02]  /*0480*/  IMAD.MOV.U32 R8, RZ, RZ, R10 ;  /* 0x000000ffff087224 */ /* 0x000fe400078e000a */
        /* <DEDUP_REMOVED lines=8> */
[----:B------:R-:W-:Y:S02]  /*0510*/  LOP3.LUT R2, R6, R9, RZ, 0x3c, !PT ;  /* 0x0000000906027212 */ /* 0x000fe400078e3cff */
[----:B------:R-:W-:Y:S02]  /*0520*/  IADD3 R5, -R82, -0x81, RZ ;  /* 0xffffff7f52057810 */ /* 0x000fe40007ffe1ff */
[----:B------:R-:W-:Y:S01]  /*0530*/  ISETP.GE.AND P3, PT, R2, RZ, PT ;  /* 0x000000ff0200720c */ /* 0x000fe20003f66270 */
[----:B-1----:R-:W-:-:S02]  /*0540*/  IMAD R2, R81, c[0x0][0x198], RZ ;  /* 0x0000660051027a24 */ /* 0x002fc400078e02ff */
[----:B------:R-:W-:Y:S01]  /*0550*/  IMAD R81, R81, c[0x0][0x194], R6 ;  /* 0x0000650051517a24 */ /* 0x000fe200078e0206 */
[----:B------:R-:W-:Y:S01]  /*0560*/  IADD3 R6, -R82, -0x2, RZ ;  /* 0xfffffffe52067810 */ /* 0x000fe20007ffe1ff */
[----:B------:R-:W-:Y:S02]  /*0570*/  IMAD R2, R2, c[0x0][0x19c], RZ ;  /* 0x0000670002027a24 */ /* 0x000fe400078e02ff */
[----:B------:R-:W-:Y:S01]  /*0580*/  @P1 IADD3 R3, R3, 0x1, RZ ;  /* 0x0000000103031810 */ /* 0x000fe20007ffe0ff */
[----:B------:R-:W-:-:S05]  /*0590*/  IMAD.SHL.U32 R50, R81, 0x4000, RZ ;  /* 0x0000400051327824 */ /* 0x000fca00078e00ff */
        /* <DEDUP_REMOVED lines=8> */
[----:B------:R-:W-:Y:S01]  /*0620*/  IADD3 R73, R50, 0x500, RZ ;  /* 0x0000050032497810 */ /* 0x000fe20007ffe0ff */
[----:B------:R-:W-:Y:S01]  /*0630*/  IMAD.SHL.U32 R3, R2, 0x40, RZ ;  /* 0x0000004002037824 */ /* 0x000fe200078e00ff */
[----:B------:R-:W-:-:S02]  /*0640*/  IADD3 R71, R50, 0x600, RZ ;  /* 0x0000060032477810 */ /* 0x000fc40007ffe0ff */
[----:B------:R-:W-:Y:S02]  /*0650*/  SHF.R.S32.HI R8, RZ, 0x1f, R4 ;  /* 0x0000001fff087819 */ /* 0x000fe40000011404 */
[C---:B------:R-:W-:Y:S02]  /*0660*/  IADD3 R2, P1, R3.reuse, R4, RZ ;  /* 0x0000000403027210 */ /* 0x040fe40007f3e0ff */
[C---:B------:R-:W-:Y:S02]  /*0670*/  IADD3 R72, R50.reuse, 0x700, RZ ;  /* 0x0000070032487810 */ /* 0x040fe40007ffe0ff */
[----:B------:R-:W-:Y:S02]  /*0680*/  LEA.HI.X.SX32 R3, R3, R8, 0x1, P1 ;  /* 0x0000000803037211 */ /* 0x000fe400008f0eff */
        /* <DEDUP_REMOVED lines=54> */
[----:B------:R-:W-:Y:S02]  /*09f0*/  IADD3 R48, R50, 0x3e00, RZ ;  /* 0x00003e0032307810 */ /* 0x000fe40007ffe0ff */
[----:B------:R-:W-:-:S02]  /*0a00*/  LOP3.LUT R4, R82, 0x3, RZ, 0x3c, !PT ;  /* 0x0000000352047812 */ /* 0x000fc400078e3cff */
[----:B------:R-:W-:Y:S02]  /*0a10*/  IADD3 R50, R50, 0x3f00, RZ ;  /* 0x00003f0032327810 */ /* 0x000fe40007ffe0ff */
.L_x_62:
[C---:B0--3--:R-:W-:Y:S01]  /*0a20*/  IADD3 R24, R5.reuse, UR4, RZ ;  /* 0x0000000405187c10 */ /* 0x049fe2000fffe0ff */
[----:B------:R-:W-:Y:S01]  /*0a30*/  IMAD.SHL.U32 R84, R82, 0x40, RZ ;  /* 0x0000004052547824 */ /* 0x000fe200078e00ff */
[----:B------:R-:W-:Y:S01]  /*0a40*/  IADD3 R26, R5, UR4, RZ ;  /* 0x00000004051a7c10 */ /* 0x000fe2000fffe0ff */
[----:B------:R-:W-:Y:S01]  /*0a50*/  BSSY B0, `(.L_x_39) ;  /* 0x0000018000007945 */ /* 0x000fe20003800000 */
[C---:B------:R-:W-:Y:S02]  /*0a60*/  IMNMX R24, R79.reuse, R24, !PT ;  /* 0x000000184f187217 */ /* 0x040fe40007800200 */
[----:B------:R-:W-:Y:S02]  /*0a70*/  IMNMX R26, R79, R26, !PT ;  /* 0x0000001a4f1a7217 */ /* 0x000fe40007800200 */
[----:B------:R-:W-:Y:S02]  /*0a80*/  IMNMX R25, R24, UR5, !PT ;  /* 0x0000000518197c17 */ /* 0x000fe4000f800200 */
[----:B------:R-:W-:-:S02]  /*0a90*/  IMNMX R27, R26, UR5, !PT ;  /* 0x000000051a1b7c17 */ /* 0x000fc4000f800200 */
[--C-:B------:R-:W-:Y:S02]  /*0aa0*/  IADD3 R25, -R25, UR4, R6.reuse ;  /* 0x0000000419197c10 */ /* 0x100fe4000fffe106 */
[----:B------:R-:W-:Y:S02]  /*0ab0*/  IADD3 R27, -R27, UR4, R6 ;  /* 0x000000041b1b7c10 */ /* 0x000fe4000fffe106 */
[----:B------:R-:W-:Y:S02]  /*0ac0*/  LEA R85, R25, 0x4, 0x2 ;  /* 0x0000000419557811 */ /* 0x000fe400078e10ff */
[----:B------:R-:W-:Y:S02]  /*0ad0*/  IADD3 R27, R27, 0x1, RZ ;  /* 0x000000011b1b7810 */ /* 0x000fe40007ffe0ff */
[----:B------:R-:W-:Y:S02]  /*0ae0*/  ISETP.GE.AND P1, PT, R0, R85, PT ;  /* 0x000000550000720c */ /* 0x000fe40003f26270 */
[----:B------:R-:W-:-:S02]  /*0af0*/  IADD3 R86, P4, R84, R2, RZ ;  /* 0x0000000254567210 */ /* 0x000fc40007f9e0ff */
[C---:B------:R-:W-:Y:S02]  /*0b00*/  ISETP.GE.AND P2, PT, R0.reuse, R27, PT ;  /* 0x0000001b0000720c */ /* 0x040fe40003f46270 */
[----:B------:R-:W-:Y:S02]  /*0b10*/  ISETP.NE.AND P3, PT, R0, RZ, PT ;  /* 0x000000ff0000720c */ /* 0x000fe40003f65270 */
[----:B------:R-:W-:-:S05]  /*0b20*/  LEA.HI.X.SX32 R84, R84, R3, 0x1, P4 ;  /* 0x0000000354547211 */ /* 0x000fca00020f0eff */
[----:B------:R-:W-:Y:S05]  /*0b30*/  @P1 BRA `(.L_x_40) ;  /* 0x0000009000001947 */ /* 0x000fea0003800000 */
[----:B------:R-:W-:Y:S01]  /*0b40*/  IADD3 R28, P4, R86, c[0x0][0x168], RZ ;  /* 0x00005a00561c7a10 */ /* 0x000fe20007f9e0ff */
[----:B------:R-:W-:-:S03]  /*0b50*/  IMAD.MOV.U32 R30, RZ, RZ, R0 ;  /* 0x000000ffff1e7224 */ /* 0x000fc600078e0000 */
[----:B------:R-:W-:-:S05]  /*0b60*/  IADD3.X R29, R84, c[0x0][0x16c], RZ, P4, !PT ;  /* 0x00005b00541d7a10 */ /* 0x000fca00027fe4ff */
.L_x_41:
[----:B------:R-:W-:-:S06]  /*0b70*/  IMAD.WIDE R24, R30, 0x10, R28 ;  /* 0x000000101e187825 */ /* 0x000fcc00078e021c */
[----:B------:R-:W2:Y:S04]  /*0b80*/  LDG.E.128.CONSTANT R24, [R24.64] ;  /* 0x0000000618187981 */ /* 0x000ea8000c1e9d00 */
[----:B--2---:R0:W-:Y:S02]  /*0b90*/  STS.128 [R30.X16+0x200], R24 ;  /* 0x000200181e007388 */ /* 0x0041e4000000cc00 */
[----:B0-----:R-:W-:-:S04]  /*0ba0*/  IADD3 R30, R30, c[0x0][0x0], RZ ;  /* 0x000000001e1e7a10 */ /* 0x001fc80007ffe0ff */
[----:B------:R-:W-:-:S13]  /*0bb0*/  ISETP.GE.AND P4, PT, R30, R85, PT ;  /* 0x000000551e00720c */ /* 0x000fda0003f86270 */
[----:B------:R-:W-:Y:S05]  /*0bc0*/  @!P4 BRA `(.L_x_41) ;  /* 0xffffffa00000c947 */ /* 0x000fea000383ffff */
.L_x_40:
[----:B------:R-:W-:Y:S05]  /*0bd0*/  BSYNC B0 ;  /* 0x0000000000007941 */ /* 0x000fea0003800000 */
.L_x_39:
[----:B------:R-:W-:Y:S01]  /*0be0*/  BAR.SYNC.DEFER_BLOCKING 0x0 ;  /* 0x0000000000007b1d */ /* 0x000fe20000010000 */
[----:B------:R-:W-:-:S05]  /*0bf0*/  IMAD.MOV.U32 R24, RZ, RZ, 0xfc00 ;  /* 0x0000fc00ff187424 */ /* 0x000fca00078e00ff */
[----:B------:R-:W-:Y:S01]  /*0c00*/  BSSY B0, `(.L_x_42) ;  /* 0x0000158000007945 */ /* 0x000fe20003800000 */
[----:B------:R-:W-:Y:S05]  /*0c10*/  @P2 BRA `(.L_x_43) ;  /* 0x0000156000002947 */ /* 0x000fea0003800000 */
[----:B------:R-:W0:Y:S01]  /*0c20*/  LDS.128 R24, [R78] ;  /* 0x000000004e187984 */ /* 0x000e220000000c00 */
[----:B------:R-:W-:Y:S01]  /*0c30*/  IMAD.MOV.U32 R87, RZ, RZ, 0x2 ;  /* 0x00000002ff577424 */ /* 0x000fe200078e00ff */
[----:B0-----:R-:W-:Y:S02]  /*0c40*/  LOP3.LUT R28, R24, 0xff, RZ, 0xc0, !PT ;  /* 0x000000ff181c7812 */ /* 0x001fe400078ec0ff */
[----:B------:R-:W-:-:S03]  /*0c50*/  SHF.R.U32.HI R29, RZ, 0x8, R24 ;  /* 0x00000008ff1d7819 */ /* 0x000fc60000011618 */
[----:B------:R-:W-:Y:S01]  /*0c60*/  IMAD R28, R81, 0x4000, R28 ;  /* 0x00004000511c7824 */ /* 0x000fe200078e021c */
[----:B------:R-:W-:-:S03]  /*0c70*/  LOP3.LUT R30, R29, 0xff, RZ, 0xc0, !PT ;  /* 0x000000ff1d1e7812 */ /* 0x000fc600078ec0ff */
[----:B------:R-:W-:Y:S01]  /*0c80*/  IMAD.WIDE R90, R28, R87, c[0x0][0x160] ;  /* 0x000058001c5a7625 */ /* 0x000fe200078e0257 */
[----:B------:R-:W-:-:S03]  /*0c90*/  SHF.R.U32.HI R28, RZ, 0x10, R24 ;  /* 0x00000010ff1c7819 */ /* 0x000fc60000011618 */
[----:B------:R-:W-:Y:S01]  /*0ca0*/  IMAD.IADD R30, R77, 0x1, R30 ;  /* 0x000000014d1e7824 */ /* 0x000fe200078e021e */
[----:B------:R-:W-:Y:S01]  /*0cb0*/  LOP3.LUT R29, R28, 0xff, RZ, 0xc0, !PT ;  /* 0x000000ff1c1d7812 */ /* 0x000fe200078ec0ff */
[----:B------:R0:W2:Y:S02]  /*0cc0*/  LDG.E.U16.CONSTANT R90, [R90.64] ;  /* 0x000000065a5a7981 */ /* 0x0000a4000c1e9500 */
[----:B------:R-:W-:Y:S01]  /*0cd0*/  IMAD.WIDE R30, R30, R87, c[0x0][0x160] ;  /* 0x000058001e1e7625 */ /* 0x000fe200078e0257 */
[----:B------:R-:W-:-:S03]  /*0ce0*/  LOP3.LUT R93, R25, 0xff, RZ, 0xc0, !PT ;  /* 0x000000ff195d7812 */ /* 0x000fc600078ec0ff */
[----:B------:R-:W-:Y:S01]  /*0cf0*/  IMAD.IADD R28, R76, 0x1, R29 ;  /* 0x000000014c1c7824 */ /* 0x000fe200078e021d */
[----:B------:R-:W-:Y:S01]  /*0d00*/  LEA.HI R92, R24, R75, RZ, 0x8 ;  /* 0x0000004b185c7211 */ /* 0x000fe200078f40ff */
[----:B------:R1:W3:Y:S02]  /*0d10*/  LDG.E.U16.CONSTANT R89, [R30.64] ;  /* 0x000000061e597981 */ /* 0x0002e4000c1e9500 */
[----:B------:R-:W-:-:S05]  /*0d20*/  IMAD.WIDE R28, R28, R87, c[0x0][0x160] ;  /* 0x000058001c1c7625 */ /* 0x000fca00078e0257 */
[----:B------:R4:W5:Y:S01]  /*0d30*/  LDG.E.U16.CONSTANT R88, [R28.64] ;  /* 0x000000061c587981 */ /* 0x000962000c1e9500 */
[----:B-1----:R-:W-:Y:S02]  /*0d40*/  IMAD.IADD R30, R74, 0x1, R93 ;  /* 0x000000014a1e7824 */ /* 0x002fe400078e025d */
[----:B------:R-:W-:-:S04]  /*0d50*/  IMAD.WIDE R92, R92, R87, c[0x0][0x160] ;  /* 0x000058005c5c7625 */ /* 0x000fc800078e0257 */
[----:B------:R-:W-:Y:S01]  /*0d60*/  IMAD.WIDE R30, R30, R87, c[0x0][0x160] ;  /* 0x000058001e1e7625 */ /* 0x000fe200078e0257 */
[----:B------:R1:W5:Y:S04]  /*0d70*/  LDG.E.U16.CONSTANT R24, [R92.64] ;  /* 0x000000065c187981 */ /* 0x000368000c1e9500 */
[----:B-1----:R1:W5:Y:S01]  /*0d80*/  LDG.E.U16.CONSTANT R92, [R30.64] ;  /* 0x000000061e5c7981 */ /* 0x002362000c1e9500 */
[----:B0-----:R-:W-:-:S04]  /*0d90*/  SHF.R.U32.HI R91, RZ, 0x8, R25 ;  /* 0x00000008ff5b7819 */ /* 0x001fc80000011619 */
[----:B------:R-:W-:-:S05]  /*0da0*/  LOP3.LUT R91, R91, 0xff, RZ, 0xc0, !PT ;  /* 0x000000ff5b5b7812 */ /* 0x000fca00078ec0ff */
[----:B------:R-:W-:-:S04]  /*0db0*/  IMAD.IADD R91, R73, 0x1, R91 ;  /* 0x00000001495b7824 */ /* 0x000fc800078e025b */
[----:B----4-:R-:W-:-:S06]  /*0dc0*/  IMAD.WIDE R28, R91, R87, c[0x0][0x160] ;  /* 0x000058005b1c7625 */ /* 0x010fcc00078e0257 */
[----:B------:R0:W4:Y:S01]  /*0dd0*/  LDG.E.U16.CONSTANT R28, [R28.64] ;  /* 0x000000061c1c7981 */ /* 0x000122000c1e9500 */
[----:B------:R-:W-:-:S04]  /*0de0*/  SHF.R.U32.HI R91, RZ, 0x10, R25 ;  /* 0x00000010ff5b7819 */ /* 0x000fc80000011619 */
[----:B------:R-:W-:-:S05]  /*0df0*/  LOP3.LUT R91, R91, 0xff, RZ, 0xc0, !PT ;  /* 0x000000ff5b5b7812 */ /* 0x000fca00078ec0ff */
[----:B------:R-:W-:-:S04]  /*0e00*/  IMAD.IADD R91, R71, 0x1, R91 ;  /* 0x00000001475b7824 */ /* 0x000fc800078e025b */
[----:B-1----:R-:W-:-:S05]  /*0e10*/  IMAD.WIDE R30, R91, R87, c[0x0][0x160] ;  /* 0x000058005b1e7625 */ /* 0x002fca00078e0257 */
[----:B------:R1:W4:Y:S01]  /*0e20*/  LDG.E.U16.CONSTANT R91, [R30.64] ;  /* 0x000000061e5b7981 */ /* 0x000322000c1e9500 */
[----:B------:R-:W-:-:S05]  /*0e30*/  LOP3.LUT R93, R27, 0xff, RZ, 0xc0, !PT ;  /* 0x000000ff1b5d7812 */ /* 0x000fca00078ec0ff */
[----:B------:R-:W-:Y:S01]  /*0e40*/  IMAD.IADD R93, R66, 0x1, R93 ;  /* 0x00000001425d7824 */ /* 0x000fe200078e025d */
[----:B--2---:R-:W-:-:S04]  /*0e50*/  HADD2 R90, R90.H0_H0, RZ.H0_H0 ;  /* 0x200000ff5a5a7230 */ /* 0x004fc80000000800 */
[----:B---3--:R-:W-:-:S04]  /*0e60*/  HADD2 R89, R90.H0_H0, R89.H0_H0 ;  /* 0x200000595a597230 */ /* 0x008fc80000000800 */
[----:B-----5:R-:W-:-:S04]  /*0e70*/  HADD2 R88, R89.H0_H0, R88.H0_H0 ;  /* 0x2000005859587230 */ /* 0x020fc80000000800 */
[----:B------:R-:W-:Y:S01]  /*0e80*/  HADD2 R24, R88.H0_H0, R24.H0_H0 ;  /* 0x2000001858187230 */ /* 0x000fe20000000800 */
[----:B------:R-:W-:Y:S02]  /*0e90*/  LEA.HI R88, R25, R72, RZ, 0x8 ;  /* 0x0000004819587211 */ /* 0x000fe400078f40ff */
[----:B------:R-:W-:Y:S01]  /*0ea0*/  LOP3.LUT R25, R26, 0xff, RZ, 0xc0, !PT ;  /* 0x000000ff1a197812 */ /* 0x000fe200078ec0ff */
[----:B0-----:R-:W-:-:S04]  /*0eb0*/  HADD2 R29, R24.H0_H0, R92.H0_H0 ;  /* 0x2000005c181d7230 */ /* 0x001fc80000000800 */
[----:B------:R-:W-:Y:S01]  /*0ec0*/  IMAD.IADD R24, R70, 0x1, R25 ;  /* 0x0000000146187824 */ /* 0x000fe200078e0219 */
[--C-:B------:R-:W-:Y:S02]  /*0ed0*/  SHF.R.U32.HI R25, RZ, 0x8, R26.reuse ;  /* 0x00000008ff197819 */ /* 0x100fe4000001161a */
[----:B------:R-:W-:Y:S02]  /*0ee0*/  SHF.R.U32.HI R92, RZ, 0x10, R26 ;  /* 0x00000010ff5c7819 */ /* 0x000fe4000001161a */
[----:B------:R-:W-:Y:S01]  /*0ef0*/  LOP3.LUT R90, R25, 0xff, RZ, 0xc0, !PT ;  /* 0x000000ff195a7812 */ /* 0x000fe200078ec0ff */
[----:B------:R-:W-:Y:S01]  /*0f00*/  IMAD.WIDE R88, R88, R87, c[0x0][0x160] ;  /* 0x0000580058587625 */ /* 0x000fe200078e0257 */
[----:B------:R-:W-:-:S03]  /*0f10*/  LOP3.LUT R25, R92, 0xff, RZ, 0xc0, !PT ;  /* 0x000000ff5c197812 */ /* 0x000fc600078ec0ff */
[-C--:B-1----:R-:W-:Y:S02]  /*0f20*/  IMAD.WIDE R30, R24, R87.reuse, c[0x0][0x160] ;  /* 0x00005800181e7625 */ /* 0x082fe400078e0257 */
[----:B------:R0:W2:Y:S02]  /*0f30*/  LDG.E.U16.CONSTANT R88, [R88.64] ;  /* 0x0000000658587981 */ /* 0x0000a4000c1e9500 */
[----:B------:R-:W-:Y:S02]  /*0f40*/  IMAD.IADD R24, R69, 0x1, R90 ;  /* 0x0000000145187824 */ /* 0x000fe400078e025a */
[----:B------:R-:W-:Y:S01]  /*0f50*/  IMAD.IADD R92, R68, 0x1, R25 ;  /* 0x00000001445c7824 */ /* 0x000fe200078e0219 */
[----:B------:R1:W3:Y:S01]  /*0f60*/  LDG.E.U16.CONSTANT R90, [R30.64] ;  /* 0x000000061e5a7981 */ /* 0x0002e2000c1e9500 */
[----:B------:R-:W-:-:S05]  /*0f70*/  IMAD.WIDE R24, R24, R87, c[0x0][0x160] ;  /* 0x0000580018187625 */ /* 0x000fca00078e0257 */
[----:B0-----:R0:W5:Y:S02]  /*0f80*/  LDG.E.U16.CONSTANT R89, [R24.64] ;  /* 0x0000000618597981 */ /* 0x001164000c1e9500 */
[----:B0-----:R-:W-:-:S05]  /*0f90*/  IMAD.WIDE R24, R92, R87, c[0x0][0x160] ;  /* 0x000058005c187625 */ /* 0x001fca00078e0257 */
[----:B------:R4:W5:Y:S01]  /*0fa0*/  LDG.E.U16.CONSTANT R92, [R24.64] ;  /* 0x00000006185c7981 */ /* 0x000962000c1e9500 */
[----:B------:R-:W-:-:S05]  /*0fb0*/  LEA.HI R26, R26, R67, RZ, 0x8 ;  /* 0x000000431a1a7211 */ /* 0x000fca00078f40ff */
[----:B-1----:R-:W-:-:S05]  /*0fc0*/  IMAD.WIDE R30, R26, R87, c[0x0][0x160] ;  /* 0x000058001a1e7625 */ /* 0x002fca00078e0257 */
[----:B------:R0:W5:Y:S01]  /*0fd0*/  LDG.E.U16.CONSTANT R26, [R30.64] ;  /* 0x000000061e1a7981 */ /* 0x000162000c1e9500 */
[----:B----4-:R-:W-:Y:S01]  /*0fe0*/  HADD2 R25, R29.H0_H0, R28.H0_H0 ;  /* 0x2000001c1d197230 */ /* 0x010fe20000000800 */
[----:B------:R-:W-:-:S05]  /*0ff0*/  IMAD.WIDE R28, R93, R87, c[0x0][0x160] ;  /* 0x000058005d1c7625 */ /* 0x000fca00078e0257 */
[----:B------:R1:W4:Y:S01]  /*1000*/  LDG.E.U16.CONSTANT R93, [R28.64] ;  /* 0x000000061c5d7981 */ /* 0x000322000c1e9500 */
[--C-:B------:R-:W-:Y:S01]  /*1010*/  SHF.R.U32.HI R24, RZ, 0x8, R27.reuse ;  /* 0x00000008ff187819 */ /* 0x100fe2000001161b */
[----:B------:R-:W-:Y:S01]  /*1020*/  HADD2 R91, R25.H0_H0, R91.H0_H0 ;  /* 0x2000005b195b7230 */ /* 0x000fe20000000800 */
[----:B0-----:R-:W-:Y:S02]  /*1030*/  SHF.R.U32.HI R30, RZ, 0x10, R27 ;  /* 0x00000010ff1e7819 */ /* 0x001fe4000001161b */
[----:B------:R-:W-:Y:S02]  /*1040*/  LOP3.LUT R24, R24, 0xff, RZ, 0xc0, !PT ;  /* 0x000000ff18187812 */ /* 0x000fe400078ec0ff */
[----:B------:R-:W-:-:S03]  /*1050*/  LOP3.LUT R30, R30, 0xff, RZ, 0xc0, !PT ;  /* 0x000000ff1e1e7812 */ /* 0x000fc600078ec0ff */
[----:B------:R-:W-:Y:S02]  /*1060*/  IMAD.IADD R24, R65, 0x1, R24 ;  /* 0x0000000141187824 */ /* 0x000fe400078e0218 */
[----:B------:R-:W-:Y:S02]  /*1070*/  IMAD.IADD R30, R63, 0x1, R30 ;  /* 0x000000013f1e7824 */ /* 0x000fe400078e021e */
[----:B------:R-:W-:-:S06]  /*1080*/  IMAD.WIDE R24, R24, R87, c[0x0][0x160] ;  /* 0x0000580018187625 */ /* 0x000fcc00078e0257 */
[----:B------:R0:W4:Y:S01]  /*1090*/  LDG.E.U16.CONSTANT R24, [R24.64] ;  /* 0x0000000618187981 */ /* 0x000122000c1e9500 */
[----:B--2---:R-:W-:-:S04]  /*10a0*/  HADD2 R88, R91.H0_H0, R88.H0_H0 ;  /* 0x200000585b587230 */ /* 0x004fc80000000800 */
[----:B---3--:R-:W-:Y:S01]  /*10b0*/  HADD2 R88, R88.H0_H0, R90.H0_H0 ;  /* 0x2000005a58587230 */ /* 0x008fe20000000800 */
[----:B------:R-:W-:Y:S02]  /*10c0*/  IMAD.WIDE R90, R30, R87, c[0x0][0x160] ;  /* 0x000058001e5a7625 */ /* 0x000fe400078e0257 */
[----:B-1----:R-:W1:Y:S01]  /*10d0*/  LDS.128 R28, [R78+0x10] ;  /* 0x000010004e1c7984 */ /* 0x002e620000000c00 */
[----:B-----5:R-:W-:-:S03]  /*10e0*/  HADD2 R88, R88.H0_H0, R89.H0_H0 ;  /* 0x2000005958587230 */ /* 0x020fc60000000800 */
[----:B------:R2:W3:Y:S01]  /*10f0*/  LDG.E.U16.CONSTANT R90, [R90.64] ;  /* 0x000000065a5a7981 */ /* 0x0004e2000c1e9500 */
[----:B------:R-:W-:Y:S01]  /*1100*/  HADD2 R92, R88.H0_H0, R92.H0_H0 ;  /* 0x2000005c585c7230 */ /* 0x000fe20000000800 */
[----:B------:R-:W-:-:S05]  /*1110*/  LEA.HI R88, R27, R64, RZ, 0x8 ;  /* 0x000000401b587211 */ /* 0x000fca00078f40ff */
[----:B------:R-:W-:-:S05]  /*1120*/  IMAD.WIDE R88, R88, R87, c[0x0][0x160] ;  /* 0x0000580058587625 */ /* 0x000fca00078e0257 */
[----:B------:R5:W3:Y:S01]  /*1130*/  LDG.E.U16.CONSTANT R27, [R88.64] ;  /* 0x00000006581b7981 */ /* 0x000ae2000c1e9500 */
[----:B0-----:R-:W-:Y:S01]  /*1140*/  HADD2 R25, R92.H0_H0, R26.H0_H0 ;  /* 0x2000001a5c197230 */ /* 0x001fe20000000800 */
[----:B-1----:R-:W-:-:S03]  /*1150*/  LOP3.LUT R26, R28, 0xff, RZ, 0xc0, !PT ;  /* 0x000000ff1c1a7812 */ /* 0x002fc600078ec0ff */
[----:B----4-:R-:W-:Y:S02]  /*1160*/  HADD2 R25, R25.H0_H0, R93.H0_H0 ;  /* 0x2000005d19197230 */ /* 0x010fe40000000800 */
[----:B------:R-:W-:-:S04]  /*1170*/  IMAD.IADD R26, R62, 0x1, R26 ;  /* 0x000000013e1a7824 */ /* 0x000fc800078e021a */
[----:B------:R-:W-:-:S05]  /*1180*/  IMAD.WIDE R92, R26, R87, c[0x0][0x160] ;  /* 0x000058001a5c7625 */ /* 0x000fca00078e0257 */
[----:B------:R0:W4:Y:S01]  /*1190*/  LDG.E.U16.CONSTANT R26, [R92.64] ;  /* 0x000000065c1a7981 */ /* 0x000122000c1e9500 */
[----:B-----5:R-:W-:-:S04]  /*11a0*/  SHF.R.U32.HI R88, RZ, 0x8, R28 ;  /* 0x00000008ff587819 */ /* 0x020fc8000001161c */
[----:B--2---:R-:W-:-:S05]  /*11b0*/  LOP3.LUT R91, R88, 0xff, RZ, 0xc0, !PT ;  /* 0x000000ff585b7812 */ /* 0x004fca00078ec0ff */
[----:B------:R-:W-:-:S04]  /*11c0*/  IMAD.IADD R91, R61, 0x1, R91 ;  /* 0x000000013d5b7824 */ /* 0x000fc800078e025b */
[----:B------:R-:W-:-:S05]  /*11d0*/  IMAD.WIDE R88, R91, R87, c[0x0][0x160] ;  /* 0x000058005b587625 */ /* 0x000fca00078e0257 */
[----:B------:R1:W2:Y:S01]  /*11e0*/  LDG.E.U16.CONSTANT R91, [R88.64] ;  /* 0x00000006585b7981 */ /* 0x0002a2000c1e9500 */
[----:B------:R-:W-:Y:S01]  /*11f0*/  HADD2 R24, R25.H0_H0, R24.H0_H0 ;  /* 0x2000001819187230 */ /* 0x000fe20000000800 */
[----:B------:R-:W-:-:S04]  /*1200*/  SHF.R.U32.HI R25, RZ, 0x10, R28 ;  /* 0x00000010ff197819 */ /* 0x000fc8000001161c */
[----:B------:R-:W-:Y:S02]  /*1210*/  LOP3.LUT R25, R25, 0xff, RZ, 0xc0, !PT ;  /* 0x000000ff19197812 */ /* 0x000fe400078ec0ff */
[----:B------:R-:W-:Y:S02]  /*1220*/  LEA.HI R28, R28, R59, RZ, 0x8 ;  /* 0x0000003b1c1c7211 */ /* 0x000fe400078f40ff */
[----:B0-----:R-:W-:-:S03]  /*1230*/  LOP3.LUT R93, R29, 0xff, RZ, 0xc0, !PT ;  /* 0x000000ff1d5d7812 */ /* 0x001fc600078ec0ff */
[----:B-1----:R-:W-:-:S04]  /*1240*/  IMAD.WIDE R88, R28, R87, c[0x0][0x160] ;  /* 0x000058001c587625 */ /* 0x002fc800078e0257 */
[----:B------:R-:W-:Y:S02]  /*1250*/  IMAD.IADD R92, R58, 0x1, R93 ;  /* 0x000000013a5c7824 */ /* 0x000fe400078e025d */
[----:B------:R0:W5:Y:S01]  /*1260*/  LDG.E.U16.CONSTANT R88, [R88.64] ;  /* 0x0000000658587981 */ /* 0x000162000c1e9500 */
[----:B------:R-:W-:-:S04]  /*1270*/  SHF.R.U32.HI R28, RZ, 0x8, R29 ;  /* 0x00000008ff1c7819 */ /* 0x000fc8000001161d */
[----:B------:R-:W-:-:S05]  /*1280*/  LOP3.LUT R28, R28, 0xff, RZ, 0xc0, !PT ;  /* 0x000000ff1c1c7812 */ /* 0x000fca00078ec0ff */
[----:B------:R-:W-:Y:S01]  /*1290*/  IMAD.IADD R28, R57, 0x1, R28 ;  /* 0x00000001391c7824 */ /* 0x000fe200078e021c */
[----:B---3--:R-:W-:Y:S01]  /*12a0*/  HADD2 R24, R24.H0_H0, R90.H0_H0 ;  /* 0x2000005a18187230 */ /* 0x008fe20000000800 */
[----:B------:R-:W-:-:S03]  /*12b0*/  IMAD.IADD R90, R60, 0x1, R25 ;  /* 0x000000013c5a7824 */ /* 0x000fc600078e0219 */
[----:B------:R-:W-:Y:S01]  /*12c0*/  HADD2 R27, R24.H0_H0, R27.H0_H0 ;  /* 0x2000001b181b7230 */ /* 0x000fe20000000800 */
[----:B------:R-:W-:-:S05]  /*12d0*/  IMAD.WIDE R24, R90, R87, c[0x0][0x160] ;  /* 0x000058005a187625 */ /* 0x000fca00078e0257 */
[----:B------:R1:W3:Y:S02]  /*12e0*/  LDG.E.U16.CONSTANT R90, [R24.64] ;  /* 0x00000006185a7981 */ /* 0x0002e4000c1e9500 */
[----:B-1----:R-:W-:-:S05]  /*12f0*/  IMAD.WIDE R24, R92, R87, c[0x0][0x160] ;  /* 0x000058005c187625 */ /* 0x002fca00078e0257 */
[----:B------:R4:W5:Y:S02]  /*1300*/  LDG.E.U16.CONSTANT R93, [R24.64] ;  /* 0x00000006185d7981 */ /* 0x000964000c1e9500 */
[----:B----4-:R-:W-:Y:S01]  /*1310*/  HADD2 R25, R27.H0_H0, R26.H0_H0 ;  /* 0x2000001a1b197230 */ /* 0x010fe20000000800 */
[----:B------:R-:W-:-:S05]  /*1320*/  IMAD.WIDE R26, R28, R87, c[0x0][0x160] ;  /* 0x000058001c1a7625 */ /* 0x000fca00078e0257 */
[----:B------:R1:W4:Y:S01]  /*1330*/  LDG.E.U16.CONSTANT R92, [R26.64] ;  /* 0x000000061a5c7981 */ /* 0x000322000c1e9500 */
[----:B------:R-:W-:-:S04]  /*1340*/  SHF.R.U32.HI R28, RZ, 0x10, R29 ;  /* 0x00000010ff1c7819 */ /* 0x000fc8000001161d */
[----:B------:R-:W-:Y:S01]  /*1350*/  LOP3.LUT R28, R28, 0xff, RZ, 0xc0, !PT ;  /* 0x000000ff1c1c7812 */ /* 0x000fe200078ec0ff */
[----:B--2---:R-:W-:-:S04]  /*1360*/  HADD2 R91, R25.H0_H0, R91.H0_H0 ;  /* 0x2000005b195b7230 */ /* 0x004fc80000000800 */
[----:B------:R-:W-:-:S04]  /*1370*/  IMAD.IADD R28, R55, 0x1, R28 ;  /* 0x00000001371c7824 */ /* 0x000fc800078e021c */
[----:B------:R-:W-:-:S05]  /*1380*/  IMAD.WIDE R24, R28, R87, c[0x0][0x160] ;  /* 0x000058001c187625 */ /* 0x000fca00078e0257 */
[----:B------:R2:W4:Y:S01]  /*1390*/  LDG.E.U16.CONSTANT R28, [R24.64] ;  /* 0x00000006181c7981 */ /* 0x000522000c1e9500 */
[----:B0-----:R-:W-:Y:S01]  /*13a0*/  LOP3.LUT R89, R30, 0xff, RZ, 0xc0, !PT ;  /* 0x000000ff1e597812 */ /* 0x001fe200078ec0ff */
[----:B---3--:R-:W-:-:S04]  /*13b0*/  HADD2 R90, R91.H0_H0, R90.H0_H0 ;  /* 0x2000005a5b5a7230 */ /* 0x008fc80000000800 */
[----:B-----5:R-:W-:Y:S01]  /*13c0*/  HADD2 R88, R90.H0_H0, R88.H0_H0 ;  /* 0x200000585a587230 */ /* 0x020fe20000000800 */
[----:B------:R-:W-:-:S05]  /*13d0*/  LEA.HI R90, R29, R56, RZ, 0x8 ;  /* 0x000000381d5a7211 */ /* 0x000fca00078f40ff */
[----:B-1----:R-:W-:Y:S01]  /*13e0*/  IMAD.WIDE R26, R90, R87, c[0x0][0x160] ;  /* 0x000058005a1a7625 */ /* 0x002fe200078e0257 */
[----:B------:R-:W-:-:S03]  /*13f0*/  HADD2 R29, R88.H0_H0, R93.H0_H0 ;  /* 0x2000005d581d7230 */ /* 0x000fc60000000800 */
[----:B------:R-:W-:Y:S01]  /*1400*/  IMAD.IADD R88, R54, 0x1, R89 ;  /* 0x0000000136587824 */ /* 0x000fe200078e0259 */
[----:B------:R-:W-:Y:S01]  /*1410*/  SHF.R.U32.HI R89, RZ, 0x8, R30 ;  /* 0x00000008ff597819 */ /* 0x000fe2000001161e */
[----:B------:R0:W3:Y:S03]  /*1420*/  LDG.E.U16.CONSTANT R26, [R26.64] ;  /* 0x000000061a1a7981 */ /* 0x0000e6000c1e9500 */
[----:B------:R-:W-:Y:S01]  /*1430*/  LOP3.LUT R90, R89, 0xff, RZ, 0xc0, !PT ;  /* 0x000000ff595a7812 */ /* 0x000fe200078ec0ff */
[----:B------:R-:W-:-:S04]  /*1440*/  IMAD.WIDE R88, R88, R87, c[0x0][0x160] ;  /* 0x0000580058587625 */ /* 0x000fc800078e0257 */
[----:B--2---:R-:W-:Y:S01]  /*1450*/  IMAD.IADD R24, R53, 0x1, R90 ;  /* 0x0000000135187824 */ /* 0x004fe200078e025a */
[----:B------:R1:W2:Y:S03]  /*1460*/  LDG.E.U16.CONSTANT R91, [R88.64] ;  /* 0x00000006585b7981 */ /* 0x0002a6000c1e9500 */
[----:B------:R-:W-:Y:S01]  /*1470*/  IMAD.WIDE R24, R24, R87, c[0x0][0x160] ;  /* 0x0000580018187625 */ /* 0x000fe200078e0257 */
[----:B------:R-:W-:-:S04]  /*1480*/  SHF.R.U32.HI R90, RZ, 0x10, R30 ;  /* 0x00000010ff5a7819 */ /* 0x000fc8000001161e */
[----:B0-----:R0:W5:Y:S01]  /*1490*/  LDG.E.U16.CONSTANT R27, [R24.64] ;  /* 0x00000006181b7981 */ /* 0x001162000c1e9500 */
[----:B------:R-:W-:Y:S01]  /*14a0*/  LOP3.LUT R93, R90, 0xff, RZ, 0xc0, !PT ;  /* 0x000000ff5a5d7812 */ /* 0x000fe200078ec0ff */
[----:B----4-:R-:W-:Y:S01]  /*14b0*/  HADD2 R29, R29.H0_H0, R92.H0_H0 ;  /* 0x2000005c1d1d7230 */ /* 0x010fe20000000800 */
[----:B------:R-:W-:-:S03]  /*14c0*/  LEA.HI R30, R30, R51, RZ, 0x8 ;  /* 0x000000331e1e7211 */ /* 0x000fc600078f40ff */
[----:B------:R-:W-:Y:S01]  /*14d0*/  IMAD.IADD R90, R52, 0x1, R93 ;  /* 0x00000001345a7824 */ /* 0x000fe200078e025d */
[----:B0-----:R-:W-:-:S03]  /*14e0*/  LOP3.LUT R24, R31, 0xff, RZ, 0xc0, !PT ;  /* 0x000000ff1f187812 */ /* 0x001fc600078ec0ff */
[----:B------:R-:W-:-:S04]  /*14f0*/  IMAD.WIDE R92, R90, R87, c[0x0][0x160] ;  /* 0x000058005a5c7625 */ /* 0x000fc800078e0257 */
[----:B-1----:R-:W-:Y:S01]  /*1500*/  IMAD.IADD R88, R49, 0x1, R24 ;  /* 0x0000000131587824 */ /* 0x002fe200078e0218 */
[----:B------:R0:W4:Y:S01]  /*1510*/  LDG.E.U16.CONSTANT R90, [R92.64] ;  /* 0x000000065c5a7981 */ /* 0x000122000c1e9500 */
[----:B------:R-:W-:-:S04]  /*1520*/  IMAD.WIDE R24, R30, R87, c[0x0][0x160] ;  /* 0x000058001e187625 */ /* 0x000fc800078e0257 */
[----:B------:R-:W-:Y:S01]  /*1530*/  IMAD.WIDE R88, R88, R87, c[0x0][0x160] ;  /* 0x0000580058587625 */ /* 0x000fe200078e0257 */
[----:B------:R1:W4:Y:S05]  /*1540*/  LDG.E.U16.CONSTANT R30, [R24.64] ;  /* 0x00000006181e7981 */ /* 0x00032a000c1e9500 */
[----:B------:R-:W4:Y:S01]  /*1550*/  LDG.E.U16.CONSTANT R88, [R88.64] ;  /* 0x0000000658587981 */ /* 0x000f22000c1e9500 */
[----:B-1----:R-:W-:-:S04]  /*1560*/  SHF.R.U32.HI R24, RZ, 0x8, R31 ;  /* 0x00000008ff187819 */ /* 0x002fc8000001161f */
[----:B------:R-:W-:Y:S01]  /*1570*/  LOP3.LUT R24, R24, 0xff, RZ, 0xc0, !PT ;  /* 0x000000ff18187812 */ /* 0x000fe200078ec0ff */
[----:B------:R-:W-:-:S04]  /*1580*/  HADD2 R25, R29.H0_H0, R28.H0_H0 ;  /* 0x2000001c1d197230 */ /* 0x000fc80000000800 */
[----:B------:R-:W-:-:S04]  /*1590*/  IMAD.IADD R24, R7, 0x1, R24 ;  /* 0x0000000107187824 */ /* 0x000fc800078e0218 */
[----:B------:R-:W-:-:S05]  /*15a0*/  IMAD.WIDE R28, R24, R87, c[0x0][0x160] ;  /* 0x00005800181c7625 */ /* 0x000fca00078e0257 */
[----:B0-----:R5:W4:Y:S01]  /*15b0*/  LDG.E.U16.CONSTANT R92, [R28.64] ;  /* 0x000000061c5c7981 */ /* 0x001b22000c1e9500 */
[----:B---3--:R-:W-:-:S04]  /*15c0*/  HADD2 R25, R25.H0_H0, R26.H0_H0 ;  /* 0x2000001a19197230 */ /* 0x008fc80000000800 */
[----:B--2---:R-:W-:-:S04]  /*15d0*/  HADD2 R25, R25.H0_H0, R91.H0_H0 ;  /* 0x2000005b19197230 */ /* 0x004fc80000000800 */
[----:B-----5:R-:W-:Y:S02]  /*15e0*/  HADD2 R29, R25.H0_H0, R27.H0_H0 ;  /* 0x2000001b191d7230 */ /* 0x020fe40000000800 */
[----:B------:R-:W0:Y:S02]  /*15f0*/  LDS.128 R24, [R78+0x20] ;  /* 0x000020004e187984 */ /* 0x000e240000000c00 */
[----:B----4-:R-:W-:-:S04]  /*1600*/  HADD2 R29, R29.H0_H0, R90.H0_H0 ;  /* 0x2000005a1d1d7230 */ /* 0x010fc80000000800 */
[----:B------:R-:W-:-:S04]  /*1610*/  HADD2 R29, R29.H0_H0, R30.H0_H0 ;  /* 0x2000001e1d1d7230 */ /* 0x000fc80000000800 */
[----:B------:R-:W-:Y:S01]  /*1620*/  HADD2 R90, R29.H0_H0, R88.H0_H0 ;  /* 0x200000581d5a7230 */ /* 0x000fe20000000800 */
[----:B------:R-:W-:-:S04]  /*1630*/  SHF.R.U32.HI R88, RZ, 0x10, R31 ;  /* 0x00000010ff587819 */ /* 0x000fc8000001161f */
[----:B------:R-:W-:Y:S02]  /*1640*/  LOP3.LUT R29, R88, 0xff, RZ, 0xc0, !PT ;  /* 0x000000ff581d7812 */ /* 0x000fe400078ec0ff */
[----:B------:R-:W-:-:S03]  /*1650*/  LEA.HI R30, R31, R9, RZ, 0x8 ;  /* 0x000000091f1e7211 */ /* 0x000fc600078f40ff */
[----:B------:R-:W-:-:S04]  /*1660*/  IMAD.IADD R88, R8, 0x1, R29 ;  /* 0x0000000108587824 */ /* 0x000fc800078e021d */
[-C--:B------:R-:W-:Y:S01]  /*1670*/  IMAD.WIDE R88, R88, R87.reuse, c[0x0][0x160] ;  /* 0x0000580058587625 */ /* 0x080fe200078e0257 */
[----:B0-----:R-:W-:Y:S02]  /*1680*/  LOP3.LUT R29, R24, 0xff, RZ, 0xc0, !PT ;  /* 0x000000ff181d7812 */ /* 0x001fe400078ec0ff */
[----:B------:R-:W-:Y:S01]  /*1690*/  SHF.R.U32.HI R91, RZ, 0x8, R24 ;  /* 0x00000008ff5b7819 */ /* 0x000fe20000011618 */
[-C--:B------:R-:W-:Y:S02]  /*16a0*/  IMAD.WIDE R30, R30, R87.reuse, c[0x0][0x160] ;  /* 0x000058001e1e7625 */ /* 0x080fe400078e0257 */
[----:B------:R0:W2:Y:S01]  /*16b0*/  LDG.E.U16.CONSTANT R88, [R88.64] ;  /* 0x0000000658587981 */ /* 0x0000a2000c1e9500 */
[----:B------:R-:W-:Y:S01]  /*16c0*/  LOP3.LUT R91, R91, 0xff, RZ, 0xc0, !PT ;  /* 0x000000ff5b5b7812 */ /* 0x000fe200078ec0ff */
[----:B------:R-:W-:Y:S01]  /*16d0*/  IMAD.IADD R28, R10, 0x1, R29 ;  /* 0x000000010a1c7824 */ /* 0x000fe200078e021d */
[----:B------:R-:W-:Y:S01]  /*16e0*/  HADD2 R92, R90.H0_H0, R92.H0_H0 ;  /* 0x2000005c5a5c7230 */ /* 0x000fe20000000800 */
[----:B------:R1:W3:Y:S02]  /*16f0*/  LDG.E.U16.CONSTANT R30, [R30.64] ;  /* 0x000000061e1e7981 */ /* 0x0002e4000c1e9500 */
[----:B------:R-:W-:-:S04]  /*1700*/  IMAD.WIDE R28, R28, R87, c[0x0][0x160] ;  /* 0x000058001c1c7625 */ /* 0x000fc800078e0257 */
[----:B------:R-:W-:Y:S02]  /*1710*/  IMAD.IADD R91, R11, 0x1, R91 ;  /* 0x000000010b5b7824 */ /* 0x000fe400078e025b */
[----:B------:R-:W4:Y:S02]  /*1720*/  LDG.E.U16.CONSTANT R28, [R28.64] ;  /* 0x000000061c1c7981 */ /* 0x000f24000c1e9500 */
[----:B------:R-:W-:-:S06]  /*1730*/  IMAD.WIDE R90, R91, R87, c[0x0][0x160] ;  /* 0x000058005b5a7625 */ /* 0x000fcc00078e0257 */
[----:B------:R-:W5:Y:S01]  /*1740*/  LDG.E.U16.CONSTANT R90, [R90.64] ;  /* 0x000000065a5a7981 */ /* 0x000f62000c1e9500 */
[----:B-1----:R-:W-:-:S04]  /*1750*/  SHF.R.U32.HI R31, RZ, 0x10, R24 ;  /* 0x00000010ff1f7819 */ /* 0x002fc80000011618 */
[----:B------:R-:W-:Y:S02]  /*1760*/  LOP3.LUT R31, R31, 0xff, RZ, 0xc0, !PT ;  /* 0x000000ff1f1f7812 */ /* 0x000fe400078ec0ff */
[----:B0-----:R-:W-:Y:S01]  /*1770*/  LOP3.LUT R89, R25, 0xff, RZ, 0xc0, !PT ;  /* 0x000000ff19597812 */ /* 0x001fe200078ec0ff */
[----:B--2---:R-:W-:-:S04]  /*1780*/  HADD2 R92, R92.H0_H0, R88.H0_H0 ;  /* 0x200000585c5c7230 */ /* 0x004fc80000000800 */
[----:B---3--:R-:W-:Y:S01]  /*1790*/  HADD2 R30, R92.H0_H0, R30.H0_H0 ;  /* 0x2000001e5c1e7230 */ /* 0x008fe20000000800 */
[----:B------:R-:W-:-:S03]  /*17a0*/  IMAD.IADD R88, R12, 0x1, R31 ;  /* 0x000000010c587824 */ /* 0x000fc600078e021f */
[----:B----4-:R-:W-:Y:S01]  /*17b0*/  HADD2 R30, R30.H0_H0, R28.H0_H0 ;  /* 0x2000001c1e1e7230 */ /* 0x010fe20000000800 */
[----:B------:R-:W-:-:S03]  /*17c0*/  LEA.HI R28, R24, R13, RZ, 0x8 ;  /* 0x0000000d181c7211 */ /* 0x000fc600078f40ff */
[----:B-----5:R-:W-:Y:S01]  /*17d0*/  HADD2 R24, R30.H0_H0, R90.H0_H0 ;  /* 0x2000005a1e187230 */ /* 0x020fe20000000800 */
[----:B------:R-:W-:Y:S01]  /*17e0*/  IMAD.WIDE R30, R88, R87, c[0x0][0x160] ;  /* 0x00005800581e7625 */ /* 0x000fe200078e0257 */
[----:B------:R-:W-:-:S03]  /*17f0*/  SHF.R.U32.HI R88, RZ, 0x8, R25 ;  /* 0x00000008ff587819 */ /* 0x000fc60000011619 */
[----:B------:R-:W-:Y:S01]  /*1800*/  IMAD.IADD R90, R14, 0x1, R89 ;  /* 0x000000010e5a7824 */ /* 0x000fe200078e0259 */
[----:B------:R-:W-:Y:S01]  /*1810*/  SHF.R.U32.HI R89, RZ, 0x10, R25 ;  /* 0x00000010ff597819 */ /* 0x000fe20000011619 */
[-C--:B------:R-:W-:Y:S01]  /*1820*/  IMAD.WIDE R28, R28, R87.reuse, c[0x0][0x160] ;  /* 0x000058001c1c7625 */ /* 0x080fe200078e0257 */
[----:B------:R-:W-:Y:S01]  /*1830*/  LOP3.LUT R88, R88, 0xff, RZ, 0xc0, !PT ;  /* 0x000000ff58587812 */ /* 0x000fe200078ec0ff */
[----:B------:R-:W2:Y:S01]  /*1840*/  LDG.E.U16.CONSTANT R31, [R30.64] ;  /* 0x000000061e1f7981 */ /* 0x000ea2000c1e9500 */
[----:B------:R-:W-:Y:S01]  /*1850*/  LOP3.LUT R89, R89, 0xff, RZ, 0xc0, !PT ;  /* 0x000000ff59597812 */ /* 0x000fe200078ec0ff */
[----:B------:R-:W-:Y:S02]  /*1860*/  IMAD.WIDE R90, R90, R87, c[0x0][0x160] ;  /* 0x000058005a5a7625 */ /* 0x000fe400078e0257 */
[----:B------:R0:W3:Y:S02]  /*1870*/  LDG.E.U16.CONSTANT R92, [R28.64] ;  /* 0x000000061c5c7981 */ /* 0x0000e4000c1e9500 */
[----:B------:R-:W-:-:S02]  /*1880*/  IMAD.IADD R88, R15, 0x1, R88 ;  /* 0x000000010f587824 */ /* 0x000fc400078e0258 */
[----:B------:R-:W4:Y:S01]  /*1890*/  LDG.E.U16.CONSTANT R90, [R90.64] ;  /* 0x000000065a5a7981 */ /* 0x000f22000c1e9500 */
[----:B0-----:R-:W-:Y:S02]  /*18a0*/  IMAD.IADD R28, R16, 0x1, R89 ;  /* 0x00000001101c7824 */ /* 0x001fe400078e0259 */
[----:B------:R-:W-:-:S04]  /*18b0*/  IMAD.WIDE R88, R88, R87, c[0x0][0x160] ;  /* 0x0000580058587625 */ /* 0x000fc800078e0257 */
[----:B------:R-:W-:Y:S02]  /*18c0*/  IMAD.WIDE R28, R28, R87, c[0x0][0x160] ;  /* 0x000058001c1c7625 */ /* 0x000fe400078e0257 */
[----:B------:R-:W5:Y:S04]  /*18d0*/  LDG.E.U16.CONSTANT R88, [R88.64] ;  /* 0x0000000658587981 */ /* 0x000f68000c1e9500 */
[----:B------:R-:W5:Y:S01]  /*18e0*/  LDG.E.U16.CONSTANT R29, [R28.64] ;  /* 0x000000061c1d7981 */ /* 0x000f62000c1e9500 */
[----:B--2---:R-:W-:-:S04]  /*18f0*/  HADD2 R24, R24.H0_H0, R31.H0_H0 ;  /* 0x2000001f18187230 */ /* 0x004fc80000000800 */
[----:B---3--:R-:W-:-:S04]  /*1900*/  HADD2 R24, R24.H0_H0, R92.H0_H0 ;  /* 0x2000005c18187230 */ /* 0x008fc80000000800 */
[----:B----4-:R-:W-:Y:S01]  /*1910*/  HADD2 R24, R24.H0_H0, R90.H0_H0 ;  /* 0x2000005a18187230 */ /* 0x010fe20000000800 */
[----:B------:R-:W-:-:S03]  /*1920*/  LOP3.LUT R31, R26, 0xff, RZ, 0xc0, !PT ;  /* 0x000000ff1a1f7812 */ /* 0x000fc600078ec0ff */
[----:B-----5:R-:W-:-:S04]  /*1930*/  HADD2 R24, R24.H0_H0, R88.H0_H0 ;  /* 0x2000005818187230 */ /* 0x020fc80000000800 */
[----:B------:R-:W-:Y:S01]  /*1940*/  HADD2 R30, R24.H0_H0, R29.H0_H0 ;  /* 0x2000001d181e7230 */ /* 0x000fe20000000800 */
[----:B------:R-:W-:Y:S02]  /*1950*/  LEA.HI R24, R25, R17, RZ, 0x8 ;  /* 0x0000001119187211 */ /* 0x000fe400078f40ff */
[----:B------:R-:W-:Y:S01]  /*1960*/  SHF.R.U32.HI R25, RZ, 0x8, R26 ;  /* 0x00000008ff197819 */ /* 0x000fe2000001161a */
[----:B------:R-:W-:Y:S02]  /*1970*/  IMAD.IADD R90, R18, 0x1, R31 ;  /* 0x00000001125a7824 */ /* 0x000fe400078e021f */
[----:B------:R-:W-:Y:S01]  /*1980*/  IMAD.WIDE R88, R24, R87, c[0x0][0x160] ;  /* 0x0000580018587625 */ /* 0x000fe200078e0257 */
[----:B------:R-:W-:-:S03]  /*1990*/  LOP3.LUT R24, R25, 0xff, RZ, 0xc0, !PT ;  /* 0x000000ff19187812 */ /* 0x000fc600078ec0ff */
[-C--:B------:R-:W-:Y:S01]  /*19a0*/  IMAD.WIDE R90, R90, R87.reuse, c[0x0][0x160] ;  /* 0x000058005a5a7625 */ /* 0x080fe200078e0257 */
[----:B------:R0:W2:Y:S03]  /*19b0*/  LDG.E.U16.CONSTANT R31, [R88.64] ;  /* 0x00000006581f7981 */ /* 0x0000a6000c1e9500 */
[----:B------:R-:W-:Y:S02]  /*19c0*/  IMAD.IADD R28, R19, 0x1, R24 ;  /* 0x00000001131c7824 */ /* 0x000fe400078e0218 */
[----:B------:R1:W3:Y:S02]  /*19d0*/  LDG.E.U16.CONSTANT R90, [R90.64] ;  /* 0x000000065a5a7981 */ /* 0x0002e4000c1e9500 */
[----:B------:R-:W-:Y:S01]  /*19e0*/  IMAD.WIDE R28, R28, R87, c[0x0][0x160] ;  /* 0x000058001c1c7625 */ /* 0x000fe200078e0257 */
[----:B------:R-:W-:-:S05]  /*19f0*/  SHF.R.U32.HI R92, RZ, 0x10, R26 ;  /* 0x00000010ff5c7819 */ /* 0x000fca000001161a */
[----:B------:R-:W4:Y:S01]  /*1a00*/  LDG.E.U16.CONSTANT R28, [R28.64] ;  /* 0x000000061c1c7981 */ /* 0x000f22000c1e9500 */
[----:B------:R-:W-:Y:S02]  /*1a10*/  LOP3.LUT R93, R92, 0xff, RZ, 0xc0, !PT ;  /* 0x000000ff5c5d7812 */ /* 0x000fe400078ec0ff */
[----:B0-----:R-:W-:-:S03]  /*1a20*/  LOP3.LUT R89, R27, 0xff, RZ, 0xc0, !PT ;  /* 0x000000ff1b597812 */ /* 0x001fc600078ec0ff */
[----:B------:R-:W-:Y:S02]  /*1a30*/  IMAD.IADD R92, R20, 0x1, R93 ;  /* 0x00000001145c7824 */ /* 0x000fe400078e025d */
[----:B------:R-:W-:Y:S01]  /*1a40*/  IMAD.IADD R88, R22, 0x1, R89 ;  /* 0x0000000116587824 */ /* 0x000fe200078e0259 */
[----:B------:R-:W-:Y:S01]  /*1a50*/  SHF.R.U32.HI R89, RZ, 0x8, R27 ;  /* 0x00000008ff597819 */ /* 0x000fe2000001161b */
[----:B------:R-:W-:Y:S01]  /*1a60*/  IMAD.WIDE R92, R92, R87, c[0x0][0x160] ;  /* 0x000058005c5c7625 */ /* 0x000fe200078e0257 */
[----:B------:R-:W-:Y:S02]  /*1a70*/  LEA.HI R24, R26, R21, RZ, 0x8 ;  /* 0x000000151a187211 */ /* 0x000fe400078f40ff */
[----:B------:R-:W-:-:S03]  /*1a80*/  LOP3.LUT R89, R89, 0xff, RZ, 0xc0, !PT ;  /* 0x000000ff59597812 */ /* 0x000fc600078ec0ff */
[-C--:B------:R-:W-:Y:S01]  /*1a90*/  IMAD.WIDE R24, R24, R87.reuse, c[0x0][0x160] ;  /* 0x0000580018187625 */ /* 0x080fe200078e0257 */
[----:B------:R-:W5:Y:S03]  /*1aa0*/  LDG.E.U16.CONSTANT R92, [R92.64] ;  /* 0x000000065c5c7981 */ /* 0x000f66000c1e9500 */
[----:B-1----:R-:W-:Y:S01]  /*1ab0*/  IMAD.IADD R91, R23, 0x1, R89 ;  /* 0x00000001175b7824 */ /* 0x002fe200078e0259 */
[----:B------:R0:W5:Y:S01]  /*1ac0*/  LDG.E.U16.CONSTANT R26, [R24.64] ;  /* 0x00000006181a7981 */ /* 0x000162000c1e9500 */
[----:B------:R-:W-:-:S06]  /*1ad0*/  IMAD.WIDE R88, R88, R87, c[0x0][0x160] ;  /* 0x0000580058587625 */ /* 0x000fcc00078e0257 */
[----:B------:R-:W5:Y:S01]  /*1ae0*/  LDG.E.U16.CONSTANT R88, [R88.64] ;  /* 0x0000000658587981 */ /* 0x000f62000c1e9500 */
[----:B0-----:R-:W-:-:S06]  /*1af0*/  IMAD.WIDE R24, R91, R87, c[0x0][0x160] ;  /* 0x000058005b187625 */ /* 0x001fcc00078e0257 */
[----:B------:R4:W5:Y:S01]  /*1b00*/  LDG.E.U16.CONSTANT R24, [R24.64] ;  /* 0x0000000618187981 */ /* 0x000962000c1e9500 */
[----:B--2---:R-:W-:-:S04]  /*1b10*/  HADD2 R30, R30.H0_H0, R31.H0_H0 ;  /* 0x2000001f1e1e7230 */ /* 0x004fc80000000800 */
[----:B---3--:R-:W-:-:S04]  /*1b20*/  HADD2 R30, R30.H0_H0, R90.H0_H0 ;  /* 0x2000005a1e1e7230 */ /* 0x008fc80000000800 */
[----:B----4-:R-:W-:Y:S02]  /*1b30*/  HADD2 R25, R30.H0_H0, R28.H0_H0 ;  /* 0x2000001c1e197230 */ /* 0x010fe40000000800 */
[----:B------:R-:W0:Y:S02]  /*1b40*/  LDS.128 R28, [R78+0x30] ;  /* 0x000030004e1c7984 */ /* 0x000e240000000c00 */
[----:B-----5:R-:W-:-:S04]  /*1b50*/  HADD2 R25, R25.H0_H0, R92.H0_H0 ;  /* 0x2000005c19197230 */ /* 0x020fc80000000800 */
[----:B------:R-:W-:-:S04]  /*1b60*/  HADD2 R25, R25.H0_H0, R26.H0_H0 ;  /* 0x2000001a19197230 */ /* 0x000fc80000000800 */
[----:B------:R-:W-:Y:S01]  /*1b70*/  HADD2 R25, R25.H0_H0, R88.H0_H0 ;  /* 0x2000005819197230 */ /* 0x000fe20000000800 */
[----:B------:R-:W-:Y:S02]  /*1b80*/  LEA.HI R88, R27, R34, RZ, 0x8 ;  /* 0x000000221b587211 */ /* 0x000fe400078f40ff */
[----:B------:R-:W-:-:S04]  /*1b90*/  SHF.R.U32.HI R27, RZ, 0x10, R27 ;  /* 0x00000010ff1b7819 */ /* 0x000fc8000001161b */
[----:B------:R-:W-:Y:S01]  /*1ba0*/  LOP3.LUT R27, R27, 0xff, RZ, 0xc0, !PT ;  /* 0x000000ff1b1b7812 */ /* 0x000fe200078ec0ff */
[----:B------:R-:W-:-:S04]  /*1bb0*/  HADD2 R90, R25.H0_H0, R24.H0_H0 ;  /* 0x20000018195a7230 */ /* 0x000fc80000000800 */
[----:B------:R-:W-:Y:S01]  /*1bc0*/  IMAD.IADD R92, R32, 0x1, R27 ;  /* 0x00000001205c7824 */ /* 0x000fe200078e021b */
[----:B0-----:R-:W-:Y:S02]  /*1bd0*/  SHF.R.U32.HI R25, RZ, 0x8, R28 ;  /* 0x00000008ff197819 */ /* 0x001fe4000001161c */
[----:B------:R-:W-:Y:S01]  /*1be0*/  LOP3.LUT R24, R28, 0xff, RZ, 0xc0, !PT ;  /* 0x000000ff1c187812 */ /* 0x000fe200078ec0ff */
[----:B------:R-:W-:Y:S01]  /*1bf0*/  IMAD.WIDE R92, R92, R87, c[0x0][0x160] ;  /* 0x000058005c5c7625 */ /* 0x000fe200078e0257 */
[----:B------:R-:W-:-:S03]  /*1c00*/  LOP3.LUT R26, R25, 0xff, RZ, 0xc0, !PT ;  /* 0x000000ff191a7812 */ /* 0x000fc600078ec0ff */
[-C--:B------:R-:W-:Y:S02]  /*1c10*/  IMAD.WIDE R88, R88, R87.reuse, c[0x0][0x160] ;  /* 0x0000580058587625 */ /* 0x080fe400078e0257 */
[----:B------:R0:W2:Y:S02]  /*1c20*/  LDG.E.U16.CONSTANT R93, [R92.64] ;  /* 0x000000065c5d7981 */ /* 0x0000a4000c1e9500 */
[----:B------:R-:W-:Y:S02]  /*1c30*/  IMAD.IADD R24, R33, 0x1, R24 ;  /* 0x0000000121187824 */ /* 0x000fe400078e0218 */
[----:B------:R-:W-:Y:S01]  /*1c40*/  IMAD.IADD R25, R35, 0x1, R26 ;  /* 0x0000000123197824 */ /* 0x000fe200078e021a */
[----:B------:R-:W3:Y:S01]  /*1c50*/  LDG.E.U16.CONSTANT R88, [R88.64] ;  /* 0x0000000658587981 */ /* 0x000ee2000c1e9500 */
[----:B------:R-:W-:-:S06]  /*1c60*/  IMAD.WIDE R26, R24, R87, c[0x0][0x160] ;  /* 0x00005800181a7625 */ /* 0x000fcc00078e0257 */
[----:B------:R-:W4:Y:S01]  /*1c70*/  LDG.E.U16.CONSTANT R27, [R26.64] ;  /* 0x000000061a1b7981 */ /* 0x000f22000c1e9500 */
[----:B------:R-:W-:-:S06]  /*1c80*/  IMAD.WIDE R24, R25, R87, c[0x0][0x160] ;  /* 0x0000580019187625 */ /* 0x000fcc00078e0257 */
[----:B------:R-:W5:Y:S01]  /*1c90*/  LDG.E.U16.CONSTANT R24, [R24.64] ;  /* 0x0000000618187981 */ /* 0x000f62000c1e9500 */
[----:B------:R-:W-:Y:S02]  /*1ca0*/  LOP3.LUT R91, R29, 0xff, RZ, 0xc0, !PT ;  /* 0x000000ff1d5b7812 */ /* 0x000fe400078ec0ff */
[----:B0-----:R-:W-:Y:S01]  /*1cb0*/  LEA.HI R92, R28, R37, RZ, 0x8 ;  /* 0x000000251c5c7211 */ /* 0x001fe200078f40ff */
[----:B--2---:R-:W-:-:S04]  /*1cc0*/  HADD2 R90, R90.H0_H0, R93.H0_H0 ;  /* 0x2000005d5a5a7230 */ /* 0x004fc80000000800 */
[----:B---3--:R-:W-:-:S04]  /*1cd0*/  HADD2 R88, R90.H0_H0, R88.H0_H0 ;  /* 0x200000585a587230 */ /* 0x008fc80000000800 */
[----:B----4-:R-:W-:Y:S01]  /*1ce0*/  HADD2 R27, R88.H0_H0, R27.H0_H0 ;  /* 0x2000001b581b7230 */ /* 0x010fe20000000800 */
[----:B------:R-:W-:-:S04]  /*1cf0*/  SHF.R.U32.HI R88, RZ, 0x10, R28 ;  /* 0x00000010ff587819 */ /* 0x000fc8000001161c */
[----:B------:R-:W-:Y:S01]  /*1d00*/  LOP3.LUT R89, R88, 0xff, RZ, 0xc0, !PT ;  /* 0x000000ff58597812 */ /* 0x000fe200078ec0ff */
[----:B------:R-:W-:Y:S01]  /*1d10*/  IMAD.IADD R88, R38, 0x1, R91 ;  /* 0x0000000126587824 */ /* 0x000fe200078e025b */
[----:B-----5:R-:W-:-:S03]  /*1d20*/  HADD2 R90, R27.H0_H0, R24.H0_H0 ;  /* 0x200000181b5a7230 */ /* 0x020fc60000000800 */
[----:B------:R-:W-:Y:S01]  /*1d30*/  IMAD.IADD R26, R36, 0x1, R89 ;  /* 0x00000001241a7824 */ /* 0x000fe200078e0259 */
[----:B------:R-:W-:Y:S01]  /*1d40*/  SHF.R.U32.HI R89, RZ, 0x8, R29 ;  /* 0x00000008ff597819 */ /* 0x000fe2000001161d */
[----:B------:R-:W-:-:S04]  /*1d50*/  IMAD.WIDE R24, R88, R87, c[0x0][0x160] ;  /* 0x0000580058187625 */ /* 0x000fc800078e0257 */
[-C--:B------:R-:W-:Y:S01]  /*1d60*/  IMAD.WIDE R26, R26, R87.reuse, c[0x0][0x160] ;  /* 0x000058001a1a7625 */ /* 0x080fe200078e0257 */
[----:B------:R-:W-:Y:S01]  /*1d70*/  LOP3.LUT R88, R89, 0xff, RZ, 0xc0, !PT ;  /* 0x000000ff59587812 */ /* 0x000fe200078ec0ff */
[----:B------:R0:W2:Y:S01]  /*1d80*/  LDG.E.U16.CONSTANT R91, [R24.64] ;  /* 0x00000006185b7981 */ /* 0x0000a2000c1e9500 */
[----:B------:R-:W-:Y:S01]  /*1d90*/  SHF.R.U32.HI R89, RZ, 0x10, R29 ;  /* 0x00000010ff597819 */ /* 0x000fe2000001161d */
[-C--:B------:R-:W-:Y:S02]  /*1da0*/  IMAD.WIDE R92, R92, R87.reuse, c[0x0][0x160] ;  /* 0x000058005c5c7625 */ /* 0x080fe400078e0257 */
[----:B------:R1:W3:Y:S02]  /*1db0*/  LDG.E.U16.CONSTANT R27, [R26.64] ;  /* 0x000000061a1b7981 */ /* 0x0002e4000c1e9500 */
[----:B------:R-:W-:Y:S02]  /*1dc0*/  IMAD.IADD R88, R39, 0x1, R88 ;  /* 0x0000000127587824 */ /* 0x000fe400078e0258 */
[----:B------:R4:W5:Y:S01]  /*1dd0*/  LDG.E.U16.CONSTANT R28, [R92.64] ;  /* 0x000000065c1c7981 */ /* 0x000962000c1e9500 */
[----:B0-----:R-:W-:Y:S01]  /*1de0*/  LOP3.LUT R25, R89, 0xff, RZ, 0xc0, !PT ;  /* 0x000000ff59197812 */ /* 0x001fe200078ec0ff */
[----:B------:R-:W-:Y:S01]  /*1df0*/  IMAD.WIDE R88, R88, R87, c[0x0][0x160] ;  /* 0x0000580058587625 */ /* 0x000fe200078e0257 */
[----:B------:R-:W-:-:S05]  /*1e00*/  LEA.HI R29, R29, R42, RZ, 0x8 ;  /* 0x0000002a1d1d7211 */ /* 0x000fca00078f40ff */
[----:B------:R-:W2:Y:S01]  /*1e10*/  LDG.E.U16.CONSTANT R88, [R88.64] ;  /* 0x0000000658587981 */ /* 0x000ea2000c1e9500 */
[----:B----4-:R-:W-:-:S04]  /*1e20*/  IMAD.IADD R92, R40, 0x1, R25 ;  /* 0x00000001285c7824 */ /* 0x010fc800078e0219 */
[----:B------:R-:W-:-:S04]  /*1e30*/  IMAD.WIDE R92, R92, R87, c[0x0][0x160] ;  /* 0x000058005c5c7625 */ /* 0x000fc800078e0257 */
[----:B------:R-:W-:Y:S02]  /*1e40*/  IMAD.WIDE R24, R29, R87, c[0x0][0x160] ;  /* 0x000058001d187625 */ /* 0x000fe400078e0257 */
[----:B------:R-:W4:Y:S04]  /*1e50*/  LDG.E.U16.CONSTANT R92, [R92.64] ;  /* 0x000000065c5c7981 */ /* 0x000f28000c1e9500 */
[----:B------:R0:W4:Y:S01]  /*1e60*/  LDG.E.U16.CONSTANT R24, [R24.64] ;  /* 0x0000000618187981 */ /* 0x000122000c1e9500 */
[----:B-1----:R-:W-:Y:S02]  /*1e70*/  LEA.HI R26, R30, R45, RZ, 0x8 ;  /* 0x0000002d1e1a7211 */ /* 0x002fe400078f40ff */
[----:B0-----:R-:W-:Y:S01]  /*1e80*/  LOP3.LUT R25, R31, 0xff, RZ, 0xc0, !PT ;  /* 0x000000ff1f197812 */ /* 0x001fe200078ec0ff */
[----:B---3--:R-:W-:-:S04]  /*1e90*/  HADD2 R27, R90.H0_H0, R27.H0_H0 ;  /* 0x2000001b5a1b7230 */ /* 0x008fc80000000800 */
[----:B-----5:R-:W-:-:S04]  /*1ea0*/  HADD2 R27, R27.H0_H0, R28.H0_H0 ;  /* 0x2000001c1b1b7230 */ /* 0x020fc80000000800 */
[----:B--2---:R-:W-:-:S04]  /*1eb0*/  HADD2 R27, R27.H0_H0, R91.H0_H0 ;  /* 0x2000005b1b1b7230 */ /* 0x004fc80000000800 */
[----:B------:R-:W-:Y:S01]  /*1ec0*/  HADD2 R27, R27.H0_H0, R88.H0_H0 ;  /* 0x200000581b1b7230 */ /* 0x000fe20000000800 */
[----:B------:R-:W-:-:S03]  /*1ed0*/  LOP3.LUT R28, R30, 0xff, RZ, 0xc0, !PT ;  /* 0x000000ff1e1c7812 */ /* 0x000fc600078ec0ff */
[----:B----4-:R-:W-:-:S04]  /*1ee0*/  HADD2 R27, R27.H0_H0, R92.H0_H0 ;  /* 0x2000005c1b1b7230 */ /* 0x010fc80000000800 */
[----:B------:R-:W-:Y:S01]  /*1ef0*/  HADD2 R90, R27.H0_H0, R24.H0_H0 ;  /* 0x200000181b5a7230 */ /* 0x000fe20000000800 */
[--C-:B------:R-:W-:Y:S02]  /*1f00*/  SHF.R.U32.HI R24, RZ, 0x8, R30.reuse ;  /* 0x00000008ff187819 */ /* 0x100fe4000001161e */
[----:B------:R-:W-:Y:S01]  /*1f10*/  SHF.R.U32.HI R30, RZ, 0x10, R30 ;  /* 0x00000010ff1e7819 */ /* 0x000fe2000001161e */
[----:B------:R-:W-:Y:S01]  /*1f20*/  IMAD.IADD R28, R41, 0x1, R28 ;  /* 0x00000001291c7824 */ /* 0x000fe200078e021c */
[----:B------:R-:W-:Y:S01]  /*1f30*/  LOP3.LUT R24, R24, 0xff, RZ, 0xc0, !PT ;  /* 0x000000ff18187812 */ /* 0x000fe200078ec0ff */
[----:B------:R-:W-:Y:S01]  /*1f40*/  IMAD.IADD R88, R46, 0x1, R25 ;  /* 0x000000012e587824 */ /* 0x000fe200078e0219 */
[----:B------:R-:W-:Y:S01]  /*1f50*/  LOP3.LUT R25, R30, 0xff, RZ, 0xc0, !PT ;  /* 0x000000ff1e197812 */ /* 0x000fe200078ec0ff */
[----:B------:R-:W-:Y:S01]  /*1f60*/  IMAD.WIDE R26, R26, R87, c[0x0][0x160] ;  /* 0x000058001a1a7625 */ /* 0x000fe200078e0257 */
[----:B------:R-:W-:-:S03]  /*1f70*/  SHF.R.U32.HI R92, RZ, 0x8, R31 ;  /* 0x00000008ff5c7819 */ /* 0x000fc6000001161f */
[-C--:B------:R-:W-:Y:S01]  /*1f80*/  IMAD.WIDE R28, R28, R87.reuse, c[0x0][0x160] ;  /* 0x000058001c1c7625 */ /* 0x080fe200078e0257 */
[----:B------:R0:W2:Y:S03]  /*1f90*/  LDG.E.U16.CONSTANT R91, [R26.64] ;  /* 0x000000061a5b7981 */ /* 0x0000a6000c1e9500 */
[----:B------:R-:W-:Y:S01]  /*1fa0*/  IMAD.IADD R24, R43, 0x1, R24 ;  /* 0x000000012b187824 */ /* 0x000fe200078e0218 */
[----:B------:R1:W3:Y:S01]  /*1fb0*/  LDG.E.U16.CONSTANT R93, [R28.64] ;  /* 0x000000061c5d7981 */ /* 0x0002e2000c1e9500 */
[----:B------:R-:W-:Y:S02]  /*1fc0*/  IMAD.IADD R30, R44, 0x1, R25 ;  /* 0x000000012c1e7824 */ /* 0x000fe400078e0219 */
[----:B0-----:R-:W-:-:S04]  /*1fd0*/  IMAD.WIDE R26, R24, R87, c[0x0][0x160] ;  /* 0x00005800181a7625 */ /* 0x001fc800078e0257 */
[-C--:B------:R-:W-:Y:S01]  /*1fe0*/  IMAD.WIDE R24, R30, R87.reuse, c[0x0][0x160] ;  /* 0x000058001e187625 */ /* 0x080fe200078e0257 */
[----:B------:R-:W-:Y:S02]  /*1ff0*/  LOP3.LUT R30, R92, 0xff, RZ, 0xc0, !PT ;  /* 0x000000ff5c1e7812 */ /* 0x000fe400078ec0ff */
[----:B------:R0:W4:Y:S01]  /*2000*/  LDG.E.U16.CONSTANT R92, [R26.64] ;  /* 0x000000061a5c7981 */ /* 0x000122000c1e9500 */
[----:B-1----:R-:W-:Y:S02]  /*2010*/  SHF.R.U32.HI R29, RZ, 0x10, R31 ;  /* 0x00000010ff1d7819 */ /* 0x002fe4000001161f */
[----:B------:R-:W-:Y:S01]  /*2020*/  IMAD.IADD R28, R47, 0x1, R30 ;  /* 0x000000012f1c7824 */ /* 0x000fe200078e021e */
[----:B------:R-:W5:Y:S01]  /*2030*/  LDG.E.U16.CONSTANT R24, [R24.64] ;  /* 0x0000000618187981 */ /* 0x000f62000c1e9500 */
[----:B------:R-:W-:Y:S01]  /*2040*/  LOP3.LUT R30, R29, 0xff, RZ, 0xc0, !PT ;  /* 0x000000ff1d1e7812 */ /* 0x000fe200078ec0ff */
[----:B------:R-:W-:-:S04]  /*2050*/  IMAD.WIDE R88, R88, R87, c[0x0][0x160] ;  /* 0x0000580058587625 */ /* 0x000fc800078e0257 */
[-C--:B------:R-:W-:Y:S02]  /*2060*/  IMAD.WIDE R28, R28, R87.reuse, c[0x0][0x160] ;  /* 0x000058001c1c7625 */ /* 0x080fe400078e0257 */
[----:B------:R1:W2:Y:S02]  /*2070*/  LDG.E.U16.CONSTANT R88, [R88.64] ;  /* 0x0000000658587981 */ /* 0x0002a4000c1e9500 */
[----:B------:R-:W-:Y:S02]  /*2080*/  IMAD.IADD R30, R48, 0x1, R30 ;  /* 0x00000001301e7824 */ /* 0x000fe400078e021e */
[----:B------:R-:W2:Y:S01]  /*2090*/  LDG.E.U16.CONSTANT R28, [R28.64] ;  /* 0x000000061c1c7981 */ /* 0x000ea2000c1e9500 */
[----:B-1----:R-:W-:Y:S01]  /*20a0*/  LEA.HI R89, R31, R50, RZ, 0x8 ;  /* 0x000000321f597211 */ /* 0x002fe200078f40ff */
[----:B------:R-:W-:-:S04]  /*20b0*/  IMAD.WIDE R30, R30, R87, c[0x0][0x160] ;  /* 0x000058001e1e7625 */ /* 0x000fc800078e0257 */
[----:B0-----:R-:W-:Y:S02]  /*20c0*/  IMAD.WIDE R26, R89, R87, c[0x0][0x160] ;  /* 0x00005800591a7625 */ /* 0x001fe400078e0257 */
[----:B------:R-:W2:Y:S04]  /*20d0*/  LDG.E.U16.CONSTANT R30, [R30.64] ;  /* 0x000000061e1e7981 */ /* 0x000ea8000c1e9500 */
[----:B------:R-:W2:Y:S01]  /*20e0*/  LDG.E.U16.CONSTANT R26, [R26.64] ;  /* 0x000000061a1a7981 */ /* 0x000ea2000c1e9500 */
[----:B---3--:R-:W-:-:S04]  /*20f0*/  HADD2 R90, R90.H0_H0, R93.H0_H0 ;  /* 0x2000005d5a5a7230 */ /* 0x008fc80000000800 */
[----:B----4-:R-:W-:-:S04]  /*2100*/  HADD2 R90, R90.H0_H0, R92.H0_H0 ;  /* 0x2000005c5a5a7230 */ /* 0x010fc80000000800 */
[----:B-----5:R-:W-:-:S04]  /*2110*/  HADD2 R24, R90.H0_H0, R24.H0_H0 ;  /* 0x200000185a187230 */ /* 0x020fc80000000800 */
[----:B--2---:R-:W-:-:S04]  /*2120*/  HADD2 R24, R24.H0_H0, R91.H0_H0 ;  /* 0x2000005b18187230 */ /* 0x004fc80000000800 */
[----:B------:R-:W-:-:S04]  /*2130*/  HADD2 R24, R24.H0_H0, R88.H0_H0 ;  /* 0x2000005818187230 */ /* 0x000fc80000000800 */
[----:B------:R-:W-:-:S04]  /*2140*/  HADD2 R24, R24.H0_H0, R28.H0_H0 ;  /* 0x2000001c18187230 */ /* 0x000fc80000000800 */
[----:B------:R-:W-:-:S04]  /*2150*/  HADD2 R24, R24.H0_H0, R30.H0_H0 ;  /* 0x2000001e18187230 */ /* 0x000fc80000000800 */
[----:B------:R-:W-:-:S04]  /*2160*/  HADD2 R24, R24.H0_H0, R26.H0_H0 ;  /* 0x2000001a18187230 */ /* 0x000fc80000000800 */
[----:B------:R-:W-:Y:S02]  /*2170*/  HMUL2 R24, R24.H0_H0, 0.08837890625, 0.08837890625 ;  /* 0x2da82da818187832 */ /* 0x000fe40000000800 */
.L_x_43:
[----:B------:R-:W-:Y:S05]  /*2180*/  BSYNC B0 ;  /* 0x0000000000007941 */ /* 0x000fea0003800000 */
.L_x_42:
        /* <DEDUP_REMOVED lines=185> */
.L_x_45:
[----:B0-----:R-:W-:Y:S05]  /*2d20*/  BSYNC B0 ;  /* 0x0000000000007941 */ /* 0x001fea0003800000 */
.L_x_44:
        /* <DEDUP_REMOVED lines=23> */
.L_x_48:
[C---:B0-----:R-:W-:Y:S01]  /*2ea0*/  IMAD.SHL.U32 R26, R25.reuse, 0x2, RZ ;  /* 0x00000002191a7824 */ /* 0x041fe200078e00ff */
[----:B------:R-:W-:-:S04]  /*2eb0*/  IADD3 R25, R25, c[0x0][0x0], RZ ;  /* 0x0000000019197a10 */ /* 0x000fc80007ffe0ff */
[----:B------:R-:W0:Y:S01]  /*2ec0*/  LDS.U16 R27, [R26+0x100] ;  /* 0x000100001a1b7984 */ /* 0x000e220000000400 */
[----:B------:R-:W-:Y:S01]  /*2ed0*/  ISETP.GE.AND P2, PT, R25, 0x80, PT ;  /* 0x000000801900780c */ /* 0x000fe20003f46270 */
[----:B01----:R-:W-:-:S05]  /*2ee0*/  HMUL2 R27, R27.H0_H0, R24.H0_H0 ;  /* 0x200000181b1b7232 */ /* 0x003fca0000000800 */
[----:B------:R0:W-:Y:S07]  /*2ef0*/  STS.U16 [R26+0x100], R27 ;  /* 0x0001001b1a007388 */ /* 0x0001ee0000000400 */
[----:B------:R-:W-:Y:S05]  /*2f00*/  @!P2 BRA `(.L_x_48) ;  /* 0xffffff900000a947 */ /* 0x000fea000383ffff */
.L_x_47:
[----:B------:R-:W-:Y:S05]  /*2f10*/  BSYNC B0 ;  /* 0x0000000000007941 */ /* 0x000fea0003800000 */
.L_x_46:
[----:B------:R-:W-:Y:S01]  /*2f20*/  BSSY B0, `(.L_x_49) ;  /* 0x000000b000007945 */ /* 0x000fe20003800000 */
[----:B------:R-:W-:Y:S05]  /*2f30*/  @P1 BRA `(.L_x_50) ;  /* 0x0000009000001947 */ /* 0x000fea0003800000 */
[----:B------:R-:W-:Y:S01]  /*2f40*/  IADD3 R86, P1, R86, c[0x0][0x170], RZ ;  /* 0x00005c0056567a10 */ /* 0x000fe20007f3e0ff */
[----:B------:R-:W-:-:S03]  /*2f50*/  IMAD.MOV.U32 R28, RZ, RZ, R0 ;  /* 0x000000ffff1c7224 */ /* 0x000fc600078e0000 */
[----:B------:R-:W-:-:S05]  /*2f60*/  IADD3.X R87, R84, c[0x0][0x174], RZ, P1, !PT ;  /* 0x00005d0054577a10 */ /* 0x000fca0000ffe4ff */
.L_x_51:
[----:B------:R-:W-:-:S06]  /*2f70*/  IMAD.WIDE R24, R28, 0x10, R86 ;  /* 0x000000101c187825 */ /* 0x000fcc00078e0256 */
[----:B0-----:R-:W2:Y:S04]  /*2f80*/  LDG.E.128.CONSTANT R24, [R24.64] ;  /* 0x0000000618187981 */ /* 0x001ea8000c1e9d00 */
[----:B--2---:R0:W-:Y:S02]  /*2f90*/  STS.128 [R28.X16+0x200], R24 ;  /* 0x000200181c007388 */ /* 0x0041e4000000cc00 */
[----:B0-----:R-:W-:-:S04]  /*2fa0*/  IADD3 R28, R28, c[0x0][0x0], RZ ;  /* 0x000000001c1c7a10 */ /* 0x001fc80007ffe0ff */
[----:B------:R-:W-:-:S13]  /*2fb0*/  ISETP.GE.AND P1, PT, R28, R85, PT ;  /* 0x000000551c00720c */ /* 0x000fda0003f26270 */
[----:B------:R-:W-:Y:S05]  /*2fc0*/  @!P1 BRA `(.L_x_51) ;  /* 0xffffffa000009947 */ /* 0x000fea000383ffff */
.L_x_50:
[----:B------:R-:W-:Y:S05]  /*2fd0*/  BSYNC B0 ;  /* 0x0000000000007941 */ /* 0x000fea0003800000 */
.L_x_49:
[----:B------:R-:W-:Y:S06]  /*2fe0*/  BAR.SYNC.DEFER_BLOCKING 0x0 ;  /* 0x0000000000007b1d */ /* 0x000fec0000010000 */
[----:B------:R-:W-:Y:S01]  /*2ff0*/  BSSY B0, `(.L_x_52) ;  /* 0x0000069000007945 */ /* 0x000fe20003800000 */
[----:B------:R-:W-:Y:S05]  /*3000*/  @P0 BRA `(.L_x_53) ;  /* 0x0000067000000947 */ /* 0x000fea0003800000 */
[----:B------:R-:W-:-:S04]  /*3010*/  IADD3 R24, R82, 0x80, RZ ;  /* 0x0000008052187810 */ /* 0x000fc80007ffe0ff */
[----:B------:R-:W-:-:S04]  /*3020*/  IMNMX R25, R83, R24, PT ;  /* 0x0000001853197217 */ /* 0x000fc80003800200 */
[----:B------:R-:W-:-:S13]  /*3030*/  ISETP.GT.AND P1, PT, R25, R82, PT ;  /* 0x000000521900720c */ /* 0x000fda0003f24270 */
[----:B------:R-:W-:Y:S05]  /*3040*/  @P1 BRA `(.L_x_54) ;  /* 0x0000009000001947 */ /* 0x000fea0003800000 */
[----:B------:R-:W-:-:S04]  /*3050*/  IMAD.MOV.U32 R24, RZ, RZ, R0 ;  /* 0x000000ffff187224 */ /* 0x000fc800078e0000 */
.L_x_55:
[C---:B0-----:R-:W-:Y:S01]  /*3060*/  IMAD.SHL.U32 R26, R24.reuse, 0x2, RZ ;  /* 0x00000002181a7824 */ /* 0x041fe200078e00ff */
[----:B------:R-:W-:-:S04]  /*3070*/  IADD3 R24, R24, c[0x0][0x0], RZ ;  /* 0x0000000018187a10 */ /* 0x000fc80007ffe0ff */
[----:B------:R-:W0:Y:S01]  /*3080*/  LDS.U16 R25, [R26+0x100] ;  /* 0x000100001a197984 */ /* 0x000e220000000400 */
[----:B------:R-:W-:Y:S01]  /*3090*/  ISETP.GE.AND P1, PT, R24, 0x80, PT ;  /* 0x000000801800780c */ /* 0x000fe20003f26270 */
[----:B0-----:R-:W-:-:S05]  /*30a0*/  HADD2 R25, R25.H0_H0, RZ.H0_H0 ;  /* 0x200000ff19197230 */ /* 0x001fca0000000800 */
[----:B------:R0:W-:Y:S07]  /*30b0*/  STS.U16 [R26+0x100], R25 ;  /* 0x000100191a007388 */ /* 0x0001ee0000000400 */
[----:B------:R-:W-:Y:S05]  /*30c0*/  @!P1 BRA `(.L_x_55) ;  /* 0xffffff9000009947 */ /* 0x000fea000383ffff */
[----:B------:R-:W-:Y:S05]  /*30d0*/  BRA `(.L_x_53) ;  /* 0x000005a000007947 */ /* 0x000fea0003800000 */
.L_x_54:
[----:B------:R-:W1:Y:S01]  /*30e0*/  LDS.64 R24, [RZ] ;  /* 0x00000000ff187984 */ /* 0x000e620000000a00 */
[----:B0-----:R-:W-:Y:S01]  /*30f0*/  IADD3 R26, R5, UR4, RZ ;  /* 0x00000004051a7c10 */ /* 0x001fe2000fffe0ff */
[----:B------:R-:W-:-:S03]  /*3100*/  IMAD.MOV.U32 R84, RZ, RZ, R0 ;  /* 0x000000ffff547224 */ /* 0x000fc600078e0000 */
[----:B------:R-:W-:-:S04]  /*3110*/  IMNMX R26, R79, R26, !PT ;  /* 0x0000001a4f1a7217 */ /* 0x000fc80007800200 */
[----:B------:R-:W-:-:S05]  /*3120*/  IMNMX R85, R26, UR5, !PT ;  /* 0x000000051a557c17 */ /* 0x000fca000f800200 */
[----:B------:R-:W-:-:S05]  /*3130*/  IMAD.IADD R85, R4, 0x1, -R85 ;  /* 0x0000000104557824 */ /* 0x000fca00078e0a55 */
[----:B------:R-:W-:Y:S02]  /*3140*/  LOP3.LUT R85, R85, 0x3, RZ, 0xc0, !PT ;  /* 0x0000000355557812 */ /* 0x000fe400078ec0ff */
.L_x_59:
[----:B0-----:R-:W-:Y:S01]  /*3150*/  IADD3 R26, R5, UR4, RZ ;  /* 0x00000004051a7c10 */ /* 0x001fe2000fffe0ff */
[----:B------:R-:W-:Y:S01]  /*3160*/  IMAD.MOV.U32 R88, RZ, RZ, R82 ;  /* 0x000000ffff587224 */ /* 0x000fe200078e0052 */
[----:B------:R-:W-:Y:S02]  /*3170*/  ISETP.NE.AND P1, PT, R85, RZ, PT ;  /* 0x000000ff5500720c */ /* 0x000fe40003f25270 */
[----:B------:R-:W-:Y:S02]  /*3180*/  IMNMX R26, R79, R26, !PT ;  /* 0x0000001a4f1a7217 */ /* 0x000fe40007800200 */
[----:B------:R-:W-:Y:S02]  /*3190*/  LEA.HI R31, R84, R84, RZ, 0x1 ;  /* 0x00000054541f7211 */ /* 0x000fe400078f08ff */
[----:B------:R-:W-:Y:S02]  /*31a0*/  IMNMX R27, R26, UR5, !PT ;  /* 0x000000051a1b7c17 */ /* 0x000fe4000f800200 */
[----:B------:R-:W-:-:S02]  /*31b0*/  PRMT R30, RZ, 0x7610, R30 ;  /* 0x00007610ff1e7816 */ /* 0x000fc4000000001e */
[----:B------:R-:W-:Y:S02]  /*31c0*/  IADD3 R26, -R27, UR4, R6 ;  /* 0x000000041b1a7c10 */ /* 0x000fe4000fffe106 */
[----:B------:R-:W-:Y:S02]  /*31d0*/  LOP3.LUT R27, R31, 0xfffffffe, RZ, 0xc0, !PT ;  /* 0xfffffffe1f1b7812 */ /* 0x000fe400078ec0ff */
[----:B------:R-:W-:Y:S02]  /*31e0*/  SHF.R.S32.HI R31, RZ, 0x1, R31 ;  /* 0x00000001ff1f7819 */ /* 0x000fe4000001141f */
[----:B------:R-:W-:Y:S01]  /*31f0*/  ISETP.GE.U32.AND P2, PT, R26, 0x3, PT ;  /* 0x000000031a00780c */ /* 0x000fe20003f46070 */
[----:B------:R-:W-:-:S04]  /*3200*/  IMAD.IADD R86, R84, 0x1, -R27 ;  /* 0x0000000154567824 */ /* 0x000fc800078e0a1b */
[----:B------:R-:W-:Y:S01]  /*3210*/  IMAD R86, R31, 0x200, R86 ;  /* 0x000002001f567824 */ /* 0x000fe200078e0256 */
[----:B-1----:R-:W-:Y:S07]  /*3220*/  @!P1 BRA `(.L_x_56) ;  /* 0x0000016000009947 */ /* 0x002fee0003800000 */
[----:B------:R-:W0:Y:S01]  /*3230*/  LDS.U8 R27, [R31+0x200] ;  /* 0x000200001f1b7984 */ /* 0x000e220000000000 */
[----:B------:R-:W-:Y:S02]  /*3240*/  IMAD.MOV.U32 R87, RZ, RZ, 0x2 ;  /* 0x00000002ff577424 */ /* 0x000fe400078e00ff */
[----:B0-----:R-:W-:-:S04]  /*3250*/  IMAD R26, R27, 0x2, R86 ;  /* 0x000000021b1a7824 */ /* 0x001fc800078e0256 */
[----:B------:R-:W-:-:S06]  /*3260*/  IMAD.WIDE R26, R26, R87, c[0x0][0x178] ;  /* 0x00005e001a1a7625 */ /* 0x000fcc00078e0257 */
[----:B------:R-:W2:Y:S01]  /*3270*/  LDG.E.U16.CONSTANT R27, [R26.64] ;  /* 0x000000061a1b7981 */ /* 0x000ea2000c1e9500 */
[----:B------:R-:W-:Y:S02]  /*3280*/  ISETP.NE.AND P1, PT, R85, 0x1, PT ;  /* 0x000000015500780c */ /* 0x000fe40003f25270 */
[----:B------:R-:W-:Y:S01]  /*3290*/  IADD3 R88, R82, 0x1, RZ ;  /* 0x0000000152587810 */ /* 0x000fe20007ffe0ff */
[----:B-12---:R-:W-:-:S10]  /*32a0*/  HFMA2 R30, R24.H0_H0, R27.H0_H0, RZ.H0_H0 ;  /* 0x2000001b181e7231 */ /* 0x006fd400000408ff */
[----:B------:R-:W-:Y:S05]  /*32b0*/  @!P1 BRA `(.L_x_56) ;  /* 0x000000d000009947 */ /* 0x000fea0003800000 */
[----:B------:R-:W-:Y:S01]  /*32c0*/  ISETP.NE.AND P1, PT, R85, 0x2, PT ;  /* 0x000000025500780c */ /* 0x000fe20003f25270 */
[----:B------:R-:W0:-:S12]  /*32d0*/  LDS.U8 R27, [R31+0x240] ;  /* 0x000240001f1b7984 */ /* 0x000e180000000000 */
[----:B------:R-:W1:Y:S01]  /*32e0*/  @P1 LDS.U8 R29, [R31+0x280] ;  /* 0x000280001f1d1984 */ /* 0x000e620000000000 */
[--C-:B0-----:R-:W-:Y:S02]  /*32f0*/  IMAD R28, R27, 0x2, R86.reuse ;  /* 0x000000021b1c7824 */ /* 0x101fe400078e0256 */
[----:B-1----:R-:W-:Y:S02]  /*3300*/  @P1 IMAD R26, R29, 0x2, R86 ;  /* 0x000000021d1a1824 */ /* 0x002fe400078e0256 */
[----:B------:R-:W-:-:S04]  /*3310*/  IMAD.WIDE R28, R28, R87, c[0x0][0x178] ;  /* 0x00005e001c1c7625 */ /* 0x000fc800078e0257 */
[----:B------:R-:W-:Y:S02]  /*3320*/  @P1 IMAD.WIDE R26, R26, R87, c[0x0][0x178] ;  /* 0x00005e001a1a1625 */ /* 0x000fe400078e0257 */
[----:B------:R-:W2:Y:S04]  /*3330*/  LDG.E.U16.CONSTANT R29, [R28.64] ;  /* 0x000000061c1d7981 */ /* 0x000ea8000c1e9500 */
[----:B------:R-:W3:Y:S01]  /*3340*/  @P1 LDG.E.U16.CONSTANT R26, [R26.64] ;  /* 0x000000061a1a1981 */ /* 0x000ee2000c1e9500 */
[C---:B------:R-:W-:Y:S02]  /*3350*/  IADD3 R88, R82.reuse, 0x2, RZ ;  /* 0x0000000252587810 */ /* 0x040fe40007ffe0ff */
[----:B------:R-:W-:Y:S01]  /*3360*/  @P1 IADD3 R88, R82, 0x3, RZ ;  /* 0x0000000352581810 */ /* 0x000fe20007ffe0ff */
[----:B--2---:R-:W-:-:S04]  /*3370*/  HFMA2 R30, R24.H1_H1, R29.H0_H0, R30.H0_H0 ;  /* 0x2000001d181e7231 */ /* 0x004fc80000040c1e */
[----:B---3--:R-:W-:Y:S02]  /*3380*/  @P1 HFMA2 R30, R25.H0_H0, R26.H0_H0, R30.H0_H0 ;  /* 0x2000001a191e1231 */ /* 0x008fe4000004081e */
.L_x_56:
[----:B------:R-:W-:Y:S05]  /*3390*/  @!P2 BRA `(.L_x_57) ;  /* 0x000002700000a947 */ /* 0x000fea0003800000 */
[----:B------:R-:W-:Y:S02]  /*33a0*/  IMAD.MOV.U32 R87, RZ, RZ, -0x40 ;  /* 0xffffffc0ff577424 */ /* 0x000fe400078e00ff */
[----:B------:R-:W-:Y:S02]  /*33b0*/  IMAD R26, R88, 0x40, R31 ;  /* 0x00000040581a7824 */ /* 0x000fe400078e021f */
[----:B------:R-:W-:Y:S02]  /*33c0*/  IMAD R87, R82, R87, 0x200 ;  /* 0x0000020052577424 */ /* 0x000fe400078e0257 */
[----:B------:R-:W-:-:S03]  /*33d0*/  IMAD.MOV.U32 R89, RZ, RZ, -0x2 ;  /* 0xfffffffeff597424 */ /* 0x000fc600078e00ff */
[----:B------:R-:W-:Y:S01]  /*33e0*/  IADD3 R87, R26, 0x80, R87 ;  /* 0x000000801a577810 */ /* 0x000fe20007ffe057 */
[C---:B------:R-:W-:Y:S01]  /*33f0*/  IMAD R89, R82.reuse, R89, 0x4 ;  /* 0x0000000452597424 */ /* 0x040fe200078e0259 */
[----:B------:R-:W-:-:S03]  /*3400*/  IADD3 R26, R82, 0x80, RZ ;  /* 0x00000080521a7810 */ /* 0x000fc60007ffe0ff */
[----:B------:R-:W-:Y:S01]  /*3410*/  IMAD R89, R88, 0x2, R89 ;  /* 0x0000000258597824 */ /* 0x000fe200078e0259 */
[----:B------:R-:W-:Y:S02]  /*3420*/  IMNMX R91, R83, R26, PT ;  /* 0x0000001a535b7217 */ /* 0x000fe40003800200 */
.L_x_58:
[----:B------:R-:W0:Y:S01]  /*3430*/  LDS.U8 R27, [R87+-0x80] ;  /* 0xffff8000571b7984 */ /* 0x000e220000000000 */
[----:B------:R-:W-:-:S03]  /*3440*/  IMAD.MOV.U32 R90, RZ, RZ, 0x2 ;  /* 0x00000002ff5a7424 */ /* 0x000fc600078e00ff */
[----:B------:R-:W-:Y:S04]  /*3450*/  LDS.U16 R29, [R89+-0x4] ;  /* 0xfffffc00591d7984 */ /* 0x000fe80000000400 */
[----:B------:R-:W2:Y:S04]  /*3460*/  LDS.U8 R31, [R87+-0x40] ;  /* 0xffffc000571f7984 */ /* 0x000ea80000000000 */
[----:B------:R-:W3:Y:S01]  /*3470*/  LDS.U8 R93, [R87+0x40] ;  /* 0x00004000575d7984 */ /* 0x000ee20000000000 */
[----:B0-----:R-:W-:-:S04]  /*3480*/  IMAD R27, R27, 0x2, R86 ;  /* 0x000000021b1b7824 */ /* 0x001fc800078e0256 */
[----:B------:R-:W-:-:S05]  /*3490*/  IMAD.WIDE R26, R27, R90, c[0x0][0x178] ;  /* 0x00005e001b1a7625 */ /* 0x000fca00078e025a */
[----:B------:R0:W4:Y:S01]  /*34a0*/  LDG.E.U16.CONSTANT R92, [R26.64] ;  /* 0x000000061a5c7981 */ /* 0x000122000c1e9500 */
[--C-:B--2---:R-:W-:Y:S02]  /*34b0*/  IMAD R31, R31, 0x2, R86.reuse ;  /* 0x000000021f1f7824 */ /* 0x104fe400078e0256 */
[----:B---3--:R-:W-:-:S04]  /*34c0*/  IMAD R93, R93, 0x2, R86 ;  /* 0x000000025d5d7824 */ /* 0x008fc800078e0256 */
[----:B0-----:R-:W-:-:S06]  /*34d0*/  IMAD.WIDE R26, R93, R90, c[0x0][0x178] ;  /* 0x00005e005d1a7625 */ /* 0x001fcc00078e025a */
[----:B------:R-:W2:Y:S01]  /*34e0*/  LDG.E.U16.CONSTANT R26, [R26.64] ;  /* 0x000000061a1a7981 */ /* 0x000ea2000c1e9500 */
[----:B----4-:R-:W-:Y:S01]  /*34f0*/  HFMA2 R92, R29.H0_H0, R92.H0_H0, R30.H0_H0 ;  /* 0x2000005c1d5c7231 */ /* 0x010fe2000004081e */
[----:B------:R-:W-:Y:S02]  /*3500*/  IMAD.WIDE R30, R31, R90, c[0x0][0x178] ;  /* 0x00005e001f1e7625 */ /* 0x000fe400078e025a */
[----:B------:R-:W0:Y:S04]  /*3510*/  LDS.U8 R29, [R87] ;  /* 0x00000000571d7984 */ /* 0x000e280000000000 */
[----:B------:R-:W3:Y:S01]  /*3520*/  LDG.E.U16.CONSTANT R31, [R30.64] ;  /* 0x000000061e1f7981 */ /* 0x000ee2000c1e9500 */
[----:B0-----:R-:W-:-:S04]  /*3530*/  IMAD R29, R29, 0x2, R86 ;  /* 0x000000021d1d7824 */ /* 0x001fc800078e0256 */
[----:B------:R-:W-:Y:S02]  /*3540*/  IMAD.WIDE R28, R29, R90, c[0x0][0x178] ;  /* 0x00005e001d1c7625 */ /* 0x000fe400078e025a */
[----:B------:R-:W3:Y:S04]  /*3550*/  LDS.U16 R90, [R89+-0x2] ;  /* 0xfffffe00595a7984 */ /* 0x000ee80000000400 */
[----:B------:R-:W4:Y:S01]  /*3560*/  LDG.E.U16.CONSTANT R28, [R28.64] ;  /* 0x000000061c1c7981 */ /* 0x000f22000c1e9500 */
[----:B------:R-:W-:-:S04]  /*3570*/  IADD3 R88, R88, 0x4, RZ ;  /* 0x0000000458587810 */ /* 0x000fc80007ffe0ff */
[----:B------:R-:W-:Y:S02]  /*3580*/  ISETP.GE.AND P1, PT, R88, R91, PT ;  /* 0x0000005b5800720c */ /* 0x000fe40003f26270 */
[----:B------:R-:W-:Y:S01]  /*3590*/  IADD3 R87, R87, 0x100, RZ ;  /* 0x0000010057577810 */ /* 0x000fe20007ffe0ff */
[----:B---3--:R-:W-:Y:S02]  /*35a0*/  HFMA2 R31, R90.H0_H0, R31.H0_H0, R92.H0_H0 ;  /* 0x2000001f5a1f7231 */ /* 0x008fe4000004085c */
[----:B------:R-:W4:Y:S04]  /*35b0*/  LDS.U16 R90, [R89] ;  /* 0x00000000595a7984 */ /* 0x000f280000000400 */
[----:B------:R0:W2:Y:S02]  /*35c0*/  LDS.U16 R92, [R89+0x2] ;  /* 0x00000200595c7984 */ /* 0x0000a40000000400 */
[----:B0-----:R-:W-:Y:S01]  /*35d0*/  IADD3 R89, R89, 0x8, RZ ;  /* 0x0000000859597810 */ /* 0x001fe20007ffe0ff */
[----:B----4-:R-:W-:-:S04]  /*35e0*/  HFMA2 R31, R90.H0_H0, R28.H0_H0, R31.H0_H0 ;  /* 0x2000001c5a1f7231 */ /* 0x010fc8000004081f */
[----:B--2---:R-:W-:Y:S01]  /*35f0*/  HFMA2 R30, R92.H0_H0, R26.H0_H0, R31.H0_H0 ;  /* 0x2000001a5c1e7231 */ /* 0x004fe2000004081f */
[----:B------:R-:W-:Y:S05]  /*3600*/  @!P1 BRA `(.L_x_58) ;  /* 0xfffffe2000009947 */ /* 0x000fea000383ffff */
.L_x_57:
[C---:B------:R-:W-:Y:S01]  /*3610*/  IMAD.SHL.U32 R26, R84.reuse, 0x2, RZ ;  /* 0x00000002541a7824 */ /* 0x040fe200078e00ff */
[----:B------:R-:W-:-:S04]  /*3620*/  IADD3 R84, R84, c[0x0][0x0], RZ ;  /* 0x0000000054547a10 */ /* 0x000fc80007ffe0ff */
[----:B------:R-:W0:Y:S01]  /*3630*/  LDS.U16 R27, [R26+0x100] ;  /* 0x000100001a1b7984 */ /* 0x000e220000000400 */
[----:B------:R-:W-:Y:S01]  /*3640*/  ISETP.GE.AND P1, PT, R84, 0x80, PT ;  /* 0x000000805400780c */ /* 0x000fe20003f26270 */
[----:B0-----:R-:W-:-:S05]  /*3650*/  HADD2 R27, R27.H0_H0, R30.H0_H0 ;  /* 0x2000001e1b1b7230 */ /* 0x001fca0000000800 */
[----:B------:R0:W-:Y:S07]  /*3660*/  STS.U16 [R26+0x100], R27 ;  /* 0x0001001b1a007388 */ /* 0x0001ee0000000400 */
[----:B------:R-:W-:Y:S05]  /*3670*/  @!P1 BRA `(.L_x_59) ;  /* 0xfffffad000009947 */ /* 0x000fea000383ffff */
.L_x_53:
[----:B------:R-:W-:Y:S05]  /*3680*/  BSYNC B0 ;  /* 0x0000000000007941 */ /* 0x000fea0003800000 */
.L_x_52:
[----:B------:R-:W-:Y:S01]  /*3690*/  BAR.SYNC.DEFER_BLOCKING 0x0 ;  /* 0x0000000000007b1d */ /* 0x000fe20000010000 */
[----:B------:R-:W-:-:S05]  /*36a0*/  ISETP.NE.AND P1, PT, R0, RZ, PT ;  /* 0x000000ff0000720c */ /* 0x000fca0003f25270 */
[----:B------:R-:W-:Y:S08]  /*36b0*/  BSSY B0, `(.L_x_60) ;  /* 0x00000a3000007945 */ /* 0x000ff00003800000 */
[----:B------:R-:W-:Y:S05]  /*36c0*/  @P1 BRA `(.L_x_61) ;  /* 0x00000a1000001947 */ /* 0x000fea0003800000 */
[----:B01----:R-:W0:Y:S04]  /*36d0*/  LDS.64 R24, [RZ] ;  /* 0x00000000ff187984 */ /* 0x003e280000000a00 */
[----:B------:R-:W1:Y:S04]  /*36e0*/  LDS.64 R30, [0x8] ;  /* 0x00000800ff1e7984 */ /* 0x000e680000000a00 */
[----:B------:R-:W2:Y:S01]  /*36f0*/  LDS.64 R26, [0x10] ;  /* 0x00001000ff1a7984 */ /* 0x000ea20000000a00 */
[----:B0-----:R-:W-:-:S04]  /*3700*/  HADD2 R28, R24.H0_H0, RZ.H0_H0 ;  /* 0x200000ff181c7230 */ /* 0x001fc80000000800 */
[----:B------:R-:W-:-:S04]  /*3710*/  HADD2 R28, R28.H0_H0, R24.H1_H1 ;  /* 0x300000181c1c7230 */ /* 0x000fc80000000800 */
[--C-:B------:R-:W-:Y:S02]  /*3720*/  HADD2 R24, R28.H0_H0, R25.reuse.H0_H0 ;  /* 0x200000191c187230 */ /* 0x100fe40000000800 */
[----:B------:R-:W0:Y:S02]  /*3730*/  LDS.64 R28, [0x18] ;  /* 0x00001800ff1c7984 */ /* 0x000e240000000a00 */
[----:B------:R-:W-:-:S04]  /*3740*/  HADD2 R24, R24.H0_H0, R25.H1_H1 ;  /* 0x3000001918187230 */ /* 0x000fc80000000800 */
[----:B-1----:R-:W-:-:S04]  /*3750*/  HADD2 R24, R24.H0_H0, R30.H0_H0 ;  /* 0x2000001e18187230 */ /* 0x002fc80000000800 */
[----:B------:R-:W-:-:S04]  /*3760*/  HADD2 R24, R24.H0_H0, R30.H1_H1 ;  /* 0x3000001e18187230 */ /* 0x000fc80000000800 */
[--C-:B------:R-:W-:Y:S02]  /*3770*/  HADD2 R30, R24.H0_H0, R31.reuse.H0_H0 ;  /* 0x2000001f181e7230 */ /* 0x100fe40000000800 */
[----:B------:R-:W1:Y:S02]  /*3780*/  LDS.64 R24, [0x20] ;  /* 0x00002000ff187984 */ /* 0x000e640000000a00 */
[----:B------:R-:W-:-:S04]  /*3790*/  HADD2 R30, R30.H0_H0, R31.H1_H1 ;  /* 0x3000001f1e1e7230 */ /* 0x000fc80000000800 */
[----:B--2---:R-:W-:-:S04]  /*37a0*/  HADD2 R30, R30.H0_H0, R26.H0_H0 ;  /* 0x2000001a1e1e7230 */ /* 0x004fc80000000800 */
[----:B------:R-:W-:-:S04]  /*37b0*/  HADD2 R30, R30.H0_H0, R26.H1_H1 ;  /* 0x3000001a1e1e7230 */ /* 0x000fc80000000800 */
[--C-:B------:R-:W-:Y:S02]  /*37c0*/  HADD2 R26, R30.H0_H0, R27.reuse.H0_H0 ;  /* 0x2000001b1e1a7230 */ /* 0x100fe40000000800 */
[----:B------:R-:W2:Y:S02]  /*37d0*/  LDS.64 R30, [0x28] ;  /* 0x00002800ff1e7984 */ /* 0x000ea40000000a00 */
[----:B------:R-:W-:-:S04]  /*37e0*/  HADD2 R26, R26.H0_H0, R27.H1_H1 ;  /* 0x3000001b1a1a7230 */ /* 0x000fc80000000800 */
[----:B0-----:R-:W-:-:S04]  /*37f0*/  HADD2 R26, R26.H0_H0, R28.H0_H0 ;  /* 0x2000001c1a1a7230 */ /* 0x001fc80000000800 */
        /* <DEDUP_REMOVED lines=142> */
.L_x_61:
[----:B------:R-:W-:Y:S05]  /*40e0*/  BSYNC B0 ;  /* 0x0000000000007941 */ /* 0x000fea0003800000 */
.L_x_60:
[----:B------:R-:W-:Y:S01]  /*40f0*/  BAR.SYNC.DEFER_BLOCKING 0x0 ;  /* 0x0000000000007b1d */ /* 0x000fe20000010000 */
[----:B------:R-:W-:Y:S01]  /*4100*/  IADD3 R82, R82, 0x80, RZ ;  /* 0x0000008052527810 */ /* 0x000fe20007ffe0ff */
[----:B------:R-:W-:-:S03]  /*4110*/  UIADD3 UR4, UR4, -0x80, URZ ;  /* 0xffffff8004047890 */ /* 0x000fc6000fffe03f */
[----:B------:R-:W-:Y:S01]  /*4120*/  ISETP.GE.AND P1, PT, R82, R83, PT ;  /* 0x000000535200720c */ /* 0x000fe20003f26270 */
[----:B01----:R-:W-:Y:S04]  /*4130*/  LDS.U16 R24, [0x2208] ;  /* 0x00220800ff187984 */ /* 0x003fe80000000400 */
[----:B------:R-:W0:Y:S02]  /*4140*/  LDS R25, [0x2204] ;  /* 0x00220400ff197984 */ /* 0x000e240000000800 */
[----:B0-----:R-:W-:-:S05]  /*4150*/  HFMA2 R24, R24.H0_H0, R25.H0_H0, R25.H1_H1 ;  /* 0x2000001918187231 */ /* 0x001fca0000060819 */
[----:B------:R-:W-:-:S05]  /*4160*/  PRMT R24, R24, 0x5410, R24 ;  /* 0x0000541018187816 */ /* 0x000fca0000000018 */
[----:B------:R0:W-:Y:S01]  /*4170*/  STS [0x2204], R24 ;  /* 0x00220418ff007388 */ /* 0x0001e20000000800 */
[----:B------:R-:W-:Y:S01]  /*4180*/  @P1 CALL.REL.NOINC `(.L_x_38) ;  /* 0x0000001000001944 */ /* 0x000fe20003c00000 */
[----:B------:R-:W-:Y:S05]  /*4190*/  BRA `(.L_x_62) ;  /* 0xffffc88000007947 */ /* 0x000fea000383ffff */
.L_x_38:
[----:B0-----:R-:W0:Y:S01]  /*41a0*/  S2R R2, SR_CTAID.X ;  /* 0x0000000000027919 */ /* 0x001e220000002500 */
[----:B------:R-:W-:Y:S01]  /*41b0*/  BSSY B0, `(.L_x_63) ;  /* 0x0000020000007945 */ /* 0x000fe20003800000 */
[----:B------:R-:W-:Y:S02]  /*41c0*/  ISETP.NE.AND P2, PT, R0, RZ, PT ;  /* 0x000000ff0000720c */ /* 0x000fe40003f45270 */
[----:B------:R-:W0:Y:S02]  /*41d0*/  S2R R3, SR_CTAID.Y ;  /* 0x0000000000037919 */ /* 0x000e240000002600 */
[----:B0-----:R-:W-:Y:S01]  /*41e0*/  IMAD R11, R2, c[0x0][0x194], R3 ;  /* 0x00006500020b7a24 */ /* 0x001fe200078e0203 */
[----:B------:R-:W-:Y:S05]  /*41f0*/  @P0 BRA `(.L_x_64) ;  /* 0x000001b000000947 */ /* 0x000fea0003800000 */
[----:B------:R-:W0:Y:S01]  /*4200*/  S2R R2, SR_CTAID.Z ;  /* 0x0000000000027919 */ /* 0x000e220000002700 */
[----:B---3--:R-:W-:Y:S01]  /*4210*/  HADD2.F32 R8, -RZ, R24.H0_H0 ;  /* 0x20000018ff087230 */ /* 0x008fe20000004100 */
[----:B------:R-:W-:-:S03]  /*4220*/  IMAD.MOV.U32 R5, RZ, RZ, R0 ;  /* 0x000000ffff057224 */ /* 0x000fc600078e0000 */
[----:B------:R3:W4:Y:S01]  /*4230*/  MUFU.RCP R10, R8 ;  /* 0x00000008000a7308 */ /* 0x0007220000001000 */
[----:B0-----:R-:W-:-:S04]  /*4240*/  IMAD R2, R11, 0x21, R2 ;  /* 0x000000210b027824 */ /* 0x001fc800078e0202 */
[----:B---34-:R-:W-:-:S03]  /*4250*/  IMAD.SHL.U32 R0, R2, 0x80, RZ ;  /* 0x0000008002007824 */ /* 0x018fc600078e00ff */
.L_x_65:
        /* <DEDUP_REMOVED lines=10> */
[C---:B--2---:R-:W-:Y:S02]  /*4300*/  IADD3 R6, P1, R0.reuse, R5, RZ ;  /* 0x0000000500067210 */ /* 0x044fe40007f3e0ff */
        /* <DEDUP_REMOVED lines=10> */
.L_x_64:
[----:B------:R-:W-:Y:S05]  /*43b0*/  BSYNC B0 ;  /* 0x0000000000007941 */ /* 0x000fea0003800000 */
.L_x_63:
[----:B------:R-:W-:Y:S05]  /*43c0*/  @P2 EXIT ;  /* 0x000000000000294d */ /* 0x000fea0003800000 */
[----:B0--3--:R-:W-:Y:S01]  /*43d0*/  HADD2.F32 R4, -RZ, R24.H0_H0 ;  /* 0x20000018ff047230 */ /* 0x009fe20000004100 */
[----:B------:R-:W0:Y:S01]  /*43e0*/  LDS.U16 R7, [0x2202] ;  /* 0x00220200ff077984 */ /* 0x000e220000000400 */
[----:B------:R-:W-:-:S02]  /*43f0*/  HSETP2.EQ.AND P0, P1, R24.H0_H0, 0.9990234375, 0.00147724151611328125, PT ;  /* 0x3bfe160d18007434 */ /* 0x000fc40003902800 */
[----:B------:R-:W3:Y:S01]  /*4400*/  MUFU.LG2 R0, R4 ;  /* 0x0000000400007308 */ /* 0x000ee20000000c00 */
[----:B------:R-:W4:Y:S02]  /*4410*/  S2R R2, SR_CTAID.Z ;  /* 0x0000000000027919 */ /* 0x000f240000002700 */
[----:B------:R-:W-:Y:S01]  /*4420*/  SEL R3, RZ, 0x3c00, !P0 ;  /* 0x00003c00ff037807 */ /* 0x000fe20004000000 */
[----:B------:R-:W-:Y:S01]  /*4430*/  HSETP2.EQ.AND P0, P2, R24.H0_H0, 552.5, 1.0107421875, PT ;  /* 0x60513c0b18007434 */ /* 0x000fe20003a02800 */
[----:B------:R-:W-:Y:S01]  /*4440*/  SEL R5, RZ, 0x3c00, !P1 ;  /* 0x00003c00ff057807 */ /* 0x000fe20004800000 */
[----:B---3--:R-:W-:-:S05]  /*4450*/  FMUL R0, R0, 0.69314718246459960938 ;  /* 0x3f31721800007820 */ /* 0x008fca0000400000 */
[----:B------:R-:W-:Y:S01]  /*4460*/  F2FP.PACK_AB R0, RZ, R0 ;  /* 0x00000000ff00723e */ /* 0x000fe200000000ff */
[----:B----4-:R-:W-:-:S04]  /*4470*/  IMAD R2, R11, 0x21, R2 ;  /* 0x000000210b027824 */ /* 0x010fc800078e0202 */
        /* <DEDUP_REMOVED lines=11> */
.L_x_66:
        /* <DEDUP_REMOVED lines=13> */
.L_x_1752:


//--------------------- .text._Z35flash_decoding_paged_V_split_kernelI6__halfhLi32ELi128ELi128ELi32ELi256EEvPKT_PKT0_S6_S3_PS1_S7_iiiii --------------------------
	.section	.text._Z35flash_decoding_paged_V_split_kernelI6__halfhLi32ELi128ELi128ELi32ELi256EEvPKT_PKT0_S6_S3_PS1_S7_iiiii,"ax",@progbits
	.sectionflags	@"SHF_BARRIERS=1"
	.sectioninfo	@"SHI_REGISTERS=32"
	.align	128
        .global         _Z35flash_decoding_paged_V_split_kernelI6__halfhLi32ELi128ELi128ELi32ELi256EEvPKT_PKT0_S6_S3_PS1_S7_iiiii
        .type           _Z35flash_decoding_paged_V_split_kernelI6__halfhLi32ELi128ELi128ELi32ELi256EEvPKT_PKT0_S6_S3_PS1_S7_iiiii,@function
        .size           _Z35flash_decoding_paged_V_split_kernelI6__halfhLi32ELi128ELi128ELi32ELi256EEvPKT_PKT0_S6_S3_PS1_S7_iiiii,(.L_x_1753 - _Z35flash_decoding_paged_V_split_kernelI6__halfhLi32ELi128ELi128ELi32ELi256EEvPKT_PKT0_S6_S3_PS1_S7_iiiii)
        .other          _Z35flash_decoding_paged_V_split_kernelI6__halfhLi32ELi128ELi128ELi32ELi256EEvPKT_PKT0_S6_S3_PS1_S7_iiiii,@"STO_CUDA_ENTRY STV_DEFAULT"
_Z35flash_decoding_paged_V_split_kernelI6__halfhLi32ELi128ELi128ELi32ELi256EEvPKT_PKT0_S6_S3_PS1_S7_iiiii:
.text._Z35flash_decoding_paged_V_split_kernelI6__halfhLi32ELi128ELi128ELi32ELi256EEvPKT_PKT0_S6_S3_PS1_S7_iiiii:
[----:B------:R-:W-:Y:S02]  /*0000*/  IMAD.MOV.U32 R1, RZ, RZ, c[0x0][0x28] ;  /* 0x00000a00ff017624 */ /* 0x000fe400078e00ff */
[----:B------:R-:W0:Y:S01]  /*0010*/  S2R R0, SR_TID.X ;  /* 0x0000000000007919 */ /* 0x000e220000002100 */
[----:B------:R-:W-:Y:S01]  /*0020*/  ULDC UR4, c[0x0][0x0] ;  /* 0x0000000000047ab9 */ /* 0x000fe20000000800 */
[----:B------:R-:W-:Y:S01]  /*0030*/  IMAD.MOV.U32 R2, RZ, RZ, 0xfc00 ;  /* 0x0000fc00ff027424 */ /* 0x000fe200078e00ff */
[----:B------:R-:W-:Y:S01]  /*0040*/  UIADD3 UR4, UR4, -0x1, URZ ;  /* 0xffffffff04047890 */ /* 0x000fe2000fffe03f */
[----:B------:R-:W-:Y:S01]  /*0050*/  PRMT R3, RZ, 0x5410, RZ ;  /* 0x00005410ff037816 */ /* 0x000fe200000000ff */
[----:B------:R-:W1:Y:S01]  /*0060*/  S2UR UR8, SR_CTAID.Z ;  /* 0x00000000000879c3 */ /* 0x000e620000002700 */
[----:B------:R-:W-:Y:S01]  /*0070*/  BSSY B0, `(.L_x_67) ;  /* 0x000000d000007945 */ /* 0x000fe20003800000 */
[----:B------:R-:W-:Y:S02]  /*0080*/  PRMT R2, R2, 0x5410, R2 ;  /* 0x0000541002027816 */ /* 0x000fe40000000002 */
[C---:B0-----:R-:W-:Y:S02]  /*0090*/  ISETP.NE.AND P1, PT, R0.reuse, UR4, PT ;  /* 0x0000000400007c0c */ /* 0x041fe4000bf25270 */
[----:B------:R-:W-:-:S02]  /*00a0*/  ISETP.GT.AND P0, PT, R0, 0x7f, PT ;  /* 0x0000007f0000780c */ /* 0x000fc40003f04270 */
[----:B------:R-:W-:-:S09]  /*00b0*/  ISETP.GT.AND P2, PT, R0, 0x1fff, PT ;  /* 0x00001fff0000780c */ /* 0x000fd20003f44270 */
[----:B------:R0:W-:Y:S02]  /*00c0*/  @!P1 STS.64 [0x5200], R2 ;  /* 0x00520002ff009388 */ /* 0x0001e40000000a00 */
[----:B------:R-:W-:Y:S05]  /*00d0*/  @P0 BRA `(.L_x_68) ;  /* 0x0000006000000947 */ /* 0x000fea0003800000 */
[----:B01----:R-:W-:-:S04]  /*00e0*/  IMAD.MOV.U32 R2, RZ, RZ, R0 ;  /* 0x000000ffff027224 */ /* 0x003fc800078e0000 */
.L_x_69:
[C---:B------:R-:W-:Y:S01]  /*00f0*/  IMAD.SHL.U32 R3, R2.reuse, 0x2, RZ ;  /* 0x0000000202037824 */ /* 0x040fe200078e00ff */
[----:B------:R-:W-:-:S04]  /*0100*/  IADD3 R2, R2, c[0x0][0x0], RZ ;  /* 0x0000000002027a10 */ /* 0x000fc80007ffe0ff */
[----:B------:R0:W-:Y:S01]  /*0110*/  STS.U16 [R3+0x100], RZ ;  /* 0x000100ff03007388 */ /* 0x0001e20000000400 */
[----:B------:R-:W-:-:S13]  /*0120*/  ISETP.GE.AND P1, PT, R2, 0x80, PT ;  /* 0x000000800200780c */ /* 0x000fda0003f26270 */
[----:B0-----:R-:W-:Y:S05]  /*0130*/  @!P1 BRA `(.L_x_69) ;  /* 0xffffffb000009947 */ /* 0x001fea000383ffff */
.L_x_68:
[----:B-1----:R-:W-:Y:S05]  /*0140*/  BSYNC B0 ;  /* 0x0000000000007941 */ /* 0x002fea0003800000 */
.L_x_67:
[----:B------:R-:W-:Y:S01]  /*0150*/  BSSY B0, `(.L_x_70) ;  /* 0x0000008000007945 */ /* 0x000fe20003800000 */
[----:B------:R-:W-:Y:S05]  /*0160*/  @P2 BRA `(.L_x_71) ;  /* 0x0000006000002947 */ /* 0x000fea0003800000 */
[----:B0-----:R-:W-:-:S04]  /*0170*/  IMAD.MOV.U32 R2, RZ, RZ, R0 ;  /* 0x000000ffff027224 */ /* 0x001fc800078e0000 */
.L_x_72:
[C---:B------:R-:W-:Y:S01]  /*0180*/  IMAD.SHL.U32 R3, R2.reuse, 0x2, RZ ;  /* 0x0000000202037824 */ /* 0x040fe200078e00ff */
[----:B------:R-:W-:-:S04]  /*0190*/  IADD3 R2, R2, c[0x0][0x0], RZ ;  /* 0x0000000002027a10 */ /* 0x000fc80007ffe0ff */
[----:B------:R0:W-:Y:S01]  /*01a0*/  STS.U16 [R3+0x1200], RZ ;  /* 0x001200ff03007388 */ /* 0x0001e20000000400 */
[----:B------:R-:W-:-:S13]  /*01b0*/  ISETP.GE.AND P1, PT, R2, 0x2000, PT ;  /* 0x000020000200780c */ /* 0x000fda0003f26270 */
[----:B0-----:R-:W-:Y:S05]  /*01c0*/  @!P1 BRA `(.L_x_72) ;  /* 0xffffffb000009947 */ /* 0x001fea000383ffff */
.L_x_71:
[----:B------:R-:W-:Y:S05]  /*01d0*/  BSYNC B0 ;  /* 0x0000000000007941 */ /* 0x000fea0003800000 */
.L_x_70:
[----:B------:R-:W-:Y:S01]  /*01e0*/  ULDC UR7, c[0x0][0x1a0] ;  /* 0x0000680000077ab9 */ /* 0x000fe20000000800 */
[----:B------:R-:W-:Y:S01]  /*01f0*/  BAR.SYNC.DEFER_BLOCKING 0x0 ;  /* 0x0000000000007b1d */ /* 0x000fe20000010000 */
[----:B------:R-:W-:-:S04]  /*0200*/  UIMAD UR8, UR8, UR7, URZ ;  /* 0x00000007080872a4 */ /* 0x000fc8000f8e023f */
[----:B------:R-:W-:Y:S01]  /*0210*/  UIADD3 UR7, UR8, UR7, URZ ;  /* 0x0000000708077290 */ /* 0x000fe2000fffe03f */
[----:B------:R-:W1:Y:S01]  /*0220*/  S2UR UR10, SR_CTAID.X ;  /* 0x00000000000a79c3 */ /* 0x000e620000002500 */
[----:B------:R-:W-:Y:S02]  /*0230*/  ULDC UR6, c[0x0][0x19c] ;  /* 0x0000670000067ab9 */ /* 0x000fe40000000800 */
[----:B------:R-:W-:Y:S02]  /*0240*/  UISETP.LT.AND UP0, UPT, UR7, UR6, UPT ;  /* 0x000000060700728c */ /* 0x000fe4000bf01270 */
[----:B------:R-:W-:Y:S02]  /*0250*/  ULDC.64 UR12, c[0x0][0x118] ;  /* 0x00004600000c7ab9 */ /* 0x000fe40000000a00 */
[----:B------:R-:W-:Y:S01]  /*0260*/  USEL UR6, UR7, UR6, UP0 ;  /* 0x0000000607067287 */ /* 0x000fe20008000000 */
[----:B------:R-:W2:Y:S03]  /*0270*/  S2UR UR11, SR_CTAID.Y ;  /* 0x00000000000b79c3 */ /* 0x000ea60000002600 */
[----:B------:R-:W-:-:S06]  /*0280*/  UISETP.GE.AND UP0, UPT, UR8, UR6, UPT ;  /* 0x000000060800728c */ /* 0x000fcc000bf06270 */
[----:B------:R-:W-:-:S13]  /*0290*/  PLOP3.LUT P1, PT, PT, PT, UP0, 0x80, 0x0 ;  /* 0x000000000000781c */ /* 0x000fda0003f2f008 */
[----:B0-----:R-:W0:Y:S01]  /*02a0*/  @P1 LDS.U16 R3, [0x5206] ;  /* 0x00520600ff031984 */ /* 0x001e220000000400 */
[----:B------:R-:W-:Y:S05]  /*02b0*/  @P1 BRA `(.L_x_73) ;  /* 0x00005b6000001947 */ /* 0x000fea0003800000 */
[----:B-1----:R-:W-:Y:S01]  /*02c0*/  IABS R4, c[0x0][0x198] ;  /* 0x0000660000047a13 */ /* 0x002fe20000000000 */
[----:B------:R-:W-:Y:S01]  /*02d0*/  UMOV UR4, URZ ;  /* 0x0000003f00047c82 */ /* 0x000fe20008000000 */
[----:B------:R-:W-:Y:S01]  /*02e0*/  IABS R5, c[0x0][0x194] ;  /* 0x0000650000057a13 */ /* 0x000fe20000000000 */
[----:B------:R-:W-:Y:S01]  /*02f0*/  ULDC.64 UR18, c[0x0][0x198] ;  /* 0x0000660000127ab9 */ /* 0x000fe20000000a00 */
[----:B------:R-:W1:Y:S01]  /*0300*/  R2UR UR15, R4 ;  /* 0x00000000040f73c2 */ /* 0x000e6200000e0000 */
[----:B------:R-:W-:Y:S02]  /*0310*/  IMAD.U32 R9, RZ, RZ, UR8 ;  /* 0x00000008ff097e24 */ /* 0x000fe4000f8e00ff */
[----:B------:R-:W-:-:S05]  /*0320*/  IMAD.SHL.U32 R20, R0, 0x2, RZ ;  /* 0x0000000200147824 */ /* 0x000fca00078e00ff */
[----:B------:R3:W4:Y:S02]  /*0330*/  R2UR UR14, R5 ;  /* 0x00000000050e73c2 */ /* 0x00072400000e0000 */
[----:B---3--:R-:W3:Y:S01]  /*0340*/  S2R R5, SR_CTAID.Y ;  /* 0x0000000000057919 */ /* 0x008ee20000002600 */
[----:B-1----:R-:W1:Y:S08]  /*0350*/  I2F.RP R2, UR15 ;  /* 0x0000000f00027d06 */ /* 0x002e700008209400 */
[----:B-1----:R-:W1:Y:S01]  /*0360*/  MUFU.RCP R2, R2 ;  /* 0x0000000200027308 */ /* 0x002e620000001000 */
[----:B---3--:R-:W-:-:S02]  /*0370*/  IABS R5, R5 ;  /* 0x0000000500057213 */ /* 0x008fc40000000000 */
[----:B01----:R-:W-:-:S06]  /*0380*/  IADD3 R3, R2, 0xffffffe, RZ ;  /* 0x0ffffffe02037810 */ /* 0x003fcc0007ffe0ff */
[----:B------:R-:W0:Y:S02]  /*0390*/  F2I.FTZ.U32.TRUNC.NTZ R3, R3 ;  /* 0x0000000300037305 */ /* 0x000e24000021f000 */
[----:B0-----:R-:W0:Y:S02]  /*03a0*/  R2UR UR5, R3 ;  /* 0x00000000030573c2 */ /* 0x001e2400000e0000 */
[----:B0-----:R-:W-:-:S04]  /*03b0*/  UIADD3 UR9, URZ, -UR5, URZ ;  /* 0x800000053f097290 */ /* 0x001fc8000fffe03f */
[----:B------:R-:W-:-:S04]  /*03c0*/  UIMAD UR9, UR9, UR15, URZ ;  /* 0x0000000f090972a4 */ /* 0x000fc8000f8e023f */
[----:B------:R-:W-:-:S04]  /*03d0*/  UIMAD.WIDE.U32 UR4, UR5, UR9, UR4 ;  /* 0x00000009050472a5 */ /* 0x000fc8000f8e0004 */
[----:B----4-:R-:W-:-:S04]  /*03e0*/  UIMAD.WIDE.U32 UR4, UR5, UR14, URZ ;  /* 0x0000000e050472a5 */ /* 0x010fc8000f8e003f */
[----:B------:R-:W-:-:S04]  /*03f0*/  UIADD3 UR4, -UR5, URZ, URZ ;  /* 0x0000003f05047290 */ /* 0x000fc8000fffe13f */
[----:B------:R-:W-:-:S03]  /*0400*/  UIMAD UR4, UR15, UR4, UR14 ;  /* 0x000000040f0472a4 */ /* 0x000fc6000f8e020e */
[----:B------:R-:W-:Y:S02]  /*0410*/  ULDC UR14, c[0x0][0x194] ;  /* 0x00006500000e7ab9 */ /* 0x000fe40000000800 */
[----:B------:R-:W-:-:S11]  /*0420*/  UISETP.GT.U32.AND UP0, UPT, UR15, UR4, UPT ;  /* 0x000000040f00728c */ /* 0x000fd6000bf04070 */
[----:B------:R-:W-:Y:S02]  /*0430*/  @!UP0 UIADD3 UR4, UR4, -UR15, URZ ;  /* 0x8000000f04048290 */ /* 0x000fe4000fffe03f */
[----:B------:R-:W-:Y:S02]  /*0440*/  @!UP0 UIADD3 UR5, UR5, 0x1, URZ ;  /* 0x0000000105058890 */ /* 0x000fe4000fffe03f */
[----:B------:R-:W-:Y:S02]  /*0450*/  UISETP.GE.U32.AND UP1, UPT, UR4, UR15, UPT ;  /* 0x0000000f0400728c */ /* 0x000fe4000bf26070 */
[----:B------:R-:W-:-:S04]  /*0460*/  ULOP3.LUT UR4, UR14, UR18, URZ, 0x3c, !UPT ;  /* 0x000000120e047292 */ /* 0x000fc8000f8e3c3f */
[----:B------:R-:W-:-:S03]  /*0470*/  UISETP.GE.AND UP0, UPT, UR4, URZ, UPT ;  /* 0x0000003f0400728c */ /* 0x000fc6000bf06270 */
[----:B------:R-:W-:Y:S02]  /*0480*/  UMOV UR4, URZ ;  /* 0x0000003f00047c82 */ /* 0x000fe40008000000 */
[----:B------:R-:W-:Y:S02]  /*0490*/  @UP1 UIADD3 UR5, UR5, 0x1, URZ ;  /* 0x0000000105051890 */ /* 0x000fe4000fffe03f */
[----:B------:R-:W-:-:S05]  /*04a0*/  UISETP.NE.AND UP1, UPT, URZ, UR18, UPT ;  /* 0x000000123f00728c */ /* 0x000fca000bf25270 */
[----:B------:R-:W-:Y:S02]  /*04b0*/  UMOV UR17, UR5 ;  /* 0x0000000500117c82 */ /* 0x000fe40008000000 */
[----:B------:R-:W-:-:S04]  /*04c0*/  @!UP0 UIADD3 UR17, -UR17, URZ, URZ ;  /* 0x0000003f11118290 */ /* 0x000fc8000fffe13f */
[----:B------:R-:W-:-:S06]  /*04d0*/  @!UP1 ULOP3.LUT UR17, URZ, UR18, URZ, 0x33, !UPT ;  /* 0x000000123f119292 */ /* 0x000fcc000f8e333f */
[----:B------:R-:W-:-:S05]  /*04e0*/  IMAD.U32 R4, RZ, RZ, UR17 ;  /* 0x00000011ff047e24 */ /* 0x000fca000f8e00ff */
[-C--:B------:R-:W-:Y:S02]  /*04f0*/  IABS R6, R4.reuse ;  /* 0x0000000400067213 */ /* 0x080fe40000000000 */
[----:B------:R-:W-:Y:S01]  /*0500*/  IABS R7, R4 ;  /* 0x0000000400077213 */ /* 0x000fe20000000000 */
[----:B------:R-:W-:Y:S01]  /*0510*/  IMAD.MOV.U32 R4, RZ, RZ, R5 ;  /* 0x000000ffff047224 */ /* 0x000fe200078e0005 */
[----:B------:R-:W0:Y:S03]  /*0520*/  R2UR UR20, R6 ;  /* 0x00000000061473c2 */ /* 0x000e2600000e0000 */
[----:B------:R-:W-:-:S05]  /*0530*/  IMAD.MOV R5, RZ, RZ, -R7 ;  /* 0x000000ffff057224 */ /* 0x000fca00078e0a07 */
[----:B------:R1:W3:Y:S08]  /*0540*/  R2UR UR15, R4 ;  /* 0x00000000040f73c2 */ /* 0x0002f000000e0000 */
[----:B------:R4:W5:Y:S01]  /*0550*/  R2UR UR16, R5 ;  /* 0x00000000051073c2 */ /* 0x00096200000e0000 */
[----:B0-----:R-:W0:Y:S01]  /*0560*/  I2F.RP R2, UR20 ;  /* 0x0000001400027d06 */ /* 0x001e220008209400 */
[----:B----4-:R-:W-:-:S04]  /*0570*/  SHF.R.S32.HI R5, RZ, 0x1f, R0 ;  /* 0x0000001fff057819 */ /* 0x010fc80000011400 */
[----:B------:R-:W-:-:S04]  /*0580*/  LEA.HI R5, R5, R0, RZ, 0x5 ;  /* 0x0000000005057211 */ /* 0x000fc800078f28ff */
[----:B------:R-:W-:Y:S02]  /*0590*/  LOP3.LUT R7, R5, 0xffffffe0, RZ, 0xc0, !PT ;  /* 0xffffffe005077812 */ /* 0x000fe400078ec0ff */
[----:B------:R-:W-:-:S03]  /*05a0*/  SHF.R.S32.HI R21, RZ, 0x5, R5 ;  /* 0x00000005ff157819 */ /* 0x000fc60000011405 */
[----:B------:R-:W-:Y:S01]  /*05b0*/  IMAD.IADD R18, R0, 0x1, -R7 ;  /* 0x0000000100127824 */ /* 0x000fe200078e0a07 */
[C---:B-1----:R-:W-:Y:S01]  /*05c0*/  LEA R4, R21.reuse, 0x4, 0x2 ;  /* 0x0000000415047811 */ /* 0x042fe200078e10ff */
[----:B0-----:R-:W0:Y:S01]  /*05d0*/  MUFU.RCP R2, R2 ;  /* 0x0000000200027308 */ /* 0x001e220000001000 */
[C---:B------:R-:W-:Y:S01]  /*05e0*/  IMAD.SHL.U32 R5, R21.reuse, 0x100, RZ ;  /* 0x0000010015057824 */ /* 0x040fe200078e00ff */
[C---:B------:R-:W-:Y:S01]  /*05f0*/  IADD3 R6, R21.reuse, 0xa00, RZ ;  /* 0x00000a0015067810 */ /* 0x040fe20007ffe0ff */
[----:B------:R-:W-:Y:S01]  /*0600*/  IMAD R19, R21, 0x4, R18 ;  /* 0x0000000415137824 */ /* 0x000fe200078e0212 */
[C---:B------:R-:W-:Y:S01]  /*0610*/  IADD3 R7, -R18.reuse, -0x2, -R9 ;  /* 0xfffffffe12077810 */ /* 0x040fe20007ffe909 */
[C---:B------:R-:W-:Y:S02]  /*0620*/  IMAD R16, R18.reuse, 0x20, R21 ;  /* 0x0000002012107824 */ /* 0x040fe400078e0215 */
[----:B------:R-:W-:Y:S01]  /*0630*/  IMAD.SHL.U32 R17, R18, 0x2, RZ ;  /* 0x0000000212117824 */ /* 0x000fe200078e00ff */
[----:B0-----:R-:W-:-:S02]  /*0640*/  IADD3 R3, R2, 0xffffffe, RZ ;  /* 0x0ffffffe02037810 */ /* 0x001fc40007ffe0ff */
[----:B------:R-:W-:-:S04]  /*0650*/  LOP3.LUT R2, RZ, UR7, RZ, 0x33, !PT ;  /* 0x00000007ff027c12 */ /* 0x000fc8000f8e33ff */
[----:B------:R-:W0:Y:S02]  /*0660*/  F2I.FTZ.U32.TRUNC.NTZ R3, R3 ;  /* 0x0000000300037305 */ /* 0x000e24000021f000 */
[----:B0-----:R0:W1:Y:S02]  /*0670*/  R2UR UR5, R3 ;  /* 0x00000000030573c2 */ /* 0x00106400000e0000 */
[----:B0-----:R-:W-:Y:S01]  /*0680*/  LEA R3, R0, 0x200, 0x5 ;  /* 0x0000020000037811 */ /* 0x001fe200078e28ff */
[----:B-1----:R-:W-:-:S04]  /*0690*/  UIADD3 UR9, URZ, -UR5, URZ ;  /* 0x800000053f097290 */ /* 0x002fc8000fffe03f */
[----:B------:R-:W-:-:S04]  /*06a0*/  UIMAD UR9, UR9, UR20, URZ ;  /* 0x00000014090972a4 */ /* 0x000fc8000f8e023f */
[----:B------:R-:W-:-:S04]  /*06b0*/  UIMAD.WIDE.U32 UR4, UR5, UR9, UR4 ;  /* 0x00000009050472a5 */ /* 0x000fc8000f8e0004 */
[----:B---3--:R-:W-:-:S04]  /*06c0*/  UIMAD.WIDE.U32 UR4, UR5, UR15, URZ ;  /* 0x0000000f050472a5 */ /* 0x008fc8000f8e003f */
[----:B-----5:R-:W-:Y:S02]  /*06d0*/  UIMAD UR4, UR5, UR16, UR15 ;  /* 0x00000010050472a4 */ /* 0x020fe4000f8e020f */
[----:B------:R-:W-:Y:S02]  /*06e0*/  ULOP3.LUT UR15, URZ, UR19, URZ, 0x33, !UPT ;  /* 0x000000133f0f7292 */ /* 0x000fe4000f8e333f */
[----:B------:R-:W-:Y:S02]  /*06f0*/  UISETP.GT.U32.AND UP0, UPT, UR20, UR4, UPT ;  /* 0x000000041400728c */ /* 0x000fe4000bf04070 */
[----:B------:R-:W-:-:S09]  /*0700*/  UIADD3 UR16, -UR8, -0x81, URZ ;  /* 0xffffff7f08107890 */ /* 0x000fd2000fffe13f */
[----:B------:R-:W-:Y:S02]  /*0710*/  @!UP0 UIADD3 UR4, UR4, -UR20, URZ ;  /* 0x8000001404048290 */ /* 0x000fe4000fffe03f */
[----:B------:R-:W-:Y:S02]  /*0720*/  @!UP0 UIADD3 UR5, UR5, 0x1, URZ ;  /* 0x0000000105058890 */ /* 0x000fe4000fffe03f */
[----:B------:R-:W-:Y:S02]  /*0730*/  UISETP.GE.U32.AND UP1, UPT, UR4, UR20, UPT ;  /* 0x000000140400728c */ /* 0x000fe4000bf26070 */
[----:B--2---:R-:W-:-:S04]  /*0740*/  ULOP3.LUT UR4, UR11, UR17, URZ, 0x3c, !UPT ;  /* 0x000000110b047292 */ /* 0x004fc8000f8e3c3f */
[----:B------:R-:W-:Y:S02]  /*0750*/  UISETP.GE.AND UP0, UPT, UR4, URZ, UPT ;  /* 0x0000003f0400728c */ /* 0x000fe4000bf06270 */
[----:B------:R-:W-:-:S03]  /*0760*/  UIMAD UR4, UR10, UR18, URZ ;  /* 0x000000120a0472a4 */ /* 0x000fc6000f8e023f */
[----:B------:R-:W-:Y:S02]  /*0770*/  @UP1 UIADD3 UR5, UR5, 0x1, URZ ;  /* 0x0000000105051890 */ /* 0x000fe4000fffe03f */
[----:B------:R-:W-:Y:S02]  /*0780*/  UISETP.NE.AND UP1, UPT, UR17, URZ, UPT ;  /* 0x0000003f1100728c */ /* 0x000fe4000bf25270 */
[----:B------:R-:W-:-:S03]  /*0790*/  UIMAD UR4, UR4, UR19, URZ ;  /* 0x00000013040472a4 */ /* 0x000fc6000f8e023f */
[----:B------:R-:W-:Y:S02]  /*07a0*/  UMOV UR9, UR5 ;  /* 0x0000000500097c82 */ /* 0x000fe40008000000 */
[----:B------:R-:W-:Y:S02]  /*07b0*/  @!UP0 UIADD3 UR9, -UR9, URZ, URZ ;  /* 0x0000003f09098290 */ /* 0x000fe4000fffe13f */
[----:B------:R-:W-:Y:S02]  /*07c0*/  UIMAD UR5, UR10, UR14, UR11 ;  /* 0x0000000e0a0572a4 */ /* 0x000fe4000f8e020b */
[----:B------:R-:W-:Y:S02]  /*07d0*/  @!UP1 ULOP3.LUT UR9, URZ, UR17, URZ, 0x33, !UPT ;  /* 0x000000113f099292 */ /* 0x000fe4000f8e333f */
[----:B------:R-:W-:Y:S02]  /*07e0*/  USHF.L.U32 UR4, UR4, 0x5, URZ ;  /* 0x0000000504047899 */ /* 0x000fe4000800063f */
[----:B------:R-:W-:-:S02]  /*07f0*/  UIMAD UR9, UR9, UR19, URZ ;  /* 0x00000013090972a4 */ /* 0x000fc4000f8e023f */
[----:B------:R-:W-:Y:S02]  /*0800*/  USHF.L.U32 UR10, UR5, 0xd, URZ ;  /* 0x0000000d050a7899 */ /* 0x000fe4000800063f */
[----:B------:R-:W-:Y:S02]  /*0810*/  USHF.L.U32 UR9, UR9, 0x5, URZ ;  /* 0x0000000509097899 */ /* 0x000fe4000800063f */
[----:B------:R-:W-:Y:S02]  /*0820*/  UIADD3 UR41, UR10, 0x100, URZ ;  /* 0x000001000a297890 */ /* 0x000fe4000fffe03f */
[----:B------:R-:W-:Y:S02]  /*0830*/  USHF.R.S32.HI UR11, URZ, 0x1f, UR9 ;  /* 0x0000001f3f0b7899 */ /* 0x000fe40008011409 */
[----:B------:R-:W-:Y:S02]  /*0840*/  UIADD3 UR7, UP0, UR4, UR9, URZ ;  /* 0x0000000904077290 */ /* 0x000fe4000ff1e03f */
[----:B------:R-:W-:-:S02]  /*0850*/  UIADD3 UR40, UR10, 0x200, URZ ;  /* 0x000002000a287890 */ /* 0x000fc4000fffe03f */
[----:B------:R-:W-:Y:S02]  /*0860*/  UIADD3 UR39, UR10, 0x300, URZ ;  /* 0x000003000a277890 */ /* 0x000fe4000fffe03f */
[----:B------:R-:W-:Y:S02]  /*0870*/  UIADD3 UR38, UR10, 0x400, URZ ;  /* 0x000004000a267890 */ /* 0x000fe4000fffe03f */
[----:B------:R-:W-:Y:S02]  /*0880*/  UIADD3 UR37, UR10, 0x500, URZ ;  /* 0x000005000a257890 */ /* 0x000fe4000fffe03f */
[----:B------:R-:W-:Y:S02]  /*0890*/  UIADD3 UR36, UR10, 0x600, URZ ;  /* 0x000006000a247890 */ /* 0x000fe4000fffe03f */
[----:B------:R-:W-:Y:S02]  /*08a0*/  UIADD3 UR35, UR10, 0x700, URZ ;  /* 0x000007000a237890 */ /* 0x000fe4000fffe03f */
        /* <DEDUP_REMOVED lines=24> */
[----:B------:R-:W-:-:S03]  /*0a30*/  ULEA.HI.X.SX32 UR10, UR4, UR11, 0x1, UP0 ;  /* 0x0000000b040a7291 */ /* 0x000fc600080f0e3f */
[----:B------:R-:W-:Y:S02]  /*0a40*/  UMOV UR4, URZ ;  /* 0x0000003f00047c82 */ /* 0x000fe40008000000 */
.L_x_98:
[----:B------:R-:W-:Y:S01]  /*0a50*/  UIADD3 UR11, UR8, 0x80, URZ ;  /* 0x00000080080b7890 */ /* 0x000fe2000fffe03f */
[----:B------:R-:W-:Y:S03]  /*0a60*/  BSSY B0, `(.L_x_74) ;  /* 0x0000015000007945 */ /* 0x000fe60003800000 */
[----:B------:R-:W-:-:S04]  /*0a70*/  UISETP.LT.AND UP0, UPT, UR6, UR11, UPT ;  /* 0x0000000b0600728c */ /* 0x000fc8000bf01270 */
[----:B------:R-:W-:-:S04]  /*0a80*/  USEL UR11, UR6, UR11, UP0 ;  /* 0x0000000b060b7287 */ /* 0x000fc80008000000 */
[----:B------:R-:W-:-:S04]  /*0a90*/  UIADD3 UR11, UR11, -UR8, URZ ;  /* 0x800000080b0b7290 */ /* 0x000fc8000fffe03f */
[----:B------:R-:W-:Y:S02]  /*0aa0*/  USHF.L.U32 UR14, UR11, 0x1, URZ ;  /* 0x000000010b0e7899 */ /* 0x000fe4000800063f */
[----:B------:R-:W-:-:S04]  /*0ab0*/  USHF.L.U32 UR11, UR8, 0x5, URZ ;  /* 0x00000005080b7899 */ /* 0x000fc8000800063f */
[----:B------:R-:W-:Y:S01]  /*0ac0*/  ISETP.GE.AND P1, PT, R0, UR14, PT ;  /* 0x0000000e00007c0c */ /* 0x000fe2000bf26270 */
[----:B------:R-:W-:-:S04]  /*0ad0*/  UIADD3 UR47, UP0, UR11, UR7, URZ ;  /* 0x000000070b2f7290 */ /* 0x000fc8000ff1e03f */
[----:B------:R-:W-:-:S08]  /*0ae0*/  ULEA.HI.X.SX32 UR11, UR11, UR10, 0x1, UP0 ;  /* 0x0000000a0b0b7291 */ /* 0x000fd000080f0e3f */
[----:B0-----:R-:W-:Y:S05]  /*0af0*/  @P1 BRA `(.L_x_75) ;  /* 0x000000b000001947 */ /* 0x001fea0003800000 */
[----:B------:R-:W-:Y:S02]  /*0b00*/  IMAD.U32 R12, RZ, RZ, UR47 ;  /* 0x0000002fff0c7e24 */ /* 0x000fe4000f8e00ff */
[----:B------:R-:W-:Y:S02]  /*0b10*/  IMAD.U32 R8, RZ, RZ, UR11 ;  /* 0x0000000bff087e24 */ /* 0x000fe4000f8e00ff */
[----:B------:R-:W-:Y:S01]  /*0b20*/  IMAD.MOV.U32 R15, RZ, RZ, R0 ;  /* 0x000000ffff0f7224 */ /* 0x000fe200078e0000 */
[----:B------:R-:W-:-:S04]  /*0b30*/  IADD3 R12, P1, R12, c[0x0][0x168], RZ ;  /* 0x00005a000c0c7a10 */ /* 0x000fc80007f3e0ff */
[----:B------:R-:W-:-:S05]  /*0b40*/  IADD3.X R13, R8, c[0x0][0x16c], RZ, P1, !PT ;  /* 0x00005b00080d7a10 */ /* 0x000fca0000ffe4ff */
.L_x_76:
[----:B------:R-:W-:-:S06]  /*0b50*/  IMAD.WIDE R8, R15, 0x10, R12 ;  /* 0x000000100f087825 */ /* 0x000fcc00078e020c */
[----:B------:R-:W2:Y:S04]  /*0b60*/  LDG.E.128.CONSTANT R8, [R8.64] ;  /* 0x0000000c08087981 */ /* 0x000ea8000c1e9d00 */
[----:B--2---:R0:W-:Y:S02]  /*0b70*/  STS.128 [R15.X16+0x200], R8 ;  /* 0x000200080f007388 */ /* 0x0041e4000000cc00 */
[----:B0-----:R-:W-:-:S04]  /*0b80*/  IADD3 R15, R15, c[0x0][0x0], RZ ;  /* 0x000000000f0f7a10 */ /* 0x001fc80007ffe0ff */
[----:B------:R-:W-:-:S13]  /*0b90*/  ISETP.GE.AND P1, PT, R15, UR14, PT ;  /* 0x0000000e0f007c0c */ /* 0x000fda000bf26270 */
[----:B------:R-:W-:Y:S05]  /*0ba0*/  @!P1 BRA `(.L_x_76) ;  /* 0xffffffa000009947 */ /* 0x000fea000383ffff */
.L_x_75:
[----:B------:R-:W-:Y:S05]  /*0bb0*/  BSYNC B0 ;  /* 0x0000000000007941 */ /* 0x000fea0003800000 */
.L_x_74:
[----:B------:R-:W-:Y:S01]  /*0bc0*/  UIADD3 UR14, UR8, 0x80, URZ ;  /* 0x00000080080e7890 */ /* 0x000fe2000fffe03f */
[----:B------:R-:W-:Y:S01]  /*0bd0*/  BAR.SYNC.DEFER_BLOCKING 0x0 ;  /* 0x0000000000007b1d */ /* 0x000fe20000010000 */
[----:B------:R-:W-:Y:S01]  /*0be0*/  ISETP.NE.AND P1, PT, R0, RZ, PT ;  /* 0x000000ff0000720c */ /* 0x000fe20003f25270 */
[----:B------:R-:W-:Y:S01]  /*0bf0*/  IMAD.MOV.U32 R11, RZ, RZ, 0xfc00 ;  /* 0x0000fc00ff0b7424 */ /* 0x000fe200078e00ff */
[----:B------:R-:W-:-:S03]  /*0c00*/  UISETP.LT.AND UP0, UPT, UR6, UR14, UPT ;  /* 0x0000000e0600728c */ /* 0x000fc6000bf01270 */
[----:B------:R-:W-:Y:S01]  /*0c10*/  BSSY B0, `(.L_x_77) ;  /* 0x00000b2000007945 */ /* 0x000fe20003800000 */
[----:B------:R-:W-:-:S04]  /*0c20*/  USEL UR14, UR6, UR14, UP0 ;  /* 0x0000000e060e7287 */ /* 0x000fc80008000000 */
[----:B------:R-:W-:-:S06]  /*0c30*/  UIADD3 UR14, UR14, -UR8, URZ ;  /* 0x800000080e0e7290 */ /* 0x000fcc000fffe03f */
[----:B------:R-:W-:-:S13]  /*0c40*/  ISETP.GE.AND P2, PT, R0, UR14, PT ;  /* 0x0000000e00007c0c */ /* 0x000fda000bf46270 */
[----:B------:R-:W-:Y:S05]  /*0c50*/  @P2 BRA `(.L_x_78) ;  /* 0x00000ad000002947 */ /* 0x000fea0003800000 */
[----:B------:R-:W0:Y:S01]  /*0c60*/  LDS.128 R8, [R3] ;  /* 0x0000000003087984 */ /* 0x000e220000000c00 */
[----:B------:R-:W-:Y:S02]  /*0c70*/  IMAD.U32 R23, RZ, RZ, UR5 ;  /* 0x00000005ff177e24 */ /* 0x000fe4000f8e00ff */
[----:B------:R-:W-:Y:S01]  /*0c80*/  IMAD.MOV.U32 R24, RZ, RZ, 0x2 ;  /* 0x00000002ff187424 */ /* 0x000fe200078e00ff */
[----:B0-----:R-:W-:Y:S02]  /*0c90*/  LOP3.LUT R12, R8, 0xff, RZ, 0xc0, !PT ;  /* 0x000000ff080c7812 */ /* 0x001fe400078ec0ff */
[----:B------:R-:W-:-:S03]  /*0ca0*/  SHF.R.U32.HI R13, RZ, 0x8, R8 ;  /* 0x00000008ff0d7819 */ /* 0x000fc60000011608 */
[----:B------:R-:W-:Y:S01]  /*0cb0*/  IMAD R23, R23, 0x2000, R12 ;  /* 0x0000200017177824 */ /* 0x000fe200078e020c */
[----:B------:R-:W-:Y:S02]  /*0cc0*/  LOP3.LUT R13, R13, 0xff, RZ, 0xc0, !PT ;  /* 0x000000ff0d0d7812 */ /* 0x000fe400078ec0ff */
[----:B------:R-:W-:Y:S01]  /*0cd0*/  SHF.R.U32.HI R12, RZ, 0x10, R8 ;  /* 0x00000010ff0c7819 */ /* 0x000fe20000011608 */
[----:B------:R-:W-:Y:S01]  /*0ce0*/  IMAD.WIDE R22, R23, R24, c[0x0][0x160] ;  /* 0x0000580017167625 */ /* 0x000fe200078e0218 */
[----:B------:R-:W-:Y:S02]  /*0cf0*/  IADD3 R13, R13, UR41, RZ ;  /* 0x000000290d0d7c10 */ /* 0x000fe4000fffe0ff */
[----:B------:R-:W-:-:S03]  /*0d00*/  LOP3.LUT R14, R12, 0xff, RZ, 0xc0, !PT ;  /* 0x000000ff0c0e7812 */ /* 0x000fc600078ec0ff */
[----:B------:R-:W-:Y:S01]  /*0d10*/  IMAD.WIDE R12, R13, R24, c[0x0][0x160] ;  /* 0x000058000d0c7625 */ /* 0x000fe200078e0218 */
[----:B------:R0:W2:Y:S01]  /*0d20*/  LDG.E.U16.CONSTANT R22, [R22.64] ;  /* 0x0000000c16167981 */ /* 0x0000a2000c1e9500 */
[----:B------:R-:W-:-:S04]  /*0d30*/  IADD3 R29, R14, UR40, RZ ;  /* 0x000000280e1d7c10 */ /* 0x000fc8000fffe0ff */
[----:B------:R1:W3:Y:S01]  /*0d40*/  LDG.E.U16.CONSTANT R13, [R12.64] ;  /* 0x0000000c0c0d7981 */ /* 0x0002e2000c1e9500 */
[----:B------:R-:W-:Y:S01]  /*0d50*/  LEA.HI R27, R8, UR39, RZ, 0x8 ;  /* 0x00000027081b7c11 */ /* 0x000fe2000f8f40ff */
[----:B------:R-:W-:Y:S01]  /*0d60*/  IMAD.WIDE R28, R29, R24, c[0x0][0x160] ;  /* 0x000058001d1c7625 */ /* 0x000fe200078e0218 */
[----:B------:R-:W-:-:S03]  /*0d70*/  LOP3.LUT R8, R9, 0xff, RZ, 0xc0, !PT ;  /* 0x000000ff09087812 */ /* 0x000fc600078ec0ff */
[-C--:B------:R-:W-:Y:S01]  /*0d80*/  IMAD.WIDE R26, R27, R24.reuse, c[0x0][0x160] ;  /* 0x000058001b1a7625 */ /* 0x080fe200078e0218 */
[----:B------:R-:W-:Y:S01]  /*0d90*/  IADD3 R15, R8, UR38, RZ ;  /* 0x00000026080f7c10 */ /* 0x000fe2000fffe0ff */
[----:B------:R4:W5:Y:S04]  /*0da0*/  LDG.E.U16.CONSTANT R29, [R28.64] ;  /* 0x0000000c1c1d7981 */ /* 0x000968000c1e9500 */
[----:B------:R0:W5:Y:S01]  /*0db0*/  LDG.E.U16.CONSTANT R25, [R26.64] ;  /* 0x0000000c1a197981 */ /* 0x000162000c1e9500 */
[----:B------:R-:W-:-:S05]  /*0dc0*/  IMAD.WIDE R14, R15, R24, c[0x0][0x160] ;  /* 0x000058000f0e7625 */ /* 0x000fca00078e0218 */
[----:B----4-:R4:W5:Y:S01]  /*0dd0*/  LDG.E.U16.CONSTANT R28, [R14.64] ;  /* 0x0000000c0e1c7981 */ /* 0x010962000c1e9500 */
[----:B------:R-:W-:-:S04]  /*0de0*/  SHF.R.U32.HI R8, RZ, 0x8, R9 ;  /* 0x00000008ff087819 */ /* 0x000fc80000011609 */
[----:B------:R-:W-:-:S04]  /*0df0*/  LOP3.LUT R8, R8, 0xff, RZ, 0xc0, !PT ;  /* 0x000000ff08087812 */ /* 0x000fc800078ec0ff */
[----:B0-----:R-:W-:-:S05]  /*0e00*/  IADD3 R23, R8, UR37, RZ ;  /* 0x0000002508177c10 */ /* 0x001fca000fffe0ff */
[----:B----4-:R-:W-:-:S05]  /*0e10*/  IMAD.WIDE R14, R23, R24, c[0x0][0x160] ;  /* 0x00005800170e7625 */ /* 0x010fca00078e0218 */
[----:B------:R0:W4:Y:S01]  /*0e20*/  LDG.E.U16.CONSTANT R8, [R14.64] ;  /* 0x0000000c0e087981 */ /* 0x000122000c1e9500 */
[----:B-1----:R-:W-:-:S04]  /*0e30*/  SHF.R.U32.HI R12, RZ, 0x10, R9 ;  /* 0x00000010ff0c7819 */ /* 0x002fc80000011609 */
[----:B------:R-:W-:-:S04]  /*0e40*/  LOP3.LUT R12, R12, 0xff, RZ, 0xc0, !PT ;  /* 0x000000ff0c0c7812 */ /* 0x000fc800078ec0ff */
[----:B------:R-:W-:Y:S02]  /*0e50*/  IADD3 R23, R12, UR36, RZ ;  /* 0x000000240c177c10 */ /* 0x000fe4000fffe0ff */
[----:B0-----:R-:W-:-:S03]  /*0e60*/  LOP3.LUT R14, R10, 0xff, RZ, 0xc0, !PT ;  /* 0x000000ff0a0e7812 */ /* 0x001fc600078ec0ff */
[-C--:B------:R-:W-:Y:S01]  /*0e70*/  IMAD.WIDE R26, R23, R24.reuse, c[0x0][0x160] ;  /* 0x00005800171a7625 */ /* 0x080fe200078e0218 */
[----:B------:R-:W-:Y:S02]  /*0e80*/  LEA.HI R23, R9, UR35, RZ, 0x8 ;  /* 0x0000002309177c11 */ /* 0x000fe4000f8f40ff */
[----:B------:R-:W-:Y:S02]  /*0e90*/  IADD3 R15, R14, UR34, RZ ;  /* 0x000000220e0f7c10 */ /* 0x000fe4000fffe0ff */
[----:B------:R0:W4:Y:S03]  /*0ea0*/  LDG.E.U16.CONSTANT R12, [R26.64] ;  /* 0x0000000c1a0c7981 */ /* 0x000126000c1e9500 */
[----:B------:R-:W-:-:S06]  /*0eb0*/  IMAD.WIDE R14, R15, R24, c[0x0][0x160] ;  /* 0x000058000f0e7625 */ /* 0x000fcc00078e0218 */
[----:B------:R1:W4:Y:S01]  /*0ec0*/  LDG.E.U16.CONSTANT R14, [R14.64] ;  /* 0x0000000c0e0e7981 */ /* 0x000322000c1e9500 */
[----:B0-----:R-:W-:-:S04]  /*0ed0*/  SHF.R.U32.HI R26, RZ, 0x8, R10 ;  /* 0x00000008ff1a7819 */ /* 0x001fc8000001160a */
[----:B------:R-:W-:Y:S02]  /*0ee0*/  LOP3.LUT R26, R26, 0xff, RZ, 0xc0, !PT ;  /* 0x000000ff1a1a7812 */ /* 0x000fe400078ec0ff */
[----:B-1----:R-:W-:-:S04]  /*0ef0*/  LOP3.LUT R15, R11, 0xff, RZ, 0xc0, !PT ;  /* 0x000000ff0b0f7812 */ /* 0x002fc800078ec0ff */
[----:B------:R-:W-:Y:S01]  /*0f00*/  IADD3 R15, R15, UR30, RZ ;  /* 0x0000001e0f0f7c10 */ /* 0x000fe2000fffe0ff */
[----:B--2---:R-:W-:Y:S01]  /*0f10*/  HADD2 R9, R22.H0_H0, RZ.H0_H0 ;  /* 0x200000ff16097230 */ /* 0x004fe20000000800 */
[----:B------:R-:W-:-:S03]  /*0f20*/  IMAD.WIDE R22, R23, R24, c[0x0][0x160] ;  /* 0x0000580017167625 */ /* 0x000fc600078e0218 */
[----:B---3--:R-:W-:Y:S02]  /*0f30*/  HADD2 R9, R9.H0_H0, R13.H0_H0 ;  /* 0x2000000d09097230 */ /* 0x008fe40000000800 */
[----:B------:R0:W2:Y:S02]  /*0f40*/  LDG.E.U16.CONSTANT R13, [R22.64] ;  /* 0x0000000c160d7981 */ /* 0x0000a4000c1e9500 */
[----:B-----5:R-:W-:-:S04]  /*0f50*/  HADD2 R9, R9.H0_H0, R29.H0_H0 ;  /* 0x2000001d09097230 */ /* 0x020fc80000000800 */
[----:B------:R-:W-:Y:S01]  /*0f60*/  HADD2 R9, R9.H0_H0, R25.H0_H0 ;  /* 0x2000001909097230 */ /* 0x000fe20000000800 */
[----:B------:R-:W-:Y:S02]  /*0f70*/  LEA.HI R25, R10, UR31, RZ, 0x8 ;  /* 0x0000001f0a197c11 */ /* 0x000fe4000f8f40ff */
[----:B------:R-:W-:-:S03]  /*0f80*/  SHF.R.U32.HI R10, RZ, 0x10, R10 ;  /* 0x00000010ff0a7819 */ /* 0x000fc6000001160a */
[-C--:B0-----:R-:W-:Y:S01]  /*0f90*/  IMAD.WIDE R22, R25, R24.reuse, c[0x0][0x160] ;  /* 0x0000580019167625 */ /* 0x081fe200078e0218 */
[----:B------:R-:W-:Y:S02]  /*0fa0*/  LOP3.LUT R25, R10, 0xff, RZ, 0xc0, !PT ;  /* 0x000000ff0a197812 */ /* 0x000fe400078ec0ff */
[----:B------:R-:W-:Y:S01]  /*0fb0*/  IADD3 R29, R26, UR33, RZ ;  /* 0x000000211a1d7c10 */ /* 0x000fe2000fffe0ff */
[----:B------:R-:W-:Y:S01]  /*0fc0*/  HADD2 R9, R9.H0_H0, R28.H0_H0 ;  /* 0x2000001c09097230 */ /* 0x000fe20000000800 */
[----:B------:R-:W-:Y:S01]  /*0fd0*/  IADD3 R27, R25, UR32, RZ ;  /* 0x00000020191b7c10 */ /* 0x000fe2000fffe0ff */
[----:B------:R0:W3:Y:S02]  /*0fe0*/  LDG.E.U16.CONSTANT R10, [R22.64] ;  /* 0x0000000c160a7981 */ /* 0x0000e4000c1e9500 */
[----:B------:R-:W-:-:S04]  /*0ff0*/  IMAD.WIDE R28, R29, R24, c[0x0][0x160] ;  /* 0x000058001d1c7625 */ /* 0x000fc800078e0218 */
[----:B------:R-:W-:Y:S01]  /*1000*/  IMAD.WIDE R26, R27, R24, c[0x0][0x160] ;  /* 0x000058001b1a7625 */ /* 0x000fe200078e0218 */
[----:B------:R1:W5:Y:S01]  /*1010*/  LDG.E.U16.CONSTANT R25, [R28.64] ;  /* 0x0000000c1c197981 */ /* 0x000362000c1e9500 */
[----:B0-----:R-:W-:-:S04]  /*1020*/  SHF.R.U32.HI R22, RZ, 0x8, R11 ;  /* 0x00000008ff167819 */ /* 0x001fc8000001160b */
[----:B------:R0:W3:Y:S01]  /*1030*/  LDG.E.U16.CONSTANT R26, [R26.64] ;  /* 0x0000000c1a1a7981 */ /* 0x0000e2000c1e9500 */
[----:B------:R-:W-:-:S04]  /*1040*/  LOP3.LUT R22, R22, 0xff, RZ, 0xc0, !PT ;  /* 0x000000ff16167812 */ /* 0x000fc800078ec0ff */
[----:B------:R-:W-:Y:S01]  /*1050*/  IADD3 R23, R22, UR29, RZ ;  /* 0x0000001d16177c10 */ /* 0x000fe2000fffe0ff */
[----:B-1----:R-:W-:-:S04]  /*1060*/  IMAD.WIDE R28, R15, R24, c[0x0][0x160] ;  /* 0x000058000f1c7625 */ /* 0x002fc800078e0218 */
[----:B------:R-:W-:Y:S01]  /*1070*/  IMAD.WIDE R22, R23, R24, c[0x0][0x160] ;  /* 0x0000580017167625 */ /* 0x000fe200078e0218 */
[----:B0-----:R-:W3:Y:S05]  /*1080*/  LDG.E.U16.CONSTANT R27, [R28.64] ;  /* 0x0000000c1c1b7981 */ /* 0x001eea000c1e9500 */
[----:B------:R0:W3:Y:S01]  /*1090*/  LDG.E.U16.CONSTANT R22, [R22.64] ;  /* 0x0000000c16167981 */ /* 0x0000e2000c1e9500 */
[----:B------:R-:W-:-:S04]  /*10a0*/  SHF.R.U32.HI R15, RZ, 0x10, R11 ;  /* 0x00000010ff0f7819 */ /* 0x000fc8000001160b */
[----:B------:R-:W-:-:S04]  /*10b0*/  LOP3.LUT R15, R15, 0xff, RZ, 0xc0, !PT ;  /* 0x000000ff0f0f7812 */ /* 0x000fc800078ec0ff */
[----:B0-----:R-:W-:Y:S01]  /*10c0*/  IADD3 R23, R15, UR28, RZ ;  /* 0x0000001c0f177c10 */ /* 0x001fe2000fffe0ff */
[----:B----4-:R-:W-:-:S04]  /*10d0*/  HADD2 R15, R9.H0_H0, R8.H0_H0 ;  /* 0x20000008090f7230 */ /* 0x010fc80000000800 */
[----:B------:R-:W-:-:S06]  /*10e0*/  IMAD.WIDE R8, R23, R24, c[0x0][0x160] ;  /* 0x0000580017087625 */ /* 0x000fcc00078e0218 */
[----:B------:R0:W4:Y:S01]  /*10f0*/  LDG.E.U16.CONSTANT R8, [R8.64] ;  /* 0x0000000c08087981 */ /* 0x000122000c1e9500 */
[----:B------:R-:W-:-:S04]  /*1100*/  HADD2 R12, R15.H0_H0, R12.H0_H0 ;  /* 0x2000000c0f0c7230 */ /* 0x000fc80000000800 */
[----:B--2---:R-:W-:-:S04]  /*1110*/  HADD2 R12, R12.H0_H0, R13.H0_H0 ;  /* 0x2000000d0c0c7230 */ /* 0x004fc80000000800 */
[----:B0-----:R-:W-:Y:S02]  /*1120*/  HADD2 R9, R12.H0_H0, R14.H0_H0 ;  /* 0x2000000e0c097230 */ /* 0x001fe40000000800 */
[----:B------:R-:W0:Y:S02]  /*1130*/  LDS.128 R12, [R3+0x10] ;  /* 0x00001000030c7984 */ /* 0x000e240000000c00 */
[----:B-----5:R-:W-:-:S04]  /*1140*/  HADD2 R9, R9.H0_H0, R25.H0_H0 ;  /* 0x2000001909097230 */ /* 0x020fc80000000800 */
[----:B---3--:R-:W-:-:S04]  /*1150*/  HADD2 R9, R9.H0_H0, R26.H0_H0 ;  /* 0x2000001a09097230 */ /* 0x008fc80000000800 */
[----:B------:R-:W-:-:S04]  /*1160*/  HADD2 R9, R9.H0_H0, R10.H0_H0 ;  /* 0x2000000a09097230 */ /* 0x000fc80000000800 */
[----:B------:R-:W-:Y:S01]  /*1170*/  HADD2 R9, R9.H0_H0, R27.H0_H0 ;  /* 0x2000001b09097230 */ /* 0x000fe20000000800 */
[----:B------:R-:W-:Y:S02]  /*1180*/  LEA.HI R27, R11, UR27, RZ, 0x8 ;  /* 0x0000001b0b1b7c11 */ /* 0x000fe4000f8f40ff */
[--C-:B0-----:R-:W-:Y:S01]  /*1190*/  SHF.R.U32.HI R11, RZ, 0x10, R12.reuse ;  /* 0x00000010ff0b7819 */ /* 0x101fe2000001160c */
[----:B------:R-:W-:Y:S01]  /*11a0*/  HADD2 R25, R9.H0_H0, R22.H0_H0 ;  /* 0x2000001609197230 */ /* 0x000fe20000000800 */
[----:B------:R-:W-:Y:S02]  /*11b0*/  LOP3.LUT R9, R12, 0xff, RZ, 0xc0, !PT ;  /* 0x000000ff0c097812 */ /* 0x000fe400078ec0ff */
[----:B------:R-:W-:Y:S02]  /*11c0*/  SHF.R.U32.HI R10, RZ, 0x8, R12 ;  /* 0x00000008ff0a7819 */ /* 0x000fe4000001160c */
[----:B------:R-:W-:Y:S02]  /*11d0*/  LOP3.LUT R11, R11, 0xff, RZ, 0xc0, !PT ;  /* 0x000000ff0b0b7812 */ /* 0x000fe400078ec0ff */
[----:B------:R-:W-:-:S02]  /*11e0*/  IADD3 R29, R9, UR26, RZ ;  /* 0x0000001a091d7c10 */ /* 0x000fc4000fffe0ff */
[----:B------:R-:W-:Y:S01]  /*11f0*/  LOP3.LUT R10, R10, 0xff, RZ, 0xc0, !PT ;  /* 0x000000ff0a0a7812 */ /* 0x000fe200078ec0ff */
[-C--:B------:R-:W-:Y:S01]  /*1200*/  IMAD.WIDE R26, R27, R24.reuse, c[0x0][0x160] ;  /* 0x000058001b1a7625 */ /* 0x080fe200078e0218 */
[----:B------:R-:W-:Y:S02]  /*1210*/  IADD3 R11, R11, UR24, RZ ;  /* 0x000000180b0b7c10 */ /* 0x000fe4000fffe0ff */
[----:B------:R-:W-:Y:S01]  /*1220*/  IADD3 R23, R10, UR25, RZ ;  /* 0x000000190a177c10 */ /* 0x000fe2000fffe0ff */
[-C--:B------:R-:W-:Y:S01]  /*1230*/  IMAD.WIDE R28, R29, R24.reuse, c[0x0][0x160] ;  /* 0x000058001d1c7625 */ /* 0x080fe200078e0218 */
[----:B------:R0:W2:Y:S03]  /*1240*/  LDG.E.U16.CONSTANT R9, [R26.64] ;  /* 0x0000000c1a097981 */ /* 0x0000a6000c1e9500 */
[-C--:B------:R-:W-:Y:S02]  /*1250*/  IMAD.WIDE R10, R11, R24.reuse, c[0x0][0x160] ;  /* 0x000058000b0a7625 */ /* 0x080fe400078e0218 */
[----:B------:R1:W3:Y:S02]  /*1260*/  LDG.E.U16.CONSTANT R28, [R28.64] ;  /* 0x0000000c1c1c7981 */ /* 0x0002e4000c1e9500 */
[----:B------:R-:W-:Y:S01]  /*1270*/  IMAD.WIDE R22, R23, R24, c[0x0][0x160] ;  /* 0x0000580017167625 */ /* 0x000fe200078e0218 */
[----:B------:R-:W-:-:S05]  /*1280*/  LEA.HI R12, R12, UR23, RZ, 0x8 ;  /* 0x000000170c0c7c11 */ /* 0x000fca000f8f40ff */
[----:B------:R5:W3:Y:S04]  /*1290*/  LDG.E.U16.CONSTANT R22, [R22.64] ;  /* 0x0000000c16167981 */ /* 0x000ae8000c1e9500 */
[----:B-1----:R1:W3:Y:S02]  /*12a0*/  LDG.E.U16.CONSTANT R29, [R10.64] ;  /* 0x0000000c0a1d7981 */ /* 0x0022e4000c1e9500 */
[----:B-1----:R-:W-:-:S04]  /*12b0*/  LOP3.LUT R10, R13, 0xff, RZ, 0xc0, !PT ;  /* 0x000000ff0d0a7812 */ /* 0x002fc800078ec0ff */
[----:B0-----:R-:W-:Y:S01]  /*12c0*/  IADD3 R27, R10, UR22, RZ ;  /* 0x000000160a1b7c10 */ /* 0x001fe2000fffe0ff */
[----:B------:R-:W-:Y:S01]  /*12d0*/  IMAD.WIDE R10, R12, R24, c[0x0][0x160] ;  /* 0x000058000c0a7625 */ /* 0x000fe200078e0218 */
[----:B-----5:R-:W-:-:S04]  /*12e0*/  SHF.R.U32.HI R23, RZ, 0x8, R13 ;  /* 0x00000008ff177819 */ /* 0x020fc8000001160d */
[----:B------:R0:W5:Y:S01]  /*12f0*/  LDG.E.U16.CONSTANT R12, [R10.64] ;  /* 0x0000000c0a0c7981 */ /* 0x000162000c1e9500 */
[----:B------:R-:W-:Y:S01]  /*1300*/  IMAD.WIDE R26, R27, R24, c[0x0][0x160] ;  /* 0x000058001b1a7625 */ /* 0x000fe200078e0218 */
[----:B------:R-:W-:-:S04]  /*1310*/  LOP3.LUT R23, R23, 0xff, RZ, 0xc0, !PT ;  /* 0x000000ff17177812 */ /* 0x000fc800078ec0ff */
[----:B------:R-:W-:Y:S01]  /*1320*/  IADD3 R23, R23, UR21, RZ ;  /* 0x0000001517177c10 */ /* 0x000fe2000fffe0ff */
[----:B------:R1:W5:Y:S04]  /*1330*/  LDG.E.U16.CONSTANT R26, [R26.64] ;  /* 0x0000000c1a1a7981 */ /* 0x000368000c1e9500 */
[----:B0-----:R-:W-:Y:S01]  /*1340*/  IMAD.WIDE R10, R23, R24, c[0x0][0x160] ;  /* 0x00005800170a7625 */ /* 0x001fe200078e0218 */
[----:B----4-:R-:W-:-:S04]  /*1350*/  HADD2 R25, R25.H0_H0, R8.H0_H0 ;  /* 0x2000000819197230 */ /* 0x010fc80000000800 */
[----:B------:R3:W4:Y:S01]  /*1360*/  LDG.E.U16.CONSTANT R8, [R10.64] ;  /* 0x0000000c0a087981 */ /* 0x000722000c1e9500 */
[----:B------:R-:W-:Y:S01]  /*1370*/  LEA.HI R23, R13, UR19, RZ, 0x8 ;  /* 0x000000130d177c11 */ /* 0x000fe2000f8f40ff */
[----:B--2---:R-:W-:-:S04]  /*1380*/  HADD2 R9, R25.H0_H0, R9.H0_H0 ;  /* 0x2000000919097230 */ /* 0x004fc80000000800 */
[----:B---3--:R-:W-:Y:S01]  /*1390*/  HADD2 R11, R9.H0_H0, R28.H0_H0 ;  /* 0x2000001c090b7230 */ /* 0x008fe20000000800 */
[----:B------:R-:W-:-:S03]  /*13a0*/  LEA.HI R25, R14, UR44, RZ, 0x8 ;  /* 0x0000002c0e197c11 */ /* 0x000fc6000f8f40ff */
[----:B------:R-:W-:Y:S01]  /*13b0*/  HADD2 R9, R11.H0_H0, R22.H0_H0 ;  /* 0x200000160b097230 */ /* 0x000fe20000000800 */
[-C--:B------:R-:W-:Y:S01]  /*13c0*/  IMAD.WIDE R10, R23, R24.reuse, c[0x0][0x160] ;  /* 0x00005800170a7625 */ /* 0x080fe200078e0218 */
[----:B------:R-:W-:Y:S02]  /*13d0*/  LOP3.LUT R22, R14, 0xff, RZ, 0xc0, !PT ;  /* 0x000000ff0e167812 */ /* 0x000fe400078ec0ff */
[----:B------:R-:W-:Y:S02]  /*13e0*/  HADD2 R9, R9.H0_H0, R29.H0_H0 ;  /* 0x2000001d09097230 */ /* 0x000fe40000000800 */
[----:B-1----:R-:W-:Y:S01]  /*13f0*/  IADD3 R27, R22, UR18, RZ ;  /* 0x00000012161b7c10 */ /* 0x002fe2000fffe0ff */
[----:B------:R0:W2:Y:S01]  /*1400*/  LDG.E.U16.CONSTANT R23, [R10.64] ;  /* 0x0000000c0a177981 */ /* 0x0000a2000c1e9500 */
[----:B------:R-:W-:Y:S01]  /*1410*/  IMAD.WIDE R28, R25, R24, c[0x0][0x160] ;  /* 0x00005800191c7625 */ /* 0x000fe200078e0218 */
[----:B------:R-:W-:-:S04]  /*1420*/  SHF.R.U32.HI R25, RZ, 0x10, R13 ;  /* 0x00000010ff197819 */ /* 0x000fc8000001160d */
[----:B------:R1:W3:Y:S01]  /*1430*/  LDG.E.U16.CONSTANT R22, [R28.64] ;  /* 0x0000000c1c167981 */ /* 0x0002e2000c1e9500 */
[----:B0-----:R-:W-:Y:S01]  /*1440*/  LOP3.LUT R10, R15, 0xff, RZ, 0xc0, !PT ;  /* 0x000000ff0f0a7812 */ /* 0x001fe200078ec0ff */
[----:B-----5:R-:W-:Y:S01]  /*1450*/  HADD2 R9, R9.H0_H0, R12.H0_H0 ;  /* 0x2000000c09097230 */ /* 0x020fe20000000800 */
[----:B------:R-:W-:Y:S02]  /*1460*/  IMAD.WIDE R12, R27, R24, c[0x0][0x160] ;  /* 0x000058001b0c7625 */ /* 0x000fe400078e0218 */
[----:B------:R-:W-:Y:S02]  /*1470*/  IADD3 R27, R10, UR43, RZ ;  /* 0x0000002b0a1b7c10 */ /* 0x000fe4000fffe0ff */
[----:B------:R-:W-:Y:S02]  /*1480*/  LOP3.LUT R10, R25, 0xff, RZ, 0xc0, !PT ;  /* 0x000000ff190a7812 */ /* 0x000fe400078ec0ff */
[----:B------:R0:W5:Y:S02]  /*1490*/  LDG.E.U16.CONSTANT R25, [R12.64] ;  /* 0x0000000c0c197981 */ /* 0x000164000c1e9500 */
[----:B------:R-:W-:-:S02]  /*14a0*/  IADD3 R11, R10, UR20, RZ ;  /* 0x000000140a0b7c10 */ /* 0x000fc4000fffe0ff */
[--C-:B------:R-:W-:Y:S01]  /*14b0*/  SHF.R.U32.HI R10, RZ, 0x8, R14.reuse ;  /* 0x00000008ff0a7819 */ /* 0x100fe2000001160e */
[----:B------:R-:W-:Y:S01]  /*14c0*/  HADD2 R9, R9.H0_H0, R26.H0_H0 ;  /* 0x2000001a09097230 */ /* 0x000fe20000000800 */
[-C--:B------:R-:W-:Y:S02]  /*14d0*/  IMAD.WIDE R26, R27, R24.reuse, c[0x0][0x160] ;  /* 0x000058001b1a7625 */ /* 0x080fe400078e0218 */
[----:B-1----:R-:W-:Y:S02]  /*14e0*/  LOP3.LUT R28, R10, 0xff, RZ, 0xc0, !PT ;  /* 0x000000ff0a1c7812 */ /* 0x002fe400078ec0ff */
[-C--:B------:R-:W-:Y:S01]  /*14f0*/  IMAD.WIDE R10, R11, R24.reuse, c[0x0][0x160] ;  /* 0x000058000b0a7625 */ /* 0x080fe200078e0218 */
[----:B------:R-:W-:Y:S01]  /*1500*/  SHF.R.U32.HI R14, RZ, 0x10, R14 ;  /* 0x00000010ff0e7819 */ /* 0x000fe2000001160e */
[----:B------:R1:W2:Y:S01]  /*1510*/  LDG.E.U16.CONSTANT R26, [R26.64] ;  /* 0x0000000c1a1a7981 */ /* 0x0002a2000c1e9500 */
[----:B------:R-:W-:Y:S02]  /*1520*/  IADD3 R29, R28, UR17, RZ ;  /* 0x000000111c1d7c10 */ /* 0x000fe4000fffe0ff */
[----:B------:R-:W-:Y:S01]  /*1530*/  LOP3.LUT R14, R14, 0xff, RZ, 0xc0, !PT ;  /* 0x000000ff0e0e7812 */ /* 0x000fe200078ec0ff */
[----:B----4-:R-:W-:Y:S01]  /*1540*/  HADD2 R28, R9.H0_H0, R8.H0_H0 ;  /* 0x20000008091c7230 */ /* 0x010fe20000000800 */
[----:B------:R-:W-:Y:S01]  /*1550*/  SHF.R.U32.HI R8, RZ, 0x8, R15 ;  /* 0x00000008ff087819 */ /* 0x000fe2000001160f */
[----:B-1----:R1:W4:Y:S01]  /*1560*/  LDG.E.U16.CONSTANT R27, [R10.64] ;  /* 0x0000000c0a1b7981 */ /* 0x002322000c1e9500 */
[----:B------:R-:W-:Y:S01]  /*1570*/  IADD3 R9, R14, UR45, RZ ;  /* 0x0000002d0e097c10 */ /* 0x000fe2000fffe0ff */
[----:B0-----:R-:W-:Y:S01]  /*1580*/  IMAD.WIDE R12, R29, R24, c[0x0][0x160] ;  /* 0x000058001d0c7625 */ /* 0x001fe200078e0218 */
[----:B------:R-:W-:-:S05]  /*1590*/  LOP3.LUT R8, R8, 0xff, RZ, 0xc0, !PT ;  /* 0x000000ff08087812 */ /* 0x000fca00078ec0ff */
[----:B------:R0:W3:Y:S01]  /*15a0*/  LDG.E.U16.CONSTANT R12, [R12.64] ;  /* 0x0000000c0c0c7981 */ /* 0x0000e2000c1e9500 */
[----:B-1----:R-:W-:Y:S01]  /*15b0*/  IMAD.WIDE R10, R9, R24, c[0x0][0x160] ;  /* 0x00005800090a7625 */ /* 0x002fe200078e0218 */
[----:B------:R-:W-:Y:S02]  /*15c0*/  IADD3 R9, R8, UR42, RZ ;  /* 0x0000002a08097c10 */ /* 0x000fe4000fffe0ff */
[----:B------:R-:W-:-:S03]  /*15d0*/  SHF.R.U32.HI R8, RZ, 0x10, R15 ;  /* 0x00000010ff087819 */ /* 0x000fc6000001160f */
[----:B------:R-:W3:Y:S01]  /*15e0*/  LDG.E.U16.CONSTANT R10, [R10.64] ;  /* 0x0000000c0a0a7981 */ /* 0x000ee2000c1e9500 */
[----:B------:R-:W-:Y:S01]  /*15f0*/  LOP3.LUT R14, R8, 0xff, RZ, 0xc0, !PT ;  /* 0x000000ff080e7812 */ /* 0x000fe200078ec0ff */
[----:B------:R-:W-:-:S03]  /*1600*/  IMAD.WIDE R8, R9, R24, c[0x0][0x160] ;  /* 0x0000580009087625 */ /* 0x000fc600078e0218 */
[----:B------:R-:W-:Y:S02]  /*1610*/  IADD3 R14, R14, UR46, RZ ;  /* 0x0000002e0e0e7c10 */ /* 0x000fe4000fffe0ff */
[----:B------:R1:W3:Y:S02]  /*1620*/  LDG.E.U16.CONSTANT R29, [R8.64] ;  /* 0x0000000c081d7981 */ /* 0x0002e4000c1e9500 */
[----:B-1----:R-:W-:Y:S01]  /*1630*/  LEA.HI R9, R15, UR9, RZ, 0x8 ;  /* 0x000000090f097c11 */ /* 0x002fe2000f8f40ff */
[----:B------:R-:W-:-:S04]  /*1640*/  IMAD.WIDE R14, R14, R24, c[0x0][0x160] ;  /* 0x000058000e0e7625 */ /* 0x000fc800078e0218 */
[----:B------:R-:W-:Y:S02]  /*1650*/  IMAD.WIDE R8, R9, R24, c[0x0][0x160] ;  /* 0x0000580009087625 */ /* 0x000fe400078e0218 */
[----:B------:R-:W3:Y:S04]  /*1660*/  LDG.E.U16.CONSTANT R14, [R14.64] ;  /* 0x0000000c0e0e7981 */ /* 0x000ee8000c1e9500 */
[----:B0-----:R-:W3:Y:S01]  /*1670*/  LDG.E.U16.CONSTANT R13, [R8.64] ;  /* 0x0000000c080d7981 */ /* 0x001ee2000c1e9500 */
[----:B----4-:R-:W-:-:S04]  /*1680*/  HADD2 R27, R28.H0_H0, R27.H0_H0 ;  /* 0x2000001b1c1b7230 */ /* 0x010fc80000000800 */
[----:B--2---:R-:W-:-:S04]  /*1690*/  HADD2 R23, R27.H0_H0, R23.H0_H0 ;  /* 0x200000171b177230 */ /* 0x004fc80000000800 */
[----:B-----5:R-:W-:-:S04]  /*16a0*/  HADD2 R23, R23.H0_H0, R25.H0_H0 ;  /* 0x2000001917177230 */ /* 0x020fc80000000800 */
[----:B---3--:R-:W-:-:S04]  /*16b0*/  HADD2 R12, R23.H0_H0, R12.H0_H0 ;  /* 0x2000000c170c7230 */ /* 0x008fc80000000800 */
[----:B------:R-:W-:-:S04]  /*16c0*/  HADD2 R11, R12.H0_H0, R10.H0_H0 ;  /* 0x2000000a0c0b7230 */ /* 0x000fc80000000800 */
[----:B------:R-:W-:-:S04]  /*16d0*/  HADD2 R11, R11.H0_H0, R22.H0_H0 ;  /* 0x200000160b0b7230 */ /* 0x000fc80000000800 */
[----:B------:R-:W-:-:S04]  /*16e0*/  HADD2 R11, R11.H0_H0, R26.H0_H0 ;  /* 0x2000001a0b0b7230 */ /* 0x000fc80000000800 */
[----:B------:R-:W-:-:S04]  /*16f0*/  HADD2 R11, R11.H0_H0, R29.H0_H0 ;  /* 0x2000001d0b0b7230 */ /* 0x000fc80000000800 */
[----:B------:R-:W-:-:S04]  /*1700*/  HADD2 R11, R11.H0_H0, R14.H0_H0 ;  /* 0x2000000e0b0b7230 */ /* 0x000fc80000000800 */
[----:B------:R-:W-:-:S04]  /*1710*/  HADD2 R11, R11.H0_H0, R13.H0_H0 ;  /* 0x2000000d0b0b7230 */ /* 0x000fc80000000800 */
[----:B------:R-:W-:Y:S02]  /*1720*/  HMUL2 R11, R11.H0_H0, 0.08837890625, 0.08837890625 ;  /* 0x2da82da80b0b7832 */ /* 0x000fe40000000800 */
.L_x_78:
[----:B------:R-:W-:Y:S05]  /*1730*/  BSYNC B0 ;  /* 0x0000000000007941 */ /* 0x000fea0003800000 */
.L_x_77:
        /* <DEDUP_REMOVED lines=9> */
[-C--:B------:R-:W-:Y:S02]  /*17d0*/  HMNMX2 R8, R12.H0_H0, R9.reuse.H0_H0, !PT ;  /* 0x200000090c087240 */ /* 0x080fe40007800800 */
[----:B------:R-:W0:Y:S02]  /*17e0*/  LDS.64 R12, [0x18] ;  /* 0x00001800ff0c7984 */ /* 0x000e240000000a00 */
[----:B------:R-:W-:-:S04]  /*17f0*/  HMNMX2 R8, R8.H0_H0, R9.H1_H1, !PT ;  /* 0x3000000908087240 */ /* 0x000fc80007800800 */
[----:B-1----:R-:W-:-:S04]  /*1800*/  HMNMX2 R8, R8.H0_H0, R14.H0_H0, !PT ;  /* 0x2000000e08087240 */ /* 0x002fc80007800800 */
[----:B------:R-:W-:-:S04]  /*1810*/  HMNMX2 R8, R8.H0_H0, R14.H1_H1, !PT ;  /* 0x3000000e08087240 */ /* 0x000fc80007800800 */
[-C--:B------:R-:W-:Y:S02]  /*1820*/  HMNMX2 R14, R8.H0_H0, R15.reuse.H0_H0, !PT ;  /* 0x2000000f080e7240 */ /* 0x080fe40007800800 */
[----:B------:R-:W1:Y:S02]  /*1830*/  LDS.64 R8, [0x20] ;  /* 0x00002000ff087984 */ /* 0x000e640000000a00 */
[----:B------:R-:W-:-:S04]  /*1840*/  HMNMX2 R14, R14.H0_H0, R15.H1_H1, !PT ;  /* 0x3000000f0e0e7240 */ /* 0x000fc80007800800 */
[----:B--2---:R-:W-:-:S04]  /*1850*/  HMNMX2 R14, R14.H0_H0, R10.H0_H0, !PT ;  /* 0x2000000a0e0e7240 */ /* 0x004fc80007800800 */
[----:B------:R-:W-:-:S04]  /*1860*/  HMNMX2 R14, R14.H0_H0, R10.H1_H1, !PT ;  /* 0x3000000a0e0e7240 */ /* 0x000fc80007800800 */
[-C--:B------:R-:W-:Y:S02]  /*1870*/  HMNMX2 R10, R14.H0_H0, R11.reuse.H0_H0, !PT ;  /* 0x2000000b0e0a7240 */ /* 0x080fe40007800800 */
[----:B------:R-:W2:Y:S02]  /*1880*/  LDS.64 R14, [0x28] ;  /* 0x00002800ff0e7984 */ /* 0x000ea40000000a00 */
[----:B------:R-:W-:-:S04]  /*1890*/  HMNMX2 R10, R10.H0_H0, R11.H1_H1, !PT ;  /* 0x3000000b0a0a7240 */ /* 0x000fc80007800800 */
[----:B0-----:R-:W-:-:S04]  /*18a0*/  HMNMX2 R10, R10.H0_H0, R12.H0_H0, !PT ;  /* 0x2000000c0a0a7240 */ /* 0x001fc80007800800 */
        /* <DEDUP_REMOVED lines=132> */
[----:B------:R-:W2:Y:S02]  /*20f0*/  LDS.U16 R8, [0x5200] ;  /* 0x00520000ff087984 */ /* 0x000ea40000000400 */
        /* <DEDUP_REMOVED lines=19> */
[----:B------:R-:W-:Y:S02]  /*2230*/  SEL R13, RZ, 0x3c00, !P3 ;  /* 0x00003c00ff0d7807 */ /* 0x000fe40005800000 */
[----:B-1----:R-:W-:-:S02]  /*2240*/  F2FP.PACK_AB R11, RZ, R10 ;  /* 0x0000000aff0b723e */ /* 0x002fc400000000ff */
[----:B------:R-:W-:-:S03]  /*2250*/  PRMT R10, R9, 0x7610, R10 ;  /* 0x00007610090a7816 */ /* 0x000fc6000000000a */
[----:B------:R-:W-:Y:S02]  /*2260*/  HFMA2 R11, R12.H0_H0, -0.0009765625, -0.0009765625, R11.H0_H0 ;  /* 0x940094000c0b7831 */ /* 0x000fe4000004080b */
[----:B------:R0:W-:Y:S02]  /*2270*/  STS.U16 [0x5200], R10 ;  /* 0x0052000aff007388 */ /* 0x0001e40000000400 */
[----:B------:R-:W-:Y:S01]  /*2280*/  HFMA2 R8, R8.H0_H0, -0.0009765625, -0.0009765625, R11.H0_H0 ;  /* 0x9400940008087831 */ /* 0x000fe2000004080b */
[----:B------:R-:W-:-:S03]  /*2290*/  SEL R11, RZ, 0x3c00, !P4 ;  /* 0x00003c00ff0b7807 */ /* 0x000fc60006000000 */
[----:B------:R-:W-:-:S04]  /*22a0*/  HFMA2 R8, R13.H0_H0, 6.103515625e-05, 6.103515625e-05, R8.H0_H0 ;  /* 0x040004000d087831 */ /* 0x000fc80000040808 */
[----:B------:R-:W-:-:S05]  /*22b0*/  HFMA2 R8, R11.H0_H0, 3.0517578125e-05, 3.0517578125e-05, R8.H0_H0 ;  /* 0x020002000b087831 */ /* 0x000fca0000040808 */
[----:B------:R0:W-:Y:S02]  /*22c0*/  STS.U16 [0x5208], R8 ;  /* 0x00520808ff007388 */ /* 0x0001e40000000400 */
.L_x_80:
[----:B0-----:R-:W-:Y:S05]  /*22d0*/  BSYNC B0 ;  /* 0x0000000000007941 */ /* 0x001fea0003800000 */
.L_x_79:
        /* <DEDUP_REMOVED lines=23> */
.L_x_83:
[C---:B0-----:R-:W-:Y:S01]  /*2450*/  IMAD.SHL.U32 R10, R9.reuse, 0x2, RZ ;  /* 0x00000002090a7824 */ /* 0x041fe200078e00ff */
[----:B------:R-:W-:-:S04]  /*2460*/  IADD3 R9, R9, c[0x0][0x0], RZ ;  /* 0x0000000009097a10 */ /* 0x000fc80007ffe0ff */
[----:B------:R-:W0:Y:S01]  /*2470*/  LDS.U16 R11, [R10+0x100] ;  /* 0x000100000a0b7984 */ /* 0x000e220000000400 */
[----:B------:R-:W-:Y:S01]  /*2480*/  ISETP.GE.AND P2, PT, R9, 0x80, PT ;  /* 0x000000800900780c */ /* 0x000fe20003f46270 */
[----:B01----:R-:W-:-:S05]  /*2490*/  HMUL2 R11, R11.H0_H0, R8.H0_H0 ;  /* 0x200000080b0b7232 */ /* 0x003fca0000000800 */
[----:B------:R0:W-:Y:S07]  /*24a0*/  STS.U16 [R10+0x100], R11 ;  /* 0x0001000b0a007388 */ /* 0x0001ee0000000400 */
[----:B------:R-:W-:Y:S05]  /*24b0*/  @!P2 BRA `(.L_x_83) ;  /* 0xffffff900000a947 */ /* 0x000fea000383ffff */
.L_x_82:
[----:B------:R-:W-:Y:S05]  /*24c0*/  BSYNC B0 ;  /* 0x0000000000007941 */ /* 0x000fea0003800000 */
.L_x_81:
        /* <DEDUP_REMOVED lines=8> */
[----:B------:R-:W-:Y:S02]  /*2550*/  IMAD.U32 R12, RZ, RZ, UR47 ;  /* 0x0000002fff0c7e24 */ /* 0x000fe4000f8e00ff */
[----:B------:R-:W-:Y:S02]  /*2560*/  IMAD.U32 R8, RZ, RZ, UR11 ;  /* 0x0000000bff087e24 */ /* 0x000fe4000f8e00ff */
[----:B------:R-:W-:Y:S01]  /*2570*/  IMAD.MOV.U32 R15, RZ, RZ, R0 ;  /* 0x000000ffff0f7224 */ /* 0x000fe200078e0000 */
[----:B------:R-:W-:-:S04]  /*2580*/  IADD3 R12, P2, R12, c[0x0][0x170], RZ ;  /* 0x00005c000c0c7a10 */ /* 0x000fc80007f5e0ff */
[----:B------:R-:W-:-:S05]  /*2590*/  IADD3.X R13, R8, c[0x0][0x174], RZ, P2, !PT ;  /* 0x00005d00080d7a10 */ /* 0x000fca00017fe4ff */
.L_x_86:
[----:B------:R-:W-:-:S06]  /*25a0*/  IMAD.WIDE R8, R15, 0x10, R12 ;  /* 0x000000100f087825 */ /* 0x000fcc00078e020c */
[----:B0-----:R-:W2:Y:S04]  /*25b0*/  LDG.E.128.CONSTANT R8, [R8.64] ;  /* 0x0000000c08087981 */ /* 0x001ea8000c1e9d00 */
[----:B--2---:R0:W-:Y:S02]  /*25c0*/  STS.128 [R15.X16+0x200], R8 ;  /* 0x000200080f007388 */ /* 0x0041e4000000cc00 */
[----:B0-----:R-:W-:-:S04]  /*25d0*/  IADD3 R15, R15, c[0x0][0x0], RZ ;  /* 0x000000000f0f7a10 */ /* 0x001fc80007ffe0ff */
[----:B------:R-:W-:-:S13]  /*25e0*/  ISETP.GE.AND P2, PT, R15, UR14, PT ;  /* 0x0000000e0f007c0c */ /* 0x000fda000bf46270 */
[----:B------:R-:W-:Y:S05]  /*25f0*/  @!P2 BRA `(.L_x_86) ;  /* 0xffffffa00000a947 */ /* 0x000fea000383ffff */
.L_x_85:
[----:B------:R-:W-:Y:S05]  /*2600*/  BSYNC B0 ;  /* 0x0000000000007941 */ /* 0x000fea0003800000 */
.L_x_84:
        /* <DEDUP_REMOVED lines=9> */
[----:B------:R-:W-:Y:S05]  /*26a0*/  BSSY B1, `(.L_x_89) ;  /* 0x0000027000017945 */ /* 0x000fea0003800000 */
[----:B------:R-:W-:-:S04]  /*26b0*/  IMNMX R9, R2, UR14, !PT ;  /* 0x0000000e02097c17 */ /* 0x000fc8000f800200 */
[----:B0-----:R-:W-:-:S04]  /*26c0*/  IMNMX R10, R9, UR15, !PT ;  /* 0x0000000f090a7c17 */ /* 0x001fc8000f800200 */
[----:B------:R-:W-:-:S04]  /*26d0*/  IADD3 R10, -R10, UR4, R7 ;  /* 0x000000040a0a7c10 */ /* 0x000fc8000fffe107 */
[C---:B------:R-:W-:Y:S02]  /*26e0*/  LEA.HI R9, R10.reuse, 0x1, RZ, 0x1b ;  /* 0x000000010a097811 */ /* 0x040fe400078fd8ff */
[----:B------:R-:W-:Y:S02]  /*26f0*/  ISETP.GE.U32.AND P2, PT, R10, 0x60, PT ;  /* 0x000000600a00780c */ /* 0x000fe40003f46070 */
[----:B------:R-:W-:Y:S01]  /*2700*/  LOP3.LUT P3, R12, R9, 0x3, RZ, 0xc0, !PT ;  /* 0x00000003090c7812 */ /* 0x000fe2000786c0ff */
[----:B------:R-:W-:-:S12]  /*2710*/  IMAD.MOV.U32 R9, RZ, RZ, R8 ;  /* 0x000000ffff097224 */ /* 0x000fd800078e0008 */
        /* <DEDUP_REMOVED lines=31> */
.L_x_90:
[----:B------:R-:W-:Y:S05]  /*2910*/  BSYNC B1 ;  /* 0x0000000000017941 */ /* 0x000fea0003800000 */
.L_x_89:
[----:B------:R-:W-:Y:S05]  /*2920*/  @!P2 BRA `(.L_x_88) ;  /* 0x000002900000a947 */ /* 0x000fea0003800000 */
[----:B------:R-:W-:Y:S01]  /*2930*/  USHF.L.U32 UR14, UR8, 0x5, URZ ;  /* 0x00000005080e7899 */ /* 0x000fe2000800063f */
[----:B------:R-:W-:-:S04]  /*2940*/  IADD3 R8, R9, -UR8, RZ ;  /* 0x8000000809087c10 */ /* 0x000fc8000fffe0ff */
[----:B------:R-:W-:Y:S02]  /*2950*/  LEA R8, R8, 0x80, 0x1 ;  /* 0x0000008008087811 */ /* 0x000fe400078e08ff */
[----:B0-----:R-:W-:-:S05]  /*2960*/  LEA R11, R9, -UR14, 0x5 ;  /* 0x8000000e090b7c11 */ /* 0x001fca000f8e28ff */
[----:B------:R-:W-:-:S05]  /*2970*/  IMAD.IADD R10, R6, 0x1, R11 ;  /* 0x00000001060a7824 */ /* 0x000fca00078e020b */
.L_x_91:
        /* <DEDUP_REMOVED lines=36> */
.L_x_88:
[----:B------:R-:W-:Y:S05]  /*2bc0*/  BSYNC B0 ;  /* 0x0000000000007941 */ /* 0x000fea0003800000 */
.L_x_87:
[----:B------:R-:W-:Y:S01]  /*2bd0*/  BAR.SYNC.DEFER_BLOCKING 0x0 ;  /* 0x0000000000007b1d */ /* 0x000fe20000010000 */
[----:B------:R-:W-:-:S05]  /*2be0*/  ISETP.GE.AND P2, PT, R19, R4, PT ;  /* 0x000000041300720c */ /* 0x000fca0003f46270 */
[----:B------:R-:W-:Y:S08]  /*2bf0*/  BSSY B0, `(.L_x_92) ;  /* 0x0000271000007945 */ /* 0x000ff00003800000 */
[----:B------:R-:W-:Y:S05]  /*2c00*/  @P2 BRA `(.L_x_93) ;  /* 0x000026f000002947 */ /* 0x000fea0003800000 */
[----:B------:R-:W-:-:S05]  /*2c10*/  IMAD.MOV.U32 R13, RZ, RZ, R19 ;  /* 0x000000ffff0d7224 */ /* 0x000fca00078e0013 */
.L_x_94:
[----:B------:R-:W-:Y:S01]  /*2c20*/  SHF.R.S32.HI R8, RZ, 0x1f, R13 ;  /* 0x0000001fff087819 */ /* 0x000fe2000001140d */
[----:B0-----:R-:W-:-:S03]  /*2c30*/  IMAD.MOV.U32 R14, RZ, RZ, 0x2 ;  /* 0x00000002ff0e7424 */ /* 0x001fc600078e00ff */
[----:B------:R-:W-:-:S04]  /*2c40*/  LEA.HI R8, R8, R13, RZ, 0x2 ;  /* 0x0000000d08087211 */ /* 0x000fc800078f10ff */
[----:B------:R-:W-:-:S05]  /*2c50*/  LOP3.LUT R8, R8, 0xfffffffc, RZ, 0xc0, !PT ;  /* 0xfffffffc08087812 */ /* 0x000fca00078ec0ff */
[----:B------:R-:W-:-:S04]  /*2c60*/  IMAD.IADD R8, R13, 0x1, -R8 ;  /* 0x000000010d087824 */ /* 0x000fc800078e0a08 */
[----:B------:R-:W-:-:S04]  /*2c70*/  IMAD R15, R21, 0x400, R8 ;  /* 0x00000400150f7824 */ /* 0x000fc800078e0208 */
[----:B------:R-:W-:-:S05]  /*2c80*/  IMAD.WIDE R22, R15, R14, c[0x0][0x178] ;  /* 0x00005e000f167625 */ /* 0x000fca00078e020e */
[----:B------:R-:W2:Y:S04]  /*2c90*/  LDG.E.U16.CONSTANT R9, [R22.64] ;  /* 0x0000000c16097981 */ /* 0x000ea8000c1e9500 */
[----:B------:R-:W3:Y:S04]  /*2ca0*/  LDG.E.U16.CONSTANT R8, [R22.64+0x8] ;  /* 0x0000080c16087981 */ /* 0x000ee8000c1e9500 */
[----:B------:R-:W4:Y:S04]  /*2cb0*/  LDG.E.U16.CONSTANT R26, [R22.64+0x10] ;  /* 0x0000100c161a7981 */ /* 0x000f28000c1e9500 */
[----:B------:R-:W5:Y:S04]  /*2cc0*/  LDG.E.U16.CONSTANT R24, [R22.64+0x18] ;  /* 0x0000180c16187981 */ /* 0x000f68000c1e9500 */
[----:B------:R-:W5:Y:S01]  /*2cd0*/  LDG.E.U16.CONSTANT R25, [R22.64+0x20] ;  /* 0x0000200c16197981 */ /* 0x000f62000c1e9500 */
[----:B------:R-:W-:-:S03]  /*2ce0*/  IMAD.SHL.U32 R12, R21, 0x200, RZ ;  /* 0x00000200150c7824 */ /* 0x000fc600078e00ff */
[----:B------:R-:W5:Y:S04]  /*2cf0*/  LDG.E.U16.CONSTANT R27, [R22.64+0x28] ;  /* 0x0000280c161b7981 */ /* 0x000f68000c1e9500 */
[----:B------:R-:W2:Y:S04]  /*2d00*/  LDS.64 R10, [R12+0x1200] ;  /* 0x001200000c0a7984 */ /* 0x000ea80000000a00 */
[----:B------:R-:W5:Y:S01]  /*2d10*/  LDG.E.U16.CONSTANT R29, [R22.64+0x60] ;  /* 0x0000600c161d7981 */ /* 0x000f62000c1e9500 */
[----:B--2---:R-:W-:-:S04]  /*2d20*/  HFMA2 R9, R10.H0_H0, R9.H0_H0, RZ.H0_H0 ;  /* 0x200000090a097231 */ /* 0x004fc800000408ff */
[----:B---3--:R-:W-:Y:S02]  /*2d30*/  HFMA2 R8, R10.H1_H1, R8.H0_H0, R9.H0_H0 ;  /* 0x200000080a087231 */ /* 0x008fe40000040c09 */
[----:B------:R-:W2:Y:S02]  /*2d40*/  LDG.E.U16.CONSTANT R10, [R22.64+0x30] ;  /* 0x0000300c160a7981 */ /* 0x000ea4000c1e9500 */
[C---:B----4-:R-:W-:Y:S02]  /*2d50*/  HFMA2 R26, R11.reuse.H0_H0, R26.H0_H0, R8.H0_H0 ;  /* 0x2000001a0b1a7231 */ /* 0x050fe40000040808 */
[----:B------:R-:W0:Y:S02]  /*2d60*/  LDS.64 R8, [R12+0x1208] ;  /* 0x001208000c087984 */ /* 0x000e240000000a00 */
[----:B-----5:R-:W-:Y:S02]  /*2d70*/  HFMA2 R26, R11.H1_H1, R24.H0_H0, R26.H0_H0 ;  /* 0x200000180b1a7231 */ /* 0x020fe40000040c1a */
[----:B------:R-:W3:Y:S02]  /*2d80*/  LDG.E.U16.CONSTANT R24, [R22.64+0x38] ;  /* 0x0000380c16187981 */ /* 0x000ee4000c1e9500 */
[----:B0-----:R-:W-:-:S02]  /*2d90*/  HFMA2 R26, R8.H0_H0, R25.H0_H0, R26.H0_H0 ;  /* 0x20000019081a7231 */ /* 0x001fc4000004081a */
[----:B------:R-:W4:Y:S02]  /*2da0*/  LDG.E.U16.CONSTANT R25, [R22.64+0x40] ;  /* 0x0000400c16197981 */ /* 0x000f24000c1e9500 */
[----:B------:R-:W-:Y:S02]  /*2db0*/  HFMA2 R26, R8.H1_H1, R27.H0_H0, R26.H0_H0 ;  /* 0x2000001b081a7231 */ /* 0x000fe40000040c1a */
[----:B------:R-:W5:Y:S04]  /*2dc0*/  LDG.E.U16.CONSTANT R27, [R22.64+0x48] ;  /* 0x0000480c161b7981 */ /* 0x000f68000c1e9500 */
[----:B------:R-:W5:Y:S01]  /*2dd0*/  LDG.E.U16.CONSTANT R8, [R22.64+0x50] ;  /* 0x0000500c16087981 */ /* 0x000f62000c1e9500 */
[----:B--2---:R-:W-:-:S03]  /*2de0*/  HFMA2 R26, R9.H0_H0, R10.H0_H0, R26.H0_H0 ;  /* 0x2000000a091a7231 */ /* 0x004fc6000004081a */
[----:B------:R-:W4:Y:S01]  /*2df0*/  LDS.64 R10, [R12+0x1210] ;  /* 0x001210000c0a7984 */ /* 0x000f220000000a00 */
[----:B---3--:R-:W-:-:S03]  /*2e00*/  HFMA2 R26, R9.H1_H1, R24.H0_H0, R26.H0_H0 ;  /* 0x20000018091a7231 */ /* 0x008fc60000040c1a */
[----:B------:R-:W2:Y:S01]  /*2e10*/  LDG.E.U16.CONSTANT R24, [R22.64+0x58] ;  /* 0x0000580c16187981 */ /* 0x000ea2000c1e9500 */
[----:B----4-:R-:W-:-:S03]  /*2e20*/  HFMA2 R25, R10.H0_H0, R25.H0_H0, R26.H0_H0 ;  /* 0x200000190a197231 */ /* 0x010fc6000004081a */
[----:B------:R0:W3:Y:S01]  /*2e30*/  LDG.E.U16.CONSTANT R26, [R22.64+0x78] ;  /* 0x0000780c161a7981 */ /* 0x0000e2000c1e9500 */
[----:B-----5:R-:W-:-:S03]  /*2e40*/  HFMA2 R25, R10.H1_H1, R27.H0_H0, R25.H0_H0 ;  /* 0x2000001b0a197231 */ /* 0x020fc60000040c19 */
[----:B------:R0:W4:Y:S01]  /*2e50*/  LDG.E.U16.CONSTANT R27, [R22.64+0x68] ;  /* 0x0000680c161b7981 */ /* 0x000122000c1e9500 */
[----:B------:R-:W-:-:S03]  /*2e60*/  HFMA2 R25, R11.H0_H0, R8.H0_H0, R25.H0_H0 ;  /* 0x200000080b197231 */ /* 0x000fc60000040819 */
[----:B------:R0:W5:Y:S04]  /*2e70*/  LDG.E.U16.CONSTANT R10, [R22.64+0x70] ;  /* 0x0000700c160a7981 */ /* 0x000168000c1e9500 */
[----:B------:R-:W1:Y:S01]  /*2e80*/  LDS.64 R8, [R12+0x1218] ;  /* 0x001218000c087984 */ /* 0x000e620000000a00 */
[----:B--2---:R-:W-:Y:S01]  /*2e90*/  HFMA2 R11, R11.H1_H1, R24.H0_H0, R25.H0_H0 ;  /* 0x200000180b0b7231 */ /* 0x004fe20000040c19 */
[----:B------:R-:W-:-:S05]  /*2ea0*/  IADD3 R25, R15, 0x40, RZ ;  /* 0x000000400f197810 */ /* 0x000fca0007ffe0ff */
[----:B------:R-:W-:Y:S01]  /*2eb0*/  IMAD.WIDE R24, R25, R14, c[0x0][0x178] ;  /* 0x00005e0019187625 */ /* 0x000fe200078e020e */
[----:B-1----:R-:W-:-:S04]  /*2ec0*/  HFMA2 R11, R8.H0_H0, R29.H0_H0, R11.H0_H0 ;  /* 0x2000001d080b7231 */ /* 0x002fc8000004080b */
[----:B------:R-:W2:Y:S04]  /*2ed0*/  LDG.E.U16.CONSTANT R29, [R24.64] ;  /* 0x0000000c181d7981 */ /* 0x000ea8000c1e9500 */
[----:B0-----:R-:W2:Y:S01]  /*2ee0*/  LDG.E.U16.CONSTANT R22, [R24.64+0x38] ;  /* 0x0000380c18167981 */ /* 0x001ea2000c1e9500 */
[----:B----4-:R-:W-:-:S03]  /*2ef0*/  HFMA2 R11, R8.H1_H1, R27.H0_H0, R11.H0_H0 ;  /* 0x2000001b080b7231 */ /* 0x010fc60000040c0b */
[----:B------:R-:W4:Y:S01]  /*2f00*/  LDG.E.U16.CONSTANT R27, [R24.64+0x8] ;  /* 0x0000080c181b7981 */ /* 0x000f22000c1e9500 */
[----:B-----5:R-:W-:-:S03]  /*2f10*/  HFMA2 R23, R9.H0_H0, R10.H0_H0, R11.H0_H0 ;  /* 0x2000000a09177231 */ /* 0x020fc6000004080b */
[----:B------:R-:W5:Y:S04]  /*2f20*/  LDG.E.U16.CONSTANT R8, [R24.64+0x10] ;  /* 0x0000100c18087981 */ /* 0x000f68000c1e9500 */
[----:B------:R-:W2:Y:S01]  /*2f30*/  LDS.64 R10, [R12+0x1220] ;  /* 0x001220000c0a7984 */ /* 0x000ea20000000a00 */
[----:B---3--:R-:W-:-:S03]  /*2f40*/  HFMA2 R23, R9.H1_H1, R26.H0_H0, R23.H0_H0 ;  /* 0x2000001a09177231 */ /* 0x008fc60000040c17 */
[----:B------:R-:W3:Y:S01]  /*2f50*/  LDG.E.U16.CONSTANT R26, [R24.64+0x18] ;  /* 0x0000180c181a7981 */ /* 0x000ee2000c1e9500 */
[----:B--2---:R-:W-:-:S03]  /*2f60*/  HFMA2 R29, R10.H0_H0, R29.H0_H0, R23.H0_H0 ;  /* 0x2000001d0a1d7231 */ /* 0x004fc60000040817 */
[----:B------:R-:W2:Y:S01]  /*2f70*/  LDG.E.U16.CONSTANT R23, [R24.64+0x20] ;  /* 0x0000200c18177981 */ /* 0x000ea2000c1e9500 */
[----:B----4-:R-:W-:-:S03]  /*2f80*/  HFMA2 R29, R10.H1_H1, R27.H0_H0, R29.H0_H0 ;  /* 0x2000001b0a1d7231 */ /* 0x010fc60000040c1d */
[----:B------:R-:W4:Y:S04]  /*2f90*/  LDG.E.U16.CONSTANT R27, [R24.64+0x28] ;  /* 0x0000280c181b7981 */ /* 0x000f28000c1e9500 */
[----:B------:R-:W4:Y:S01]  /*2fa0*/  LDG.E.U16.CONSTANT R10, [R24.64+0x30] ;  /* 0x0000300c180a7981 */ /* 0x000f22000c1e9500 */
[----:B-----5:R-:W-:-:S03]  /*2fb0*/  HFMA2 R29, R11.H0_H0, R8.H0_H0, R29.H0_H0 ;  /* 0x200000080b1d7231 */ /* 0x020fc6000004081d */
[----:B------:R-:W2:Y:S01]  /*2fc0*/  LDS.64 R8, [R12+0x1228] ;  /* 0x001228000c087984 */ /* 0x000ea20000000a00 */
[----:B---3--:R-:W-:-:S03]  /*2fd0*/  HFMA2 R26, R11.H1_H1, R26.H0_H0, R29.H0_H0 ;  /* 0x2000001a0b1a7231 */ /* 0x008fc60000040c1d */
[----:B------:R-:W3:Y:S01]  /*2fe0*/  LDG.E.U16.CONSTANT R29, [R24.64+0x48] ;  /* 0x0000480c181d7981 */ /* 0x000ee2000c1e9500 */
[----:B--2---:R-:W-:-:S03]  /*2ff0*/  HFMA2 R26, R8.H0_H0, R23.H0_H0, R26.H0_H0 ;  /* 0x20000017081a7231 */ /* 0x004fc6000004081a */
[----:B------:R-:W2:Y:S01]  /*3000*/  LDG.E.U16.CONSTANT R23, [R24.64+0x40] ;  /* 0x0000400c18177981 */ /* 0x000ea2000c1e9500 */
[----:B----4-:R-:W-:-:S03]  /*3010*/  HFMA2 R26, R8.H1_H1, R27.H0_H0, R26.H0_H0 ;  /* 0x2000001b081a7231 */ /* 0x010fc60000040c1a */
[----:B------:R-:W4:Y:S01]  /*3020*/  LDG.E.U16.CONSTANT R8, [R24.64+0x50] ;  /* 0x0000500c18087981 */ /* 0x000f22000c1e9500 */
[----:B------:R-:W-:-:S03]  /*3030*/  HFMA2 R26, R9.H0_H0, R10.H0_H0, R26.H0_H0 ;  /* 0x2000000a091a7231 */ /* 0x000fc6000004081a */
[----:B------:R0:W5:Y:S01]  /*3040*/  LDG.E.U16.CONSTANT R27, [R24.64+0x60] ;  /* 0x0000600c181b7981 */ /* 0x000162000c1e9500 */
[----:B------:R-:W-:-:S03]  /*3050*/  HFMA2 R26, R9.H1_H1, R22.H0_H0, R26.H0_H0 ;  /* 0x20000016091a7231 */ /* 0x000fc60000040c1a */
[----:B------:R-:W5:Y:S04]  /*3060*/  LDG.E.U16.CONSTANT R22, [R24.64+0x58] ;  /* 0x0000580c18167981 */ /* 0x000f68000c1e9500 */
[----:B------:R-:W2:Y:S01]  /*3070*/  LDS.64 R10, [R12+0x1230] ;  /* 0x001230000c0a7984 */ /* 0x000ea20000000a00 */
[----:B------:R-:W-:Y:S01]  /*3080*/  IADD3 R28, R15, 0x80, RZ ;  /* 0x000000800f1c7810 */ /* 0x000fe20007ffe0ff */
[C---:B--2---:R-:W-:Y:S02]  /*3090*/  HFMA2 R23, R10.reuse.H0_H0, R23.H0_H0, R26.H0_H0 ;  /* 0x200000170a177231 */ /* 0x044fe4000004081a */
[----:B------:R0:W2:Y:S02]  /*30a0*/  LDG.E.U16.CONSTANT R26, [R24.64+0x78] ;  /* 0x0000780c181a7981 */ /* 0x0000a4000c1e9500 */
[----:B---3--:R-:W-:-:S02]  /*30b0*/  HFMA2 R23, R10.H1_H1, R29.H0_H0, R23.H0_H0 ;  /* 0x2000001d0a177231 */ /* 0x008fc40000040c17 */
[----:B------:R0:W3:Y:S04]  /*30c0*/  LDG.E.U16.CONSTANT R29, [R24.64+0x68] ;  /* 0x0000680c181d7981 */ /* 0x0000e8000c1e9500 */
[----:B------:R0:W2:Y:S01]  /*30d0*/  LDG.E.U16.CONSTANT R10, [R24.64+0x70] ;  /* 0x0000700c180a7981 */ /* 0x0000a2000c1e9500 */
[----:B----4-:R-:W-:-:S03]  /*30e0*/  HFMA2 R23, R11.H0_H0, R8.H0_H0, R23.H0_H0 ;  /* 0x200000080b177231 */ /* 0x010fc60000040817 */
[----:B------:R-:W1:Y:S01]  /*30f0*/  LDS.64 R8, [R12+0x1238] ;  /* 0x001238000c087984 */ /* 0x000e620000000a00 */
[----:B-----5:R-:W-:Y:S01]  /*3100*/  HFMA2 R11, R11.H1_H1, R22.H0_H0, R23.H0_H0 ;  /* 0x200000160b0b7231 */ /* 0x020fe20000040c17 */
[----:B------:R-:W-:-:S05]  /*3110*/  IMAD.WIDE R22, R28, R14, c[0x0][0x178] ;  /* 0x00005e001c167625 */ /* 0x000fca00078e020e */
[----:B0-----:R-:W4:Y:S01]  /*3120*/  LDG.E.U16.CONSTANT R24, [R22.64+0x18] ;  /* 0x0000180c16187981 */ /* 0x001f22000c1e9500 */
[----:B-1----:R-:W-:-:S03]  /*3130*/  HFMA2 R11, R8.H0_H0, R27.H0_H0, R11.H0_H0 ;  /* 0x2000001b080b7231 */ /* 0x002fc6000004080b */
[----:B------:R-:W5:Y:S01]  /*3140*/  LDG.E.U16.CONSTANT R27, [R22.64] ;  /* 0x0000000c161b7981 */ /* 0x000f62000c1e9500 */
[----:B---3--:R-:W-:-:S03]  /*3150*/  HFMA2 R11, R8.H1_H1, R29.H0_H0, R11.H0_H0 ;  /* 0x2000001d080b7231 */ /* 0x008fc60000040c0b */
[----:B------:R-:W3:Y:S01]  /*3160*/  LDG.E.U16.CONSTANT R29, [R22.64+0x8] ;  /* 0x0000080c161d7981 */ /* 0x000ee2000c1e9500 */
[----:B--2---:R-:W-:-:S03]  /*3170*/  HFMA2 R25, R9.H0_H0, R10.H0_H0, R11.H0_H0 ;  /* 0x2000000a09197231 */ /* 0x004fc6000004080b */
[----:B------:R-:W2:Y:S04]  /*3180*/  LDG.E.U16.CONSTANT R8, [R22.64+0x10] ;  /* 0x0000100c16087981 */ /* 0x000ea8000c1e9500 */
[----:B------:R-:W5:Y:S01]  /*3190*/  LDS.64 R10, [R12+0x1240] ;  /* 0x001240000c0a7984 */ /* 0x000f620000000a00 */
[----:B------:R-:W-:-:S03]  /*31a0*/  HFMA2 R25, R9.H1_H1, R26.H0_H0, R25.H0_H0 ;  /* 0x2000001a09197231 */ /* 0x000fc60000040c19 */
[----:B------:R0:W4:Y:S01]  /*31b0*/  LDG.E.U16.CONSTANT R26, [R22.64+0x78] ;  /* 0x0000780c161a7981 */ /* 0x000122000c1e9500 */
[----:B-----5:R-:W-:-:S03]  /*31c0*/  HFMA2 R27, R10.H0_H0, R27.H0_H0, R25.H0_H0 ;  /* 0x2000001b0a1b7231 */ /* 0x020fc60000040819 */
[----:B------:R-:W5:Y:S01]  /*31d0*/  LDG.E.U16.CONSTANT R25, [R22.64+0x20] ;  /* 0x0000200c16197981 */ /* 0x000f62000c1e9500 */
[----:B---3--:R-:W-:-:S03]  /*31e0*/  HFMA2 R29, R10.H1_H1, R29.H0_H0, R27.H0_H0 ;  /* 0x2000001d0a1d7231 */ /* 0x008fc60000040c1b */
[----:B------:R-:W3:Y:S01]  /*31f0*/  LDG.E.U16.CONSTANT R27, [R22.64+0x28] ;  /* 0x0000280c161b7981 */ /* 0x000ee2000c1e9500 */
[----:B--2---:R-:W-:-:S03]  /*3200*/  HFMA2 R29, R11.H0_H0, R8.H0_H0, R29.H0_H0 ;  /* 0x200000080b1d7231 */ /* 0x004fc6000004081d */
[----:B------:R-:W2:Y:S04]  /*3210*/  LDG.E.U16.CONSTANT R10, [R22.64+0x30] ;  /* 0x0000300c160a7981 */ /* 0x000ea8000c1e9500 */
[----:B------:R-:W5:Y:S01]  /*3220*/  LDS.64 R8, [R12+0x1248] ;  /* 0x001248000c087984 */ /* 0x000f620000000a00 */
[----:B----4-:R-:W-:-:S03]  /*3230*/  HFMA2 R29, R11.H1_H1, R24.H0_H0, R29.H0_H0 ;  /* 0x200000180b1d7231 */ /* 0x010fc60000040c1d */
[----:B------:R-:W4:Y:S01]  /*3240*/  LDG.E.U16.CONSTANT R24, [R22.64+0x38] ;  /* 0x0000380c16187981 */ /* 0x000f22000c1e9500 */
        /* <DEDUP_REMOVED lines=10> */
[----:B------:R0:W5:Y:S01]  /*32f0*/  LDG.E.U16.CONSTANT R29, [R22.64+0x60] ;  /* 0x0000600c161d7981 */ /* 0x000162000c1e9500 */
[----:B---3--:R-:W-:-:S03]  /*3300*/  HFMA2 R25, R10.H1_H1, R27.H0_H0, R25.H0_H0 ;  /* 0x2000001b0a197231 */ /* 0x008fc60000040c19 */
[----:B------:R0:W3:Y:S01]  /*3310*/  LDG.E.U16.CONSTANT R27, [R22.64+0x68] ;  /* 0x0000680c161b7981 */ /* 0x0000e2000c1e9500 */
[----:B--2---:R-:W-:-:S03]  /*3320*/  HFMA2 R25, R11.H0_H0, R8.H0_H0, R25.H0_H0 ;  /* 0x200000080b197231 */ /* 0x004fc60000040819 */
[----:B------:R0:W2:Y:S04]  /*3330*/  LDG.E.U16.CONSTANT R10, [R22.64+0x70] ;  /* 0x0000700c160a7981 */ /* 0x0000a8000c1e9500 */
[----:B------:R-:W5:Y:S01]  /*3340*/  LDS.64 R8, [R12+0x1258] ;  /* 0x001258000c087984 */ /* 0x000f620000000a00 */
[----:B----4-:R-:W-:Y:S01]  /*3350*/  HFMA2 R11, R11.H1_H1, R24.H0_H0, R25.H0_H0 ;  /* 0x200000180b0b7231 */ /* 0x010fe20000040c19 */
[----:B------:R-:W-:-:S05]  /*3360*/  IADD3 R25, R15, 0xc0, RZ ;  /* 0x000000c00f197810 */ /* 0x000fca0007ffe0ff */
[----:B------:R-:W-:-:S05]  /*3370*/  IMAD.WIDE R24, R25, R14, c[0x0][0x178] ;  /* 0x00005e0019187625 */ /* 0x000fca00078e020e */
[----:B0-----:R-:W4:Y:S01]  /*3380*/  LDG.E.U16.CONSTANT R22, [R24.64+0x38] ;  /* 0x0000380c18167981 */ /* 0x001f22000c1e9500 */
[----:B-----5:R-:W-:-:S03]  /*3390*/  HFMA2 R11, R8.H0_H0, R29.H0_H0, R11.H0_H0 ;  /* 0x2000001d080b7231 */ /* 0x020fc6000004080b */
[----:B------:R-:W5:Y:S01]  /*33a0*/  LDG.E.U16.CONSTANT R29, [R24.64] ;  /* 0x0000000c181d7981 */ /* 0x000f62000c1e9500 */
[----:B---3--:R-:W-:-:S03]  /*33b0*/  HFMA2 R11, R8.H1_H1, R27.H0_H0, R11.H0_H0 ;  /* 0x2000001b080b7231 */ /* 0x008fc60000040c0b */
[----:B------:R-:W3:Y:S01]  /*33c0*/  LDG.E.U16.CONSTANT R27, [R24.64+0x8] ;  /* 0x0000080c181b7981 */ /* 0x000ee2000c1e9500 */
[----:B--2---:R-:W-:-:S03]  /*33d0*/  HFMA2 R23, R9.H0_H0, R10.H0_H0, R11.H0_H0 ;  /* 0x2000000a09177231 */ /* 0x004fc6000004080b */
[----:B------:R-:W2:Y:S04]  /*33e0*/  LDG.E.U16.CONSTANT R8, [R24.64+0x10] ;  /* 0x0000100c18087981 */ /* 0x000ea8000c1e9500 */
[----:B------:R-:W5:Y:S01]  /*33f0*/  LDS.64 R10, [R12+0x1260] ;  /* 0x001260000c0a7984 */ /* 0x000f620000000a00 */
[----:B------:R-:W-:-:S03]  /*3400*/  HFMA2 R23, R9.H1_H1, R26.H0_H0, R23.H0_H0 ;  /* 0x2000001a09177231 */ /* 0x000fc60000040c17 */
        /* <DEDUP_REMOVED lines=15> */
[----:B------:R-:W5:Y:S01]  /*3500*/  LDS.64 R10, [R12+0x1270] ;  /* 0x001270000c0a7984 */ /* 0x000f620000000a00 */
[----:B------:R-:W-:-:S03]  /*3510*/  HFMA2 R26, R9.H1_H1, R22.H0_H0, R26.H0_H0 ;  /* 0x20000016091a7231 */ /* 0x000fc60000040c1a */
[----:B------:R-:W2:Y:S04]  /*3520*/  LDG.E.U16.CONSTANT R22, [R24.64+0x58] ;  /* 0x0000580c18167981 */ /* 0x000ea8000c1e9500 */
[----:B------:R0:W2:Y:S01]  /*3530*/  LDG.E.U16.CONSTANT R27, [R24.64+0x60] ;  /* 0x0000600c181b7981 */ /* 0x0000a2000c1e9500 */
[C---:B-----5:R-:W-:Y:S01]  /*3540*/  HFMA2 R23, R10.reuse.H0_H0, R23.H0_H0, R26.H0_H0 ;  /* 0x200000170a177231 */ /* 0x060fe2000004081a */
[----:B------:R-:W-:Y:S02]  /*3550*/  IADD3 R28, R15, 0x100, RZ ;  /* 0x000001000f1c7810 */ /* 0x000fe40007ffe0ff */
[----:B------:R0:W5:Y:S01]  /*3560*/  LDG.E.U16.CONSTANT R26, [R24.64+0x78] ;  /* 0x0000780c181a7981 */ /* 0x000162000c1e9500 */
[----:B----4-:R-:W-:-:S03]  /*3570*/  HFMA2 R23, R10.H1_H1, R29.H0_H0, R23.H0_H0 ;  /* 0x2000001d0a177231 */ /* 0x010fc60000040c17 */
[----:B------:R0:W4:Y:S04]  /*3580*/  LDG.E.U16.CONSTANT R29, [R24.64+0x68] ;  /* 0x0000680c181d7981 */ /* 0x000128000c1e9500 */
[----:B------:R0:W5:Y:S01]  /*3590*/  LDG.E.U16.CONSTANT R10, [R24.64+0x70] ;  /* 0x0000700c180a7981 */ /* 0x000162000c1e9500 */
[----:B---3--:R-:W-:-:S03]  /*35a0*/  HFMA2 R23, R11.H0_H0, R8.H0_H0, R23.H0_H0 ;  /* 0x200000080b177231 */ /* 0x008fc60000040817 */
[----:B------:R-:W1:Y:S01]  /*35b0*/  LDS.64 R8, [R12+0x1278] ;  /* 0x001278000c087984 */ /* 0x000e620000000a00 */
[----:B--2---:R-:W-:Y:S01]  /*35c0*/  HFMA2 R11, R11.H1_H1, R22.H0_H0, R23.H0_H0 ;  /* 0x200000160b0b7231 */ /* 0x004fe20000040c17 */
[----:B------:R-:W-:-:S05]  /*35d0*/  IMAD.WIDE R22, R28, R14, c[0x0][0x178] ;  /* 0x00005e001c167625 */ /* 0x000fca00078e020e */
[----:B0-----:R-:W2:Y:S01]  /*35e0*/  LDG.E.U16.CONSTANT R24, [R22.64+0x18] ;  /* 0x0000180c16187981 */ /* 0x001ea2000c1e9500 */
[----:B-1----:R-:W-:-:S03]  /*35f0*/  HFMA2 R11, R8.H0_H0, R27.H0_H0, R11.H0_H0 ;  /* 0x2000001b080b7231 */ /* 0x002fc6000004080b */
[----:B------:R-:W3:Y:S01]  /*3600*/  LDG.E.U16.CONSTANT R27, [R22.64] ;  /* 0x0000000c161b7981 */ /* 0x000ee2000c1e9500 */
[----:B----4-:R-:W-:-:S03]  /*3610*/  HFMA2 R11, R8.H1_H1, R29.H0_H0, R11.H0_H0 ;  /* 0x2000001d080b7231 */ /* 0x010fc60000040c0b */
[----:B------:R-:W4:Y:S01]  /*3620*/  LDG.E.U16.CONSTANT R29, [R22.64+0x8] ;  /* 0x0000080c161d7981 */ /* 0x000f22000c1e9500 */
[----:B-----5:R-:W-:-:S03]  /*3630*/  HFMA2 R25, R9.H0_H0, R10.H0_H0, R11.H0_H0 ;  /* 0x2000000a09197231 */ /* 0x020fc6000004080b */
[----:B------:R-:W5:Y:S04]  /*3640*/  LDG.E.U16.CONSTANT R8, [R22.64+0x10] ;  /* 0x0000100c16087981 */ /* 0x000f68000c1e9500 */
[----:B------:R-:W3:Y:S01]  /*3650*/  LDS.64 R10, [R12+0x1280] ;  /* 0x001280000c0a7984 */ /* 0x000ee20000000a00 */
[----:B------:R-:W-:-:S03]  /*3660*/  HFMA2 R25, R9.H1_H1, R26.H0_H0, R25.H0_H0 ;  /* 0x2000001a09197231 */ /* 0x000fc60000040c19 */
[----:B------:R0:W2:Y:S01]  /*3670*/  LDG.E.U16.CONSTANT R26, [R22.64+0x78] ;  /* 0x0000780c161a7981 */ /* 0x0000a2000c1e9500 */
[----:B---3--:R-:W-:-:S03]  /*3680*/  HFMA2 R27, R10.H0_H0, R27.H0_H0, R25.H0_H0 ;  /* 0x2000001b0a1b7231 */ /* 0x008fc60000040819 */
[----:B------:R-:W3:Y:S01]  /*3690*/  LDG.E.U16.CONSTANT R25, [R22.64+0x20] ;  /* 0x0000200c16197981 */ /* 0x000ee2000c1e9500 */
[----:B----4-:R-:W-:-:S03]  /*36a0*/  HFMA2 R29, R10.H1_H1, R29.H0_H0, R27.H0_H0 ;  /* 0x2000001d0a1d7231 */ /* 0x010fc60000040c1b */
[----:B------:R-:W4:Y:S01]  /*36b0*/  LDG.E.U16.CONSTANT R27, [R22.64+0x28] ;  /* 0x0000280c161b7981 */ /* 0x000f22000c1e9500 */
[----:B-----5:R-:W-:-:S03]  /*36c0*/  HFMA2 R29, R11.H0_H0, R8.H0_H0, R29.H0_H0 ;  /* 0x200000080b1d7231 */ /* 0x020fc6000004081d */
[----:B------:R-:W5:Y:S04]  /*36d0*/  LDG.E.U16.CONSTANT R10, [R22.64+0x30] ;  /* 0x0000300c160a7981 */ /* 0x000f68000c1e9500 */
[----:B------:R-:W3:Y:S01]  /*36e0*/  LDS.64 R8, [R12+0x1288] ;  /* 0x001288000c087984 */ /* 0x000ee20000000a00 */
[----:B--2---:R-:W-:-:S03]  /*36f0*/  HFMA2 R29, R11.H1_H1, R24.H0_H0, R29.H0_H0 ;  /* 0x200000180b1d7231 */ /* 0x004fc60000040c1d */
[----:B------:R-:W2:Y:S01]  /*3700*/  LDG.E.U16.CONSTANT R24, [R22.64+0x38] ;  /* 0x0000380c16187981 */ /* 0x000ea2000c1e9500 */
        /* <DEDUP_REMOVED lines=10> */
[----:B------:R0:W3:Y:S01]  /*37b0*/  LDG.E.U16.CONSTANT R29, [R22.64+0x60] ;  /* 0x0000600c161d7981 */ /* 0x0000e2000c1e9500 */
[----:B----4-:R-:W-:-:S03]  /*37c0*/  HFMA2 R25, R10.H1_H1, R27.H0_H0, R25.H0_H0 ;  /* 0x2000001b0a197231 */ /* 0x010fc60000040c19 */
[----:B------:R0:W4:Y:S01]  /*37d0*/  LDG.E.U16.CONSTANT R27, [R22.64+0x68] ;  /* 0x0000680c161b7981 */ /* 0x000122000c1e9500 */
[----:B-----5:R-:W-:-:S03]  /*37e0*/  HFMA2 R25, R11.H0_H0, R8.H0_H0, R25.H0_H0 ;  /* 0x200000080b197231 */ /* 0x020fc60000040819 */
[----:B------:R0:W5:Y:S04]  /*37f0*/  LDG.E.U16.CONSTANT R10, [R22.64+0x70] ;  /* 0x0000700c160a7981 */ /* 0x000168000c1e9500 */
[----:B------:R-:W3:Y:S01]  /*3800*/  LDS.64 R8, [R12+0x1298] ;  /* 0x001298000c087984 */ /* 0x000ee20000000a00 */
[----:B--2---:R-:W-:Y:S01]  /*3810*/  HFMA2 R11, R11.H1_H1, R24.H0_H0, R25.H0_H0 ;  /* 0x200000180b0b7231 */ /* 0x004fe20000040c19 */
[----:B------:R-:W-:-:S05]  /*3820*/  IADD3 R25, R15, 0x140, RZ ;  /* 0x000001400f197810 */ /* 0x000fca0007ffe0ff */
[----:B------:R-:W-:-:S05]  /*3830*/  IMAD.WIDE R24, R25, R14, c[0x0][0x178] ;  /* 0x00005e0019187625 */ /* 0x000fca00078e020e */
[----:B0-----:R-:W2:Y:S01]  /*3840*/  LDG.E.U16.CONSTANT R22, [R24.64+0x38] ;  /* 0x0000380c18167981 */ /* 0x001ea2000c1e9500 */
[----:B---3--:R-:W-:-:S03]  /*3850*/  HFMA2 R11, R8.H0_H0, R29.H0_H0, R11.H0_H0 ;  /* 0x2000001d080b7231 */ /* 0x008fc6000004080b */
[----:B------:R-:W3:Y:S01]  /*3860*/  LDG.E.U16.CONSTANT R29, [R24.64] ;  /* 0x0000000c181d7981 */ /* 0x000ee2000c1e9500 */
[----:B----4-:R-:W-:-:S03]  /*3870*/  HFMA2 R11, R8.H1_H1, R27.H0_H0, R11.H0_H0 ;  /* 0x2000001b080b7231 */ /* 0x010fc60000040c0b */
[----:B------:R-:W4:Y:S01]  /*3880*/  LDG.E.U16.CONSTANT R27, [R24.64+0x8] ;  /* 0x0000080c181b7981 */ /* 0x000f22000c1e9500 */
[----:B-----5:R-:W-:-:S03]  /*3890*/  HFMA2 R23, R9.H0_H0, R10.H0_H0, R11.H0_H0 ;  /* 0x2000000a09177231 */ /* 0x020fc6000004080b */
[----:B------:R-:W5:Y:S04]  /*38a0*/  LDG.E.U16.CONSTANT R8, [R24.64+0x10] ;  /* 0x0000100c18087981 */ /* 0x000f68000c1e9500 */
[----:B------:R-:W3:Y:S01]  /*38b0*/  LDS.64 R10, [R12+0x12a0] ;  /* 0x0012a0000c0a7984 */ /* 0x000ee20000000a00 */
[----:B------:R-:W-:-:S03]  /*38c0*/  HFMA2 R23, R9.H1_H1, R26.H0_H0, R23.H0_H0 ;  /* 0x2000001a09177231 */ /* 0x000fc60000040c17 */
[----:B------:R-:W2:Y:S01]  /*38d0*/  LDG.E.U16.CONSTANT R26, [R24.64+0x18] ;  /* 0x0000180c181a7981 */ /* 0x000ea2000c1e9500 */
[----:B---3--:R-:W-:-:S03]  /*38e0*/  HFMA2 R29, R10.H0_H0, R29.H0_H0, R23.H0_H0 ;  /* 0x2000001d0a1d7231 */ /* 0x008fc60000040817 */
[----:B------:R-:W3:Y:S01]  /*38f0*/  LDG.E.U16.CONSTANT R23, [R24.64+0x20] ;  /* 0x0000200c18177981 */ /* 0x000ee2000c1e9500 */
[----:B----4-:R-:W-:-:S03]  /*3900*/  HFMA2 R29, R10.H1_H1, R27.H0_H0, R29.H0_H0 ;  /* 0x2000001b0a1d7231 */ /* 0x010fc60000040c1d */
[----:B------:R-:W4:Y:S04]  /*3910*/  LDG.E.U16.CONSTANT R27, [R24.64+0x28] ;  /* 0x0000280c181b7981 */ /* 0x000f28000c1e9500 */
[----:B------:R-:W4:Y:S01]  /*3920*/  LDG.E.U16.CONSTANT R10, [R24.64+0x30] ;  /* 0x0000300c180a7981 */ /* 0x000f22000c1e9500 */
[----:B-----5:R-:W-:-:S03]  /*3930*/  HFMA2 R29, R11.H0_H0, R8.H0_H0, R29.H0_H0 ;  /* 0x200000080b1d7231 */ /* 0x020fc6000004081d */
[----:B------:R-:W3:Y:S01]  /*3940*/  LDS.64 R8, [R12+0x12a8] ;  /* 0x0012a8000c087984 */ /* 0x000ee20000000a00 */
[----:B--2---:R-:W-:-:S03]  /*3950*/  HFMA2 R26, R11.H1_H1, R26.H0_H0, R29.H0_H0 ;  /* 0x2000001a0b1a7231 */ /* 0x004fc60000040c1d */
[----:B------:R-:W2:Y:S01]  /*3960*/  LDG.E.U16.CONSTANT R29, [R24.64+0x48] ;  /* 0x0000480c181d7981 */ /* 0x000ea2000c1e9500 */
[----:B---3--:R-:W-:-:S03]  /*3970*/  HFMA2 R26, R8.H0_H0, R23.H0_H0, R26.H0_H0 ;  /* 0x20000017081a7231 */ /* 0x008fc6000004081a */
[----:B------:R-:W3:Y:S01]  /*3980*/  LDG.E.U16.CONSTANT R23, [R24.64+0x40] ;  /* 0x0000400c18177981 */ /* 0x000ee2000c1e9500 */
[----:B----4-:R-:W-:-:S03]  /*3990*/  HFMA2 R26, R8.H1_H1, R27.H0_H0, R26.H0_H0 ;  /* 0x2000001b081a7231 */ /* 0x010fc60000040c1a */
[----:B------:R-:W4:Y:S01]  /*39a0*/  LDG.E.U16.CONSTANT R8, [R24.64+0x50] ;  /* 0x0000500c18087981 */ /* 0x000f22000c1e9500 */
[----:B------:R-:W-:-:S03]  /*39b0*/  HFMA2 R26, R9.H0_H0, R10.H0_H0, R26.H0_H0 ;  /* 0x2000000a091a7231 */ /* 0x000fc6000004081a */
[----:B------:R0:W5:Y:S01]  /*39c0*/  LDG.E.U16.CONSTANT R27, [R24.64+0x60] ;  /* 0x0000600c181b7981 */ /* 0x000162000c1e9500 */
[----:B------:R-:W-:-:S03]  /*39d0*/  HFMA2 R26, R9.H1_H1, R22.H0_H0, R26.H0_H0 ;  /* 0x20000016091a7231 */ /* 0x000fc60000040c1a */
[----:B------:R-:W5:Y:S04]  /*39e0*/  LDG.E.U16.CONSTANT R22, [R24.64+0x58] ;  /* 0x0000580c18167981 */ /* 0x000f68000c1e9500 */
[----:B------:R-:W3:Y:S01]  /*39f0*/  LDS.64 R10, [R12+0x12b0] ;  /* 0x0012b0000c0a7984 */ /* 0x000ee20000000a00 */
[----:B------:R-:W-:Y:S01]  /*3a00*/  IADD3 R28, R15, 0x180, RZ ;  /* 0x000001800f1c7810 */ /* 0x000fe20007ffe0ff */
[C---:B---3--:R-:W-:Y:S02]  /*3a10*/  HFMA2 R23, R10.reuse.H0_H0, R23.H0_H0, R26.H0_H0 ;  /* 0x200000170a177231 */ /* 0x048fe4000004081a */
[----:B------:R0:W3:Y:S02]  /*3a20*/  LDG.E.U16.CONSTANT R26, [R24.64+0x78] ;  /* 0x0000780c181a7981 */ /* 0x0000e4000c1e9500 */
[----:B--2---:R-:W-:-:S02]  /*3a30*/  HFMA2 R23, R10.H1_H1, R29.H0_H0, R23.H0_H0 ;  /* 0x2000001d0a177231 */ /* 0x004fc40000040c17 */
[----:B------:R0:W2:Y:S04]  /*3a40*/  LDG.E.U16.CONSTANT R29, [R24.64+0x68] ;  /* 0x0000680c181d7981 */ /* 0x0000a8000c1e9500 */
[----:B------:R0:W3:Y:S01]  /*3a50*/  LDG.E.U16.CONSTANT R10, [R24.64+0x70] ;  /* 0x0000700c180a7981 */ /* 0x0000e2000c1e9500 */
[----:B----4-:R-:W-:-:S03]  /*3a60*/  HFMA2 R23, R11.H0_H0, R8.H0_H0, R23.H0_H0 ;  /* 0x200000080b177231 */ /* 0x010fc60000040817 */
[----:B------:R-:W1:Y:S01]  /*3a70*/  LDS.64 R8, [R12+0x12b8] ;  /* 0x0012b8000c087984 */ /* 0x000e620000000a00 */
[----:B-----5:R-:W-:Y:S01]  /*3a80*/  HFMA2 R11, R11.H1_H1, R22.H0_H0, R23.H0_H0 ;  /* 0x200000160b0b7231 */ /* 0x020fe20000040c17 */
[----:B------:R-:W-:-:S05]  /*3a90*/  IMAD.WIDE R22, R28, R14, c[0x0][0x178] ;  /* 0x00005e001c167625 */ /* 0x000fca00078e020e */
[----:B0-----:R-:W4:Y:S01]  /*3aa0*/  LDG.E.U16.CONSTANT R24, [R22.64+0x18] ;  /* 0x0000180c16187981 */ /* 0x001f22000c1e9500 */
[----:B-1----:R-:W-:-:S03]  /*3ab0*/  HFMA2 R11, R8.H0_H0, R27.H0_H0, R11.H0_H0 ;  /* 0x2000001b080b7231 */ /* 0x002fc6000004080b */
[----:B------:R-:W5:Y:S01]  /*3ac0*/  LDG.E.U16.CONSTANT R27, [R22.64] ;  /* 0x0000000c161b7981 */ /* 0x000f62000c1e9500 */
[----:B--2---:R-:W-:-:S03]  /*3ad0*/  HFMA2 R11, R8.H1_H1, R29.H0_H0, R11.H0_H0 ;  /* 0x2000001d080b7231 */ /* 0x004fc60000040c0b */
[----:B------:R-:W2:Y:S01]  /*3ae0*/  LDG.E.U16.CONSTANT R29, [R22.64+0x8] ;  /* 0x0000080c161d7981 */ /* 0x000ea2000c1e9500 */
[----:B---3--:R-:W-:-:S03]  /*3af0*/  HFMA2 R25, R9.H0_H0, R10.H0_H0, R11.H0_H0 ;  /* 0x2000000a09197231 */ /* 0x008fc6000004080b */
[----:B------:R-:W3:Y:S04]  /*3b00*/  LDG.E.U16.CONSTANT R8, [R22.64+0x10] ;  /* 0x0000100c16087981 */ /* 0x000ee8000c1e9500 */
[----:B------:R-:W5:Y:S01]  /*3b10*/  LDS.64 R10, [R12+0x12c0] ;  /* 0x0012c0000c0a7984 */ /* 0x000f620000000a00 */
[----:B------:R-:W-:-:S03]  /*3b20*/  HFMA2 R25, R9.H1_H1, R26.H0_H0, R25.H0_H0 ;  /* 0x2000001a09197231 */ /* 0x000fc60000040c19 */
[----:B------:R0:W4:Y:S01]  /*3b30*/  LDG.E.U16.CONSTANT R26, [R22.64+0x78] ;  /* 0x0000780c161a7981 */ /* 0x000122000c1e9500 */
[----:B-----5:R-:W-:-:S03]  /*3b40*/  HFMA2 R27, R10.H0_H0, R27.H0_H0, R25.H0_H0 ;  /* 0x2000001b0a1b7231 */ /* 0x020fc60000040819 */
[----:B------:R-:W5:Y:S01]  /*3b50*/  LDG.E.U16.CONSTANT R25, [R22.64+0x20] ;  /* 0x0000200c16197981 */ /* 0x000f62000c1e9500 */
[----:B--2---:R-:W-:-:S03]  /*3b60*/  HFMA2 R29, R10.H1_H1, R29.H0_H0, R27.H0_H0 ;  /* 0x2000001d0a1d7231 */ /* 0x004fc60000040c1b */
[----:B------:R-:W2:Y:S01]  /*3b70*/  LDG.E.U16.CONSTANT R27, [R22.64+0x28] ;  /* 0x0000280c161b7981 */ /* 0x000ea2000c1e9500 */
[----:B---3--:R-:W-:-:S03]  /*3b80*/  HFMA2 R29, R11.H0_H0, R8.H0_H0, R29.H0_H0 ;  /* 0x200000080b1d7231 */ /* 0x008fc6000004081d */
[----:B------:R-:W3:Y:S04]  /*3b90*/  LDG.E.U16.CONSTANT R10, [R22.64+0x30] ;  /* 0x0000300c160a7981 */ /* 0x000ee8000c1e9500 */
[----:B------:R-:W5:Y:S01]  /*3ba0*/  LDS.64 R8, [R12+0x12c8] ;  /* 0x0012c8000c087984 */ /* 0x000f620000000a00 */
[----:B----4-:R-:W-:-:S03]  /*3bb0*/  HFMA2 R29, R11.H1_H1, R24.H0_H0, R29.H0_H0 ;  /* 0x200000180b1d7231 */ /* 0x010fc60000040c1d */
[----:B------:R-:W4:Y:S01]  /*3bc0*/  LDG.E.U16.CONSTANT R24, [R22.64+0x38] ;  /* 0x0000380c16187981 */ /* 0x000f22000c1e9500 */
        /* <DEDUP_REMOVED lines=10> */
[----:B------:R0:W5:Y:S01]  /*3c70*/  LDG.E.U16.CONSTANT R29, [R22.64+0x60] ;  /* 0x0000600c161d7981 */ /* 0x000162000c1e9500 */
[----:B--2---:R-:W-:-:S03]  /*3c80*/  HFMA2 R25, R10.H1_H1, R27.H0_H0, R25.H0_H0 ;  /* 0x2000001b0a197231 */ /* 0x004fc60000040c19 */
[----:B------:R0:W2:Y:S01]  /*3c90*/  LDG.E.U16.CONSTANT R27, [R22.64+0x68] ;  /* 0x0000680c161b7981 */ /* 0x0000a2000c1e9500 */
[----:B---3--:R-:W-:-:S03]  /*3ca0*/  HFMA2 R25, R11.H0_H0, R8.H0_H0, R25.H0_H0 ;  /* 0x200000080b197231 */ /* 0x008fc60000040819 */
[----:B------:R0:W3:Y:S04]  /*3cb0*/  LDG.E.U16.CONSTANT R10, [R22.64+0x70] ;  /* 0x0000700c160a7981 */ /* 0x0000e8000c1e9500 */
[----:B------:R-:W5:Y:S01]  /*3cc0*/  LDS.64 R8, [R12+0x12d8] ;  /* 0x0012d8000c087984 */ /* 0x000f620000000a00 */
[----:B----4-:R-:W-:Y:S01]  /*3cd0*/  HFMA2 R11, R11.H1_H1, R24.H0_H0, R25.H0_H0 ;  /* 0x200000180b0b7231 */ /* 0x010fe20000040c19 */
[----:B------:R-:W-:-:S05]  /*3ce0*/  IADD3 R25, R15, 0x1c0, RZ ;  /* 0x000001c00f197810 */ /* 0x000fca0007ffe0ff */
[----:B------:R-:W-:-:S05]  /*3cf0*/  IMAD.WIDE R24, R25, R14, c[0x0][0x178] ;  /* 0x00005e0019187625 */ /* 0x000fca00078e020e */
[----:B0-----:R-:W4:Y:S01]  /*3d00*/  LDG.E.U16.CONSTANT R22, [R24.64+0x38] ;  /* 0x0000380c18167981 */ /* 0x001f22000c1e9500 */
[----:B-----5:R-:W-:-:S03]  /*3d10*/  HFMA2 R11, R8.H0_H0, R29.H0_H0, R11.H0_H0 ;  /* 0x2000001d080b7231 */ /* 0x020fc6000004080b */
[----:B------:R-:W5:Y:S01]  /*3d20*/  LDG.E.U16.CONSTANT R29, [R24.64] ;  /* 0x0000000c181d7981 */ /* 0x000f62000c1e9500 */
[----:B--2---:R-:W-:-:S03]  /*3d30*/  HFMA2 R11, R8.H1_H1, R27.H0_H0, R11.H0_H0 ;  /* 0x2000001b080b7231 */ /* 0x004fc60000040c0b */
[----:B------:R-:W2:Y:S01]  /*3d40*/  LDG.E.U16.CONSTANT R27, [R24.64+0x8] ;  /* 0x0000080c181b7981 */ /* 0x000ea2000c1e9500 */
[----:B---3--:R-:W-:-:S03]  /*3d50*/  HFMA2 R23, R9.H0_H0, R10.H0_H0, R11.H0_H0 ;  /* 0x2000000a09177231 */ /* 0x008fc6000004080b */
[----:B------:R-:W3:Y:S04]  /*3d60*/  LDG.E.U16.CONSTANT R8, [R24.64+0x10] ;  /* 0x0000100c18087981 */ /* 0x000ee8000c1e9500 */
[----:B------:R-:W5:Y:S01]  /*3d70*/  LDS.64 R10, [R12+0x12e0] ;  /* 0x0012e0000c0a7984 */ /* 0x000f620000000a00 */
[----:B------:R-:W-:-:S03]  /*3d80*/  HFMA2 R23, R9.H1_H1, R26.H0_H0, R23.H0_H0 ;  /* 0x2000001a09177231 */ /* 0x000fc60000040c17 */
        /* <DEDUP_REMOVED lines=15> */
[----:B------:R-:W5:Y:S01]  /*3e80*/  LDS.64 R10, [R12+0x12f0] ;  /* 0x0012f0000c0a7984 */ /* 0x000f620000000a00 */
[----:B------:R-:W-:-:S03]  /*3e90*/  HFMA2 R26, R9.H1_H1, R22.H0_H0, R26.H0_H0 ;  /* 0x20000016091a7231 */ /* 0x000fc60000040c1a */
[----:B------:R-:W3:Y:S04]  /*3ea0*/  LDG.E.U16.CONSTANT R22, [R24.64+0x58] ;  /* 0x0000580c18167981 */ /* 0x000ee8000c1e9500 */
[----:B------:R0:W3:Y:S01]  /*3eb0*/  LDG.E.U16.CONSTANT R27, [R24.64+0x60] ;  /* 0x0000600c181b7981 */ /* 0x0000e2000c1e9500 */
[C---:B-----5:R-:W-:Y:S01]  /*3ec0*/  HFMA2 R23, R10.reuse.H0_H0, R23.H0_H0, R26.H0_H0 ;  /* 0x200000170a177231 */ /* 0x060fe2000004081a */
[----:B------:R-:W-:Y:S02]  /*3ed0*/  IADD3 R28, R15, 0x200, RZ ;  /* 0x000002000f1c7810 */ /* 0x000fe40007ffe0ff */
[----:B------:R0:W5:Y:S01]  /*3ee0*/  LDG.E.U16.CONSTANT R26, [R24.64+0x78] ;  /* 0x0000780c181a7981 */ /* 0x000162000c1e9500 */
[----:B----4-:R-:W-:-:S03]  /*3ef0*/  HFMA2 R23, R10.H1_H1, R29.H0_H0, R23.H0_H0 ;  /* 0x2000001d0a177231 */ /* 0x010fc60000040c17 */
[----:B------:R0:W4:Y:S04]  /*3f00*/  LDG.E.U16.CONSTANT R29, [R24.64+0x68] ;  /* 0x0000680c181d7981 */ /* 0x000128000c1e9500 */
[----:B------:R0:W5:Y:S01]  /*3f10*/  LDG.E.U16.CONSTANT R10, [R24.64+0x70] ;  /* 0x0000700c180a7981 */ /* 0x000162000c1e9500 */
[----:B--2---:R-:W-:-:S03]  /*3f20*/  HFMA2 R23, R11.H0_H0, R8.H0_H0, R23.H0_H0 ;  /* 0x200000080b177231 */ /* 0x004fc60000040817 */
[----:B------:R-:W1:Y:S01]  /*3f30*/  LDS.64 R8, [R12+0x12f8] ;  /* 0x0012f8000c087984 */ /* 0x000e620000000a00 */
[----:B---3--:R-:W-:Y:S01]  /*3f40*/  HFMA2 R11, R11.H1_H1, R22.H0_H0, R23.H0_H0 ;  /* 0x200000160b0b7231 */ /* 0x008fe20000040c17 */
        /* <DEDUP_REMOVED lines=159> */
[----:B------:R-:W3:Y:S04]  /*4940*/  LDS.64 R10, [R12+0x1380] ;  /* 0x001380000c0a7984 */ /* 0x000ee80000000a00 */
[----:B------:R-:W5:Y:S01]  /*4950*/  LDG.E.U16.CONSTANT R8, [R22.64+0x10] ;  /* 0x0000100c16087981 */ /* 0x000f62000c1e9500 */
[----:B------:R-:W-:-:S03]  /*4960*/  HFMA2 R25, R9.H1_H1, R26.H0_H0, R25.H0_H0 ;  /* 0x2000001a09197231 */ /* 0x000fc60000040c19 */
[----:B------:R0:W2:Y:S01]  /*4970*/  LDG.E.U16.CONSTANT R26, [R22.64+0x78] ;  /* 0x0000780c161a7981 */ /* 0x0000a2000c1e9500 */
        /* <DEDUP_REMOVED lines=45> */
[----:B--2---:R-:W-:-:S04]  /*4c50*/  HFMA2 R26, R11.H1_H1, R26.H0_H0, R29.H0_H0 ;  /* 0x2000001a0b1a7231 */ /* 0x004fc80000040c1d */
[C---:B---3--:R-:W-:Y:S02]  /*4c60*/  HFMA2 R26, R8.reuse.H0_H0, R23.H0_H0, R26.H0_H0 ;  /* 0x20000017081a7231 */ /* 0x048fe4000004081a */
[----:B------:R-:W2:Y:S02]  /*4c70*/  LDG.E.U16.CONSTANT R23, [R24.64+0x40] ;  /* 0x0000400c18177981 */ /* 0x000ea4000c1e9500 */
[----:B----4-:R-:W-:Y:S02]  /*4c80*/  HFMA2 R26, R8.H1_H1, R27.H0_H0, R26.H0_H0 ;  /* 0x2000001b081a7231 */ /* 0x010fe40000040c1a */
[----:B------:R-:W3:Y:S04]  /*4c90*/  LDG.E.U16.CONSTANT R27, [R24.64+0x48] ;  /* 0x0000480c181b7981 */ /* 0x000ee8000c1e9500 */
[----:B------:R-:W4:Y:S01]  /*4ca0*/  LDG.E.U16.CONSTANT R8, [R24.64+0x50] ;  /* 0x0000500c18087981 */ /* 0x000f22000c1e9500 */
[----:B-----5:R-:W-:-:S03]  /*4cb0*/  HFMA2 R26, R9.H0_H0, R10.H0_H0, R26.H0_H0 ;  /* 0x2000000a091a7231 */ /* 0x020fc6000004081a */
[----:B------:R-:W2:Y:S01]  /*4cc0*/  LDS.64 R10, [R12+0x13b0] ;  /* 0x0013b0000c0a7984 */ /* 0x000ea20000000a00 */
[----:B------:R-:W-:-:S03]  /*4cd0*/  HFMA2 R26, R9.H1_H1, R22.H0_H0, R26.H0_H0 ;  /* 0x20000016091a7231 */ /* 0x000fc60000040c1a */
[----:B------:R-:W5:Y:S01]  /*4ce0*/  LDG.E.U16.CONSTANT R22, [R24.64+0x58] ;  /* 0x0000580c18167981 */ /* 0x000f62000c1e9500 */
[----:B--2---:R-:W-:-:S03]  /*4cf0*/  HFMA2 R26, R10.H0_H0, R23.H0_H0, R26.H0_H0 ;  /* 0x200000170a1a7231 */ /* 0x004fc6000004081a */
[----:B------:R0:W2:Y:S01]  /*4d00*/  LDG.E.U16.CONSTANT R23, [R24.64+0x60] ;  /* 0x0000600c18177981 */ /* 0x0000a2000c1e9500 */
[----:B---3--:R-:W-:-:S03]  /*4d10*/  HFMA2 R26, R10.H1_H1, R27.H0_H0, R26.H0_H0 ;  /* 0x2000001b0a1a7231 */ /* 0x008fc60000040c1a */
[----:B------:R0:W3:Y:S04]  /*4d20*/  LDG.E.U16.CONSTANT R27, [R24.64+0x68] ;  /* 0x0000680c181b7981 */ /* 0x0000e8000c1e9500 */
[----:B------:R0:W3:Y:S01]  /*4d30*/  LDG.E.U16.CONSTANT R10, [R24.64+0x70] ;  /* 0x0000700c180a7981 */ /* 0x0000e2000c1e9500 */
[----:B----4-:R-:W-:-:S03]  /*4d40*/  HFMA2 R28, R11.H0_H0, R8.H0_H0, R26.H0_H0 ;  /* 0x200000080b1c7231 */ /* 0x010fc6000004081a */
[----:B------:R0:W4:Y:S04]  /*4d50*/  LDG.E.U16.CONSTANT R26, [R24.64+0x78] ;  /* 0x0000780c181a7981 */ /* 0x000128000c1e9500 */
[----:B------:R-:W2:Y:S01]  /*4d60*/  LDS.64 R8, [R12+0x13b8] ;  /* 0x0013b8000c087984 */ /* 0x000ea20000000a00 */
[----:B------:R-:W-:Y:S01]  /*4d70*/  IADD3 R29, R15, 0x380, RZ ;  /* 0x000003800f1d7810 */ /* 0x000fe20007ffe0ff */
[----:B-----5:R-:W-:-:S04]  /*4d80*/  HFMA2 R22, R11.H1_H1, R22.H0_H0, R28.H0_H0 ;  /* 0x200000160b167231 */ /* 0x020fc80000040c1c */
[----:B------:R-:W-:-:S05]  /*4d90*/  IMAD.WIDE R28, R29, R14, c[0x0][0x178] ;  /* 0x00005e001d1c7625 */ /* 0x000fca00078e020e */
[----:B------:R-:W5:Y:S04]  /*4da0*/  LDG.E.U16.CONSTANT R11, [R28.64] ;  /* 0x0000000c1c0b7981 */ /* 0x000f68000c1e9500 */
[----:B0-----:R-:W5:Y:S01]  /*4db0*/  LDG.E.U16.CONSTANT R25, [R28.64+0x20] ;  /* 0x0000200c1c197981 */ /* 0x001f62000c1e9500 */
[----:B--2---:R-:W-:-:S03]  /*4dc0*/  HFMA2 R22, R8.H0_H0, R23.H0_H0, R22.H0_H0 ;  /* 0x2000001708167231 */ /* 0x004fc60000040816 */
[----:B------:R-:W2:Y:S01]  /*4dd0*/  LDG.E.U16.CONSTANT R23, [R28.64+0x8] ;  /* 0x0000080c1c177981 */ /* 0x000ea2000c1e9500 */
[----:B---3--:R-:W-:-:S04]  /*4de0*/  HFMA2 R22, R8.H1_H1, R27.H0_H0, R22.H0_H0 ;  /* 0x2000001b08167231 */ /* 0x008fc80000040c16 */
[C---:B------:R-:W-:Y:S02]  /*4df0*/  HFMA2 R22, R9.reuse.H0_H0, R10.H0_H0, R22.H0_H0 ;  /* 0x2000000a09167231 */ /* 0x040fe40000040816 */
[----:B------:R-:W3:Y:S02]  /*4e00*/  LDG.E.U16.CONSTANT R10, [R28.64+0x10] ;  /* 0x0000100c1c0a7981 */ /* 0x000ee4000c1e9500 */
[----:B----4-:R-:W-:Y:S02]  /*4e10*/  HFMA2 R26, R9.H1_H1, R26.H0_H0, R22.H0_H0 ;  /* 0x2000001a091a7231 */ /* 0x010fe40000040c16 */
[----:B------:R-:W4:Y:S04]  /*4e20*/  LDG.E.U16.CONSTANT R22, [R28.64+0x18] ;  /* 0x0000180c1c167981 */ /* 0x000f28000c1e9500 */
[----:B------:R-:W5:Y:S02]  /*4e30*/  LDS.64 R8, [R12+0x13c0] ;  /* 0x0013c0000c087984 */ /* 0x000f640000000a00 */
[----:B-----5:R-:W-:-:S02]  /*4e40*/  HFMA2 R26, R8.H0_H0, R11.H0_H0, R26.H0_H0 ;  /* 0x2000000b081a7231 */ /* 0x020fc4000004081a */
[----:B------:R-:W5:Y:S02]  /*4e50*/  LDG.E.U16.CONSTANT R11, [R28.64+0x28] ;  /* 0x0000280c1c0b7981 */ /* 0x000f64000c1e9500 */
[----:B--2---:R-:W-:Y:S02]  /*4e60*/  HFMA2 R23, R8.H1_H1, R23.H0_H0, R26.H0_H0 ;  /* 0x2000001708177231 */ /* 0x004fe40000040c1a */
[----:B------:R0:W2:Y:S02]  /*4e70*/  LDG.E.U16.CONSTANT R26, [R28.64+0x50] ;  /* 0x0000500c1c1a7981 */ /* 0x0000a4000c1e9500 */
[C---:B---3--:R-:W-:Y:S02]  /*4e80*/  HFMA2 R23, R9.reuse.H0_H0, R10.H0_H0, R23.H0_H0 ;  /* 0x2000000a09177231 */ /* 0x048fe40000040817 */
[----:B------:R-:W3:Y:S02]  /*4e90*/  LDG.E.U16.CONSTANT R10, [R28.64+0x30] ;  /* 0x0000300c1c0a7981 */ /* 0x000ee4000c1e9500 */
[----:B----4-:R-:W-:-:S02]  /*4ea0*/  HFMA2 R23, R9.H1_H1, R22.H0_H0, R23.H0_H0 ;  /* 0x2000001609177231 */ /* 0x010fc40000040c17 */
[----:B------:R-:W4:Y:S04]  /*4eb0*/  LDG.E.U16.CONSTANT R22, [R28.64+0x38] ;  /* 0x0000380c1c167981 */ /* 0x000f28000c1e9500 */
[----:B------:R-:W1:Y:S02]  /*4ec0*/  LDS.64 R8, [R12+0x13c8] ;  /* 0x0013c8000c087984 */ /* 0x000e640000000a00 */
[C---:B-1----:R-:W-:Y:S02]  /*4ed0*/  HFMA2 R24, R8.reuse.H0_H0, R25.H0_H0, R23.H0_H0 ;  /* 0x2000001908187231 */ /* 0x042fe40000040817 */
[----:B------:R-:W2:Y:S04]  /*4ee0*/  LDG.E.U16.CONSTANT R23, [R28.64+0x40] ;  /* 0x0000400c1c177981 */ /* 0x000ea8000c1e9500 */
[----:B------:R-:W2:Y:S01]  /*4ef0*/  LDG.E.U16.CONSTANT R25, [R28.64+0x48] ;  /* 0x0000480c1c197981 */ /* 0x000ea2000c1e9500 */
[----:B-----5:R-:W-:-:S03]  /*4f00*/  HFMA2 R11, R8.H1_H1, R11.H0_H0, R24.H0_H0 ;  /* 0x2000000b080b7231 */ /* 0x020fc60000040c18 */
[----:B------:R0:W5:Y:S01]  /*4f10*/  LDG.E.U16.CONSTANT R24, [R28.64+0x70] ;  /* 0x0000700c1c187981 */ /* 0x000162000c1e9500 */
[----:B------:R-:W-:-:S05]  /*4f20*/  IADD3 R15, R15, 0x3c0, RZ ;  /* 0x000003c00f0f7810 */ /* 0x000fca0007ffe0ff */
[----:B------:R-:W-:-:S05]  /*4f30*/  IMAD.WIDE R14, R15, R14, c[0x0][0x178] ;  /* 0x00005e000f0e7625 */ /* 0x000fca00078e020e */
[----:B------:R-:W5:Y:S01]  /*4f40*/  LDG.E.U16.CONSTANT R27, [R14.64+0x20] ;  /* 0x0000200c0e1b7981 */ /* 0x000f62000c1e9500 */
[----:B---3--:R-:W-:-:S03]  /*4f50*/  HFMA2 R11, R9.H0_H0, R10.H0_H0, R11.H0_H0 ;  /* 0x2000000a090b7231 */ /* 0x008fc6000004080b */
[----:B------:R0:W3:Y:S01]  /*4f60*/  LDG.E.U16.CONSTANT R10, [R28.64+0x58] ;  /* 0x0000580c1c0a7981 */ /* 0x0000e2000c1e9500 */
[----:B----4-:R-:W-:-:S03]  /*4f70*/  HFMA2 R11, R9.H1_H1, R22.H0_H0, R11.H0_H0 ;  /* 0x20000016090b7231 */ /* 0x010fc60000040c0b */
[----:B------:R-:W2:Y:S02]  /*4f80*/  LDS.64 R8, [R12+0x13d0] ;  /* 0x0013d0000c087984 */ /* 0x000ea40000000a00 */
[C---:B--2---:R-:W-:Y:S02]  /*4f90*/  HFMA2 R22, R8.reuse.H0_H0, R23.H0_H0, R11.H0_H0 ;  /* 0x2000001708167231 */ /* 0x044fe4000004080b */
[----:B------:R0:W2:Y:S04]  /*4fa0*/  LDG.E.U16.CONSTANT R23, [R28.64+0x60] ;  /* 0x0000600c1c177981 */ /* 0x0000a8000c1e9500 */
[----:B------:R0:W4:Y:S01]  /*4fb0*/  LDG.E.U16.CONSTANT R11, [R28.64+0x68] ;  /* 0x0000680c1c0b7981 */ /* 0x000122000c1e9500 */
[----:B------:R-:W-:-:S03]  /*4fc0*/  HFMA2 R8, R8.H1_H1, R25.H0_H0, R22.H0_H0 ;  /* 0x2000001908087231 */ /* 0x000fc60000040c16 */
[----:B------:R0:W5:Y:S04]  /*4fd0*/  LDG.E.U16.CONSTANT R22, [R28.64+0x78] ;  /* 0x0000780c1c167981 */ /* 0x000168000c1e9500 */
[----:B------:R-:W5:Y:S04]  /*4fe0*/  LDG.E.U16.CONSTANT R25, [R14.64+0x8] ;  /* 0x0000080c0e197981 */ /* 0x000f68000c1e9500 */
[----:B0-----:R-:W5:Y:S01]  /*4ff0*/  LDG.E.U16.CONSTANT R29, [R14.64] ;  /* 0x0000000c0e1d7981 */ /* 0x001f62000c1e9500 */
[----:B------:R-:W-:-:S03]  /*5000*/  HFMA2 R8, R9.H0_H0, R26.H0_H0, R8.H0_H0 ;  /* 0x2000001a09087231 */ /* 0x000fc60000040808 */
[----:B------:R-:W5:Y:S04]  /*5010*/  LDG.E.U16.CONSTANT R28, [R14.64+0x10] ;  /* 0x0000100c0e1c7981 */ /* 0x000f68000c1e9500 */
[----:B------:R-:W5:Y:S01]  /*5020*/  LDG.E.U16.CONSTANT R26, [R14.64+0x18] ;  /* 0x0000180c0e1a7981 */ /* 0x000f62000c1e9500 */
[----:B---3--:R-:W-:-:S03]  /*5030*/  HFMA2 R10, R9.H1_H1, R10.H0_H0, R8.H0_H0 ;  /* 0x2000000a090a7231 */ /* 0x008fc60000040c08 */
[----:B------:R-:W2:Y:S02]  /*5040*/  LDS.64 R8, [R12+0x13d8] ;  /* 0x0013d8000c087984 */ /* 0x000ea40000000a00 */
[C---:B--2---:R-:W-:Y:S02]  /*5050*/  HFMA2 R10, R8.reuse.H0_H0, R23.H0_H0, R10.H0_H0 ;  /* 0x20000017080a7231 */ /* 0x044fe4000004080a */
[----:B------:R-:W2:Y:S02]  /*5060*/  LDG.E.U16.CONSTANT R23, [R14.64+0x28] ;  /* 0x0000280c0e177981 */ /* 0x000ea4000c1e9500 */
[----:B----4-:R-:W-:Y:S02]  /*5070*/  HFMA2 R8, R8.H1_H1, R11.H0_H0, R10.H0_H0 ;  /* 0x2000000b08087231 */ /* 0x010fe40000040c0a */
[----:B------:R-:W0:Y:S02]  /*5080*/  LDS.64 R10, [R12+0x13e0] ;  /* 0x0013e0000c0a7984 */ /* 0x000e240000000a00 */
[----:B-----5:R-:W-:-:S02]  /*5090*/  HFMA2 R8, R9.H0_H0, R24.H0_H0, R8.H0_H0 ;  /* 0x2000001809087231 */ /* 0x020fc40000040808 */
[----:B------:R-:W3:Y:S02]  /*50a0*/  LDG.E.U16.CONSTANT R24, [R14.64+0x38] ;  /* 0x0000380c0e187981 */ /* 0x000ee4000c1e9500 */
[----:B------:R-:W-:Y:S02]  /*50b0*/  HFMA2 R8, R9.H1_H1, R22.H0_H0, R8.H0_H0 ;  /* 0x2000001609087231 */ /* 0x000fe40000040c08 */
[----:B------:R-:W4:Y:S02]  /*50c0*/  LDG.E.U16.CONSTANT R22, [R14.64+0x30] ;  /* 0x0000300c0e167981 */ /* 0x000f24000c1e9500 */
[C---:B0-----:R-:W-:Y:S02]  /*50d0*/  HFMA2 R29, R10.reuse.H0_H0, R29.H0_H0, R8.H0_H0 ;  /* 0x2000001d0a1d7231 */ /* 0x041fe40000040808 */
[----:B------:R-:W0:Y:S02]  /*50e0*/  LDS.64 R8, [R12+0x13e8] ;  /* 0x0013e8000c087984 */ /* 0x000e240000000a00 */
[----:B------:R-:W-:-:S02]  /*50f0*/  HFMA2 R29, R10.H1_H1, R25.H0_H0, R29.H0_H0 ;  /* 0x200000190a1d7231 */ /* 0x000fc40000040c1d */
[----:B------:R-:W5:Y:S02]  /*5100*/  LDG.E.U16.CONSTANT R25, [R14.64+0x40] ;  /* 0x0000400c0e197981 */ /* 0x000f64000c1e9500 */
[C---:B------:R-:W-:Y:S02]  /*5110*/  HFMA2 R28, R11.reuse.H0_H0, R28.H0_H0, R29.H0_H0 ;  /* 0x2000001c0b1c7231 */ /* 0x040fe4000004081d */
[----:B------:R-:W5:Y:S02]  /*5120*/  LDG.E.U16.CONSTANT R29, [R14.64+0x60] ;  /* 0x0000600c0e1d7981 */ /* 0x000f64000c1e9500 */
[----:B------:R-:W-:Y:S02]  /*5130*/  HFMA2 R26, R11.H1_H1, R26.H0_H0, R28.H0_H0 ;  /* 0x2000001a0b1a7231 */ /* 0x000fe40000040c1c */
[----:B------:R-:W5:Y:S04]  /*5140*/  LDS.64 R10, [R12+0x13f0] ;  /* 0x0013f0000c0a7984 */ /* 0x000f680000000a00 */
[----:B------:R-:W5:Y:S01]  /*5150*/  LDG.E.U16.CONSTANT R28, [R14.64+0x78] ;  /* 0x0000780c0e1c7981 */ /* 0x000f62000c1e9500 */
[----:B0-----:R-:W-:-:S03]  /*5160*/  HFMA2 R26, R8.H0_H0, R27.H0_H0, R26.H0_H0 ;  /* 0x2000001b081a7231 */ /* 0x001fc6000004081a */
[----:B------:R-:W5:Y:S01]  /*5170*/  LDG.E.U16.CONSTANT R27, [R14.64+0x48] ;  /* 0x0000480c0e1b7981 */ /* 0x000f62000c1e9500 */
[----:B--2---:R-:W-:-:S03]  /*5180*/  HFMA2 R23, R8.H1_H1, R23.H0_H0, R26.H0_H0 ;  /* 0x2000001708177231 */ /* 0x004fc60000040c1a */
[----:B------:R-:W2:Y:S01]  /*5190*/  LDG.E.U16.CONSTANT R26, [R14.64+0x58] ;  /* 0x0000580c0e1a7981 */ /* 0x000ea2000c1e9500 */
[----:B----4-:R-:W-:-:S03]  /*51a0*/  HFMA2 R23, R9.H0_H0, R22.H0_H0, R23.H0_H0 ;  /* 0x2000001609177231 */ /* 0x010fc60000040817 */
[----:B------:R-:W4:Y:S01]  /*51b0*/  LDG.E.U16.CONSTANT R22, [R14.64+0x50] ;  /* 0x0000500c0e167981 */ /* 0x000f22000c1e9500 */
[----:B---3--:R-:W-:-:S03]  /*51c0*/  HFMA2 R24, R9.H1_H1, R24.H0_H0, R23.H0_H0 ;  /* 0x2000001809187231 */ /* 0x008fc60000040c17 */
[----:B------:R-:W3:Y:S04]  /*51d0*/  LDG.E.U16.CONSTANT R23, [R14.64+0x68] ;  /* 0x0000680c0e177981 */ /* 0x000ee8000c1e9500 */
[----:B------:R0:W1:Y:S01]  /*51e0*/  LDS.64 R8, [R12+0x13f8] ;  /* 0x0013f8000c087984 */ /* 0x0000620000000a00 */
[----:B-----5:R-:W-:-:S03]  /*51f0*/  HFMA2 R25, R10.H0_H0, R25.H0_H0, R24.H0_H0 ;  /* 0x200000190a197231 */ /* 0x020fc60000040818 */
[----:B------:R-:W5:Y:S01]  /*5200*/  LDG.E.U16.CONSTANT R24, [R14.64+0x70] ;  /* 0x0000700c0e187981 */ /* 0x000f62000c1e9500 */
[----:B0-----:R-:W-:Y:S01]  /*5210*/  IMAD.SHL.U32 R12, R13, 0x2, RZ ;  /* 0x000000020d0c7824 */ /* 0x001fe200078e00ff */
[----:B------:R-:W-:-:S04]  /*5220*/  HFMA2 R25, R10.H1_H1, R27.H0_H0, R25.H0_H0 ;  /* 0x2000001b0a197231 */ /* 0x000fc80000040c19 */
[----:B------:R-:W0:Y:S01]  /*5230*/  LDS.U16 R10, [R12+0x100] ;  /* 0x000100000c0a7984 */ /* 0x000e220000000400 */
[----:B------:R-:W-:-:S04]  /*5240*/  IADD3 R13, R13, 0x20, RZ ;  /* 0x000000200d0d7810 */ /* 0x000fc80007ffe0ff */
[----:B------:R-:W-:Y:S01]  /*5250*/  ISETP.GE.AND P2, PT, R13, R4, PT ;  /* 0x000000040d00720c */ /* 0x000fe20003f46270 */
[----:B----4-:R-:W-:-:S04]  /*5260*/  HFMA2 R22, R11.H0_H0, R22.H0_H0, R25.H0_H0 ;  /* 0x200000160b167231 */ /* 0x010fc80000040819 */
[----:B--2---:R-:W-:-:S04]  /*5270*/  HFMA2 R22, R11.H1_H1, R26.H0_H0, R22.H0_H0 ;  /* 0x2000001a0b167231 */ /* 0x004fc80000040c16 */
[----:B-1----:R-:W-:-:S04]  /*5280*/  HFMA2 R22, R8.H0_H0, R29.H0_H0, R22.H0_H0 ;  /* 0x2000001d08167231 */ /* 0x002fc80000040816 */
[----:B---3--:R-:W-:-:S04]  /*5290*/  HFMA2 R22, R8.H1_H1, R23.H0_H0, R22.H0_H0 ;  /* 0x2000001708167231 */ /* 0x008fc80000040c16 */
[----:B-----5:R-:W-:-:S04]  /*52a0*/  HFMA2 R22, R9.H0_H0, R24.H0_H0, R22.H0_H0 ;  /* 0x2000001809167231 */ /* 0x020fc80000040816 */
[----:B------:R-:W-:-:S04]  /*52b0*/  HFMA2 R22, R9.H1_H1, R28.H0_H0, R22.H0_H0 ;  /* 0x2000001c09167231 */ /* 0x000fc80000040c16 */
[----:B0-----:R-:W-:-:S05]  /*52c0*/  HADD2 R10, R10.H0_H0, R22.H0_H0 ;  /* 0x200000160a0a7230 */ /* 0x001fca0000000800 */
[----:B------:R0:W-:Y:S01]  /*52d0*/  STS.U16 [R12+0x100], R10 ;  /* 0x0001000a0c007388 */ /* 0x0001e20000000400 */
[----:B------:R-:W-:Y:S01]  /*52e0*/  @P2 CALL.REL.NOINC `(.L_x_93) ;  /* 0x0000001000002944 */ /* 0x000fe20003c00000 */
[----:B------:R-:W-:Y:S05]  /*52f0*/  BRA `(.L_x_94) ;  /* 0xffffd92000007947 */ /* 0x000fea000383ffff */
.L_x_93:
[----:B------:R-:W-:Y:S05]  /*5300*/  BSYNC B0 ;  /* 0x0000000000007941 */ /* 0x000fea0003800000 */
.L_x_92:
[----:B------:R-:W-:Y:S01]  /*5310*/  BSSY B0, `(.L_x_95) ;  /* 0x00000a3000007945 */ /* 0x000fe20003800000 */
[----:B------:R-:W-:Y:S05]  /*5320*/  @P1 BRA `(.L_x_96) ;  /* 0x00000a1000001947 */ /* 0x000fea0003800000 */
[----:B------:R-:W1:Y:S04]  /*5330*/  LDS.64 R8, [RZ] ;  /* 0x00000000ff087984 */ /* 0x000e680000000a00 */
[----:B0-----:R-:W0:Y:S04]  /*5340*/  LDS.64 R14, [0x8] ;  /* 0x00000800ff0e7984 */ /* 0x001e280000000a00 */
[----:B------:R-:W2:Y:S01]  /*5350*/  LDS.64 R10, [0x10] ;  /* 0x00001000ff0a7984 */ /* 0x000ea20000000a00 */
[----:B-1----:R-:W-:-:S04]  /*5360*/  HADD2 R12, R8.H0_H0, RZ.H0_H0 ;  /* 0x200000ff080c7230 */ /* 0x002fc80000000800 */
[----:B------:R-:W-:-:S04]  /*5370*/  HADD2 R12, R12.H0_H0, R8.H1_H1 ;  /* 0x300000080c0c7230 */ /* 0x000fc80000000800 */
[--C-:B------:R-:W-:Y:S02]  /*5380*/  HADD2 R8, R12.H0_H0, R9.reuse.H0_H0 ;  /* 0x200000090c087230 */ /* 0x100fe40000000800 */
[----:B------:R-:W1:Y:S02]  /*5390*/  LDS.64 R12, [0x18] ;  /* 0x00001800ff0c7984 */ /* 0x000e640000000a00 */
[----:B------:R-:W-:-:S04]  /*53a0*/  HADD2 R8, R8.H0_H0, R9.H1_H1 ;  /* 0x3000000908087230 */ /* 0x000fc80000000800 */
[----:B0-----:R-:W-:-:S04]  /*53b0*/  HADD2 R8, R8.H0_H0, R14.H0_H0 ;  /* 0x2000000e08087230 */ /* 0x001fc80000000800 */
[----:B------:R-:W-:-:S04]  /*53c0*/  HADD2 R8, R8.H0_H0, R14.H1_H1 ;  /* 0x3000000e08087230 */ /* 0x000fc80000000800 */
[--C-:B------:R-:W-:Y:S02]  /*53d0*/  HADD2 R14, R8.H0_H0, R15.reuse.H0_H0 ;  /* 0x2000000f080e7230 */ /* 0x100fe40000000800 */
[----:B------:R-:W0:Y:S02]  /*53e0*/  LDS.64 R8, [0x20] ;  /* 0x00002000ff087984 */ /* 0x000e240000000a00 */
[----:B------:R-:W-:-:S04]  /*53f0*/  HADD2 R14, R14.H0_H0, R15.H1_H1 ;  /* 0x3000000f0e0e7230 */ /* 0x000fc80000000800 */
[----:B--2---:R-:W-:-:S04]  /*5400*/  HADD2 R14, R14.H0_H0, R10.H0_H0 ;  /* 0x2000000a0e0e7230 */ /* 0x004fc80000000800 */
[----:B------:R-:W-:-:S04]  /*5410*/  HADD2 R14, R14.H0_H0, R10.H1_H1 ;  /* 0x3000000a0e0e7230 */ /* 0x000fc80000000800 */
[--C-:B------:R-:W-:Y:S02]  /*5420*/  HADD2 R10, R14.H0_H0, R11.reuse.H0_H0 ;  /* 0x2000000b0e0a7230 */ /* 0x100fe40000000800 */
[----:B------:R-:W2:Y:S02]  /*5430*/  LDS.64 R14, [0x28] ;  /* 0x00002800ff0e7984 */ /* 0x000ea40000000a00 */
[----:B------:R-:W-:-:S04]  /*5440*/  HADD2 R10, R10.H0_H0, R11.H1_H1 ;  /* 0x3000000b0a0a7230 */ /* 0x000fc80000000800 */
[----:B-1----:R-:W-:-:S04]  /*5450*/  HADD2 R10, R10.H0_H0, R12.H0_H0 ;  /* 0x2000000c0a0a7230 */ /* 0x002fc80000000800 */
        /* <DEDUP_REMOVED lines=131> */
[----:B------:R-:W-:-:S04]  /*5c90*/  HADD2 R8, R8.H0_H0, R15.H0_H0 ;  /* 0x2000000f08087230 */ /* 0x000fc80000000800 */
[----:B------:R-:W-:-:S04]  /*5ca0*/  HADD2 R8, R8.H0_H0, R15.H1_H1 ;  /* 0x3000000f08087230 */ /* 0x000fc80000000800 */
[----:B-1----:R-:W-:-:S04]  /*5cb0*/  HADD2 R8, R8.H0_H0, R10.H0_H0 ;  /* 0x2000000a08087230 */ /* 0x002fc80000000800 */
[----:B------:R-:W-:-:S04]  /*5cc0*/  HADD2 R8, R8.H0_H0, R10.H1_H1 ;  /* 0x3000000a08087230 */ /* 0x000fc80000000800 */
[----:B------:R-:W-:-:S04]  /*5cd0*/  HADD2 R8, R8.H0_H0, R11.H0_H0 ;  /* 0x2000000b08087230 */ /* 0x000fc80000000800 */
[----:B------:R-:W-:-:S04]  /*5ce0*/  HADD2 R8, R8.H0_H0, R11.H1_H1 ;  /* 0x3000000b08087230 */ /* 0x000fc80000000800 */
[----:B0-----:R-:W-:-:S04]  /*5cf0*/  HADD2 R8, R8.H0_H0, R12.H0_H0 ;  /* 0x2000000c08087230 */ /* 0x001fc80000000800 */
[----:B------:R-:W-:-:S04]  /*5d00*/  HADD2 R8, R8.H0_H0, R12.H1_H1 ;  /* 0x3000000c08087230 */ /* 0x000fc80000000800 */
[----:B------:R-:W-:-:S04]  /*5d10*/  HADD2 R8, R8.H0_H0, R13.H0_H0 ;  /* 0x2000000d08087230 */ /* 0x000fc80000000800 */
[----:B------:R-:W-:-:S05]  /*5d20*/  HADD2 R8, R8.H0_H0, R13.H1_H1 ;  /* 0x3000000d08087230 */ /* 0x000fca0000000800 */
[----:B------:R0:W-:Y:S02]  /*5d30*/  STS.U16 [0x5206], R8 ;  /* 0x00520608ff007388 */ /* 0x0001e40000000400 */
.L_x_96:
[----:B------:R-:W-:Y:S05]  /*5d40*/  BSYNC B0 ;  /* 0x0000000000007941 */ /* 0x000fea0003800000 */
.L_x_95:
        /* <DEDUP_REMOVED lines=12> */
.L_x_97:
[----:B------:R-:W-:Y:S02]  /*5e10*/  PRMT R3, R8, 0x7610, R3 ;  /* 0x0000761008037816 */ /* 0x000fe40000000003 */
.L_x_73:
[----:B-1----:R-:W1:Y:S01]  /*5e20*/  S2R R2, SR_CTAID.X ;  /* 0x0000000000027919 */ /* 0x002e620000002500 */
[----:B------:R-:W-:Y:S01]  /*5e30*/  BSSY B0, `(.L_x_99) ;  /* 0x0000020000007945 */ /* 0x000fe20003800000 */
[----:B------:R-:W-:Y:S02]  /*5e40*/  ISETP.NE.AND P2, PT, R0, RZ, PT ;  /* 0x000000ff0000720c */ /* 0x000fe40003f45270 */
[----:B------:R-:W1:Y:S02]  /*5e50*/  S2R R5, SR_CTAID.Y ;  /* 0x0000000000057919 */ /* 0x000e640000002600 */
[----:B-1----:R-:W-:Y:S01]  /*5e60*/  IMAD R2, R2, c[0x0][0x194], R5 ;  /* 0x0000650002027a24 */ /* 0x002fe200078e0205 */
[----:B------:R-:W-:Y:S05]  /*5e70*/  @P0 BRA `(.L_x_100) ;  /* 0x000001b000000947 */ /* 0x000fea0003800000 */
[----:B------:R-:W1:Y:S01]  /*5e80*/  S2R R5, SR_CTAID.Z ;  /* 0x0000000000057919 */ /* 0x000e620000002700 */
[----:B0-----:R-:W-:Y:S01]  /*5e90*/  HADD2.F32 R10, -RZ, R3.H0_H0 ;  /* 0x20000003ff0a7230 */ /* 0x001fe20000004100 */
[----:B------:R-:W-:-:S03]  /*5ea0*/  IMAD.MOV.U32 R7, RZ, RZ, R0 ;  /* 0x000000ffff077224 */ /* 0x000fc600078e0000 */
[----:B------:R0:W3:Y:S01]  /*5eb0*/  MUFU.RCP R12, R10 ;  /* 0x0000000a000c7308 */ /* 0x0000e20000001000 */
[----:B-1----:R-:W-:-:S04]  /*5ec0*/  IMAD R4, R2, 0x21, R5 ;  /* 0x0000002102047824 */ /* 0x002fc800078e0205 */
[----:B0--3--:R-:W-:-:S03]  /*5ed0*/  IMAD.SHL.U32 R0, R4, 0x80, RZ ;  /* 0x0000008004007824 */ /* 0x009fc600078e00ff */
.L_x_101:
        /* <DEDUP_REMOVED lines=21> */
.L_x_100:
[----:B------:R-:W-:Y:S05]  /*6030*/  BSYNC B0 ;  /* 0x0000000000007941 */ /* 0x000fea0003800000 */
.L_x_99:
[----:B------:R-:W-:Y:S05]  /*6040*/  @P2 EXIT ;  /* 0x000000000000294d */ /* 0x000fea0003800000 */
[----:B0-----:R-:W-:Y:S01]  /*6050*/  HADD2.F32 R4, -RZ, R3.H0_H0 ;  /* 0x20000003ff047230 */ /* 0x001fe20000004100 */
[----:B------:R-:W0:Y:S01]  /*6060*/  LDS.U16 R7, [0x5202] ;  /* 0x00520200ff077984 */ /* 0x000e220000000400 */
[----:B------:R-:W-:-:S02]  /*6070*/  HSETP2.EQ.AND P0, P1, R3.H0_H0, 0.9990234375, 0.00147724151611328125, PT ;  /* 0x3bfe160d03007434 */ /* 0x000fc40003902800 */
[----:B------:R-:W1:Y:S01]  /*6080*/  MUFU.LG2 R0, R4 ;  /* 0x0000000400007308 */ /* 0x000e620000000c00 */
[----:B------:R-:W3:Y:S02]  /*6090*/  S2R R9, SR_CTAID.Z ;  /* 0x0000000000097919 */ /* 0x000ee40000002700 */
[----:B------:R-:W-:Y:S01]  /*60a0*/  SEL R5, RZ, 0x3c00, !P0 ;  /* 0x00003c00ff057807 */ /* 0x000fe20004000000 */
[----:B------:R-:W-:Y:S01]  /*60b0*/  HSETP2.EQ.AND P0, P2, R3.H0_H0, 552.5, 1.0107421875, PT ;  /* 0x60513c0b03007434 */ /* 0x000fe20003a02800 */
[----:B------:R-:W-:Y:S01]  /*60c0*/  SEL R3, RZ, 0x3c00, !P1 ;  /* 0x00003c00ff037807 */ /* 0x000fe20004800000 */
[----:B-1----:R-:W-:-:S05]  /*60d0*/  FMUL R0, R0, 0.69314718246459960938 ;  /* 0x3f31721800007820 */ /* 0x002fca0000400000 */
[----:B------:R-:W-:Y:S01]  /*60e0*/  F2FP.PACK_AB R0, RZ, R0 ;  /* 0x00000000ff00723e */ /* 0x000fe200000000ff */
[----:B---3--:R-:W-:-:S04]  /*60f0*/  IMAD R2, R2, 0x21, R9 ;  /* 0x0000002102027824 */ /* 0x008fc800078e0209 */
[----:B------:R-:W-:Y:S01]  /*6100*/  HFMA2 R0, R5.H0_H0, -0.00390625, -0.00390625, R0.H0_H0 ;  /* 0x9c009c0005007831 */ /* 0x000fe20000040800 */
[----:B------:R-:W-:-:S03]  /*6110*/  SEL R5, RZ, 0x3c00, !P0 ;  /* 0x00003c00ff057807 */ /* 0x000fc60004000000 */
[----:B------:R-:W-:Y:S01]  /*6120*/  HFMA2 R0, R3.H0_H0, -9.5367431640625e-07, -9.5367431640625e-07, R0.H0_H0 ;  /* 0x8010801003007831 */ /* 0x000fe20000040800 */
[----:B------:R-:W-:-:S03]  /*6130*/  SEL R3, RZ, 0x3c00, !P2 ;  /* 0x00003c00ff037807 */ /* 0x000fc60005000000 */
[----:B------:R-:W-:-:S04]  /*6140*/  HFMA2 R0, R5.H0_H0, -7.62939453125e-06, -7.62939453125e-06, R0.H0_H0 ;  /* 0x8080808005007831 */ /* 0x000fc80000040800 */
[----:B------:R-:W-:Y:S01]  /*6150*/  HFMA2 R0, R3.H0_H0, 0.00390625, 0.00390625, R0.H0_H0 ;  /* 0x1c001c0003007831 */ /* 0x000fe20000040800 */
[----:B------:R-:W-:-:S03]  /*6160*/  IMAD.MOV.U32 R3, RZ, RZ, 0x2 ;  /* 0x00000002ff037424 */ /* 0x000fc600078e00ff */
[----:B0-----:R-:W-:Y:S01]  /*6170*/  HADD2 R0, R0.H0_H0, R7.H0_H0 ;  /* 0x2000000700007230 */ /* 0x001fe20000000800 */
[----:B------:R-:W-:-:S05]  /*6180*/  IMAD.WIDE R2, R2, R3, c[0x0][0x188] ;  /* 0x0000620002027625 */ /* 0x000fca00078e0203 */
[----:B------:R-:W-:Y:S01]  /*6190*/  STG.E.U16 [R2.64], R0 ;  /* 0x0000000002007986 */ /* 0x000fe2000c10150c */
[----:B------:R-:W-:Y:S05]  /*61a0*/  EXIT ;  /* 0x000000000000794d */ /* 0x000fea0003800000 */
.L_x_102:
        /* <DEDUP_REMOVED lines=13> */
.L_x_1753:


//--------------------- .text._Z28flash_decoding_reduce_kernelI6__halfLi32ELi128EEvPKT_S3_PS1_ii --------------------------
	.section	.text._Z28flash_decoding_reduce_kernelI6__halfLi32ELi128EEvPKT_S3_PS1_ii,"ax",@progbits
	.sectionflags	@"SHF_BARRIERS=1"
	.sectioninfo	@"SHI_REGISTERS=30"
	.align	128
        .global         _Z28flash_decoding_reduce_kernelI6__halfLi32ELi128EEvPKT_S3_PS1_ii
        .type           _Z28flash_decoding_reduce_kernelI6__halfLi32ELi128EEvPKT_S3_PS1_ii,@function
        .size           _Z28flash_decoding_reduce_kernelI6__halfLi32ELi128EEvPKT_S3_PS1_ii,(.L_x_1754 - _Z28flash_decoding_reduce_kernelI6__halfLi32ELi128EEvPKT_S3_PS1_ii)
        .other          _Z28flash_decoding_reduce_kernelI6__halfLi32ELi128EEvPKT_S3_PS1_ii,@"STO_CUDA_ENTRY STV_DEFAULT"
_Z28flash_decoding_reduce_kernelI6__halfLi32ELi128EEvPKT_S3_PS1_ii:
.text._Z28flash_decoding_reduce_kernelI6__halfLi32ELi128EEvPKT_S3_PS1_ii:
[----:B------:R-:W-:Y:S02]  /*0000*/  IMAD.MOV.U32 R1, RZ, RZ, c[0x0][0x28] ;  /* 0x00000a00ff017624 */ /* 0x000fe400078e00ff */
[----:B------:R-:W0:Y:S01]  /*0010*/  S2R R7, SR_TID.X ;  /* 0x0000000000077919 */ /* 0x000e220000002100 */
[----:B------:R-:W-:Y:S01]  /*0020*/  IMAD.MOV.U32 R6, RZ, RZ, 0x2 ;  /* 0x00000002ff067424 */ /* 0x000fe200078e00ff */
[----:B------:R-:W-:Y:S01]  /*0030*/  ULDC.64 UR4, c[0x0][0x118] ;  /* 0x0000460000047ab9 */ /* 0x000fe20000000a00 */
[----:B------:R-:W-:Y:S01]  /*0040*/  BSSY B0, `(.L_x_103) ;  /* 0x000004f000007945 */ /* 0x000fe20003800000 */
[----:B------:R-:W1:Y:S04]  /*0050*/  S2R R0, SR_CTAID.X ;  /* 0x0000000000007919 */ /* 0x000e680000002500 */
[----:B------:R-:W1:Y:S01]  /*0060*/  S2R R3, SR_CTAID.Y ;  /* 0x0000000000037919 */ /* 0x000e620000002600 */
[C---:B0-----:R-:W-:Y:S02]  /*0070*/  ISETP.NE.AND P0, PT, R7.reuse, RZ, PT ;  /* 0x000000ff0700720c */ /* 0x041fe40003f05270 */
[----:B------:R-:W-:Y:S01]  /*0080*/  ISETP.GT.AND P1, PT, R7, 0x20, PT ;  /* 0x000000200700780c */ /* 0x000fe20003f24270 */
[----:B-1----:R-:W-:-:S04]  /*0090*/  IMAD R0, R0, c[0x0][0x17c], R3 ;  /* 0x00005f0000007a24 */ /* 0x002fc800078e0203 */
[C---:B------:R-:W-:Y:S01]  /*00a0*/  IMAD R8, R0.reuse, 0x21, RZ ;  /* 0x0000002100087824 */ /* 0x040fe200078e02ff */
[----:B------:R-:W-:-:S05]  /*00b0*/  LEA R9, R0, R7, 0x7 ;  /* 0x0000000700097211 */ /* 0x000fca00078e38ff */
[----:B------:R-:W-:Y:S01]  /*00c0*/  IMAD.WIDE R2, R9, R6, c[0x0][0x170] ;  /* 0x00005c0009027625 */ /* 0x000fe200078e0206 */
[----:B------:R-:W-:Y:S05]  /*00d0*/  @P0 BRA `(.L_x_104) ;  /* 0x0000045000000947 */ /* 0x000fea0003800000 */
[----:B------:R-:W-:-:S04]  /*00e0*/  IMAD.MOV.U32 R5, RZ, RZ, 0x2 ;  /* 0x00000002ff057424 */ /* 0x000fc800078e00ff */
[----:B------:R-:W-:-:S05]  /*00f0*/  IMAD.WIDE R4, R8, R5, c[0x0][0x168] ;  /* 0x00005a0008047625 */ /* 0x000fca00078e0205 */
[----:B------:R-:W2:Y:S04]  /*0100*/  LDG.E.U16.CONSTANT R14, [R4.64] ;  /* 0x00000004040e7981 */ /* 0x000ea8000c1e9500 */
[----:B------:R-:W3:Y:S04]  /*0110*/  LDG.E.U16.CONSTANT R16, [R4.64+0x2] ;  /* 0x0000020404107981 */ /* 0x000ee8000c1e9500 */
[----:B------:R-:W4:Y:S04]  /*0120*/  LDG.E.U16.CONSTANT R27, [R4.64+0x4] ;  /* 0x00000404041b7981 */ /* 0x000f28000c1e9500 */
[----:B------:R-:W5:Y:S04]  /*0130*/  LDG.E.U16.CONSTANT R17, [R4.64+0x6] ;  /* 0x0000060404117981 */ /* 0x000f68000c1e9500 */
        /* <DEDUP_REMOVED lines=12> */
[----:B------:R0:W5:Y:S01]  /*0200*/  LDG.E.U16.CONSTANT R26, [R4.64+0x40] ;  /* 0x00004004041a7981 */ /* 0x000162000c1e9500 */
[----:B--2---:R-:W-:-:S03]  /*0210*/  HMNMX2 R15, R14.H0_H0, -INF , -INF , !PT ;  /* 0xfc00fc000e0f7840 */ /* 0x004fc60007800800 */
[----:B------:R-:W2:Y:S01]  /*0220*/  LDG.E.U16.CONSTANT R14, [R4.64+0x20] ;  /* 0x00002004040e7981 */ /* 0x000ea2000c1e9500 */
[----:B---3--:R-:W-:-:S03]  /*0230*/  HMNMX2 R16, R15.H0_H0, R16.H0_H0, !PT ;  /* 0x200000100f107240 */ /* 0x008fc60007800800 */
[----:B------:R-:W3:Y:S01]  /*0240*/  LDG.E.U16.CONSTANT R15, [R4.64+0x22] ;  /* 0x00002204040f7981 */ /* 0x000ee2000c1e9500 */
[----:B----4-:R-:W-:-:S03]  /*0250*/  HMNMX2 R27, R16.H0_H0, R27.H0_H0, !PT ;  /* 0x2000001b101b7240 */ /* 0x010fc60007800800 */
[----:B------:R-:W4:Y:S01]  /*0260*/  LDG.E.U16.CONSTANT R16, [R4.64+0x24] ;  /* 0x0000240404107981 */ /* 0x000f22000c1e9500 */
[----:B-----5:R-:W-:-:S03]  /*0270*/  HMNMX2 R27, R27.H0_H0, R17.H0_H0, !PT ;  /* 0x200000111b1b7240 */ /* 0x020fc60007800800 */
[----:B------:R-:W5:Y:S01]  /*0280*/  LDG.E.U16.CONSTANT R17, [R4.64+0x26] ;  /* 0x0000260404117981 */ /* 0x000f62000c1e9500 */
[----:B------:R-:W-:-:S03]  /*0290*/  HMNMX2 R27, R27.H0_H0, R18.H0_H0, !PT ;  /* 0x200000121b1b7240 */ /* 0x000fc60007800800 */
        /* <DEDUP_REMOVED lines=14> */
[----:B------:R-:W0:Y:S01]  /*0380*/  LDG.E.U16.CONSTANT R21, [R4.64+0x36] ;  /* 0x0000360404157981 */ /* 0x000e22000c1e9500 */
[----:B------:R-:W-:-:S03]  /*0390*/  HMNMX2 R27, R27.H0_H0, R10.H0_H0, !PT ;  /* 0x2000000a1b1b7240 */ /* 0x000fc60007800800 */
[----:B------:R0:W5:Y:S01]  /*03a0*/  LDG.E.U16.CONSTANT R10, [R4.64+0x38] ;  /* 0x00003804040a7981 */ /* 0x000162000c1e9500 */
[----:B------:R-:W-:-:S03]  /*03b0*/  HMNMX2 R27, R27.H0_H0, R11.H0_H0, !PT ;  /* 0x2000000b1b1b7240 */ /* 0x000fc60007800800 */
[----:B------:R0:W5:Y:S01]  /*03c0*/  LDG.E.U16.CONSTANT R11, [R4.64+0x3a] ;  /* 0x00003a04040b7981 */ /* 0x000162000c1e9500 */
[----:B------:R-:W-:-:S03]  /*03d0*/  HMNMX2 R27, R27.H0_H0, R12.H0_H0, !PT ;  /* 0x2000000c1b1b7240 */ /* 0x000fc60007800800 */
[----:B------:R0:W5:Y:S01]  /*03e0*/  LDG.E.U16.CONSTANT R12, [R4.64+0x3c] ;  /* 0x00003c04040c7981 */ /* 0x000162000c1e9500 */
[----:B------:R-:W-:-:S03]  /*03f0*/  HMNMX2 R27, R27.H0_H0, R13.H0_H0, !PT ;  /* 0x2000000d1b1b7240 */ /* 0x000fc60007800800 */
[----:B------:R0:W5:Y:S01]  /*0400*/  LDG.E.U16.CONSTANT R13, [R4.64+0x3e] ;  /* 0x00003e04040d7981 */ /* 0x000162000c1e9500 */
[----:B--2---:R-:W-:-:S04]  /*0410*/  HMNMX2 R14, R27.H0_H0, R14.H0_H0, !PT ;  /* 0x2000000e1b0e7240 */ /* 0x004fc80007800800 */
[----:B---3--:R-:W-:-:S04]  /*0420*/  HMNMX2 R14, R14.H0_H0, R15.H0_H0, !PT ;  /* 0x2000000f0e0e7240 */ /* 0x008fc80007800800 */
[----:B----4-:R-:W-:-:S04]  /*0430*/  HMNMX2 R14, R14.H0_H0, R16.H0_H0, !PT ;  /* 0x200000100e0e7240 */ /* 0x010fc80007800800 */
[----:B-----5:R-:W-:-:S04]  /*0440*/  HMNMX2 R14, R14.H0_H0, R17.H0_H0, !PT ;  /* 0x200000110e0e7240 */ /* 0x020fc80007800800 */
[----:B------:R-:W-:-:S04]  /*0450*/  HMNMX2 R14, R14.H0_H0, R18.H0_H0, !PT ;  /* 0x200000120e0e7240 */ /* 0x000fc80007800800 */
[----:B------:R-:W-:-:S04]  /*0460*/  HMNMX2 R14, R14.H0_H0, R19.H0_H0, !PT ;  /* 0x200000130e0e7240 */ /* 0x000fc80007800800 */
[----:B------:R-:W-:-:S04]  /*0470*/  HMNMX2 R14, R14.H0_H0, R20.H0_H0, !PT ;  /* 0x200000140e0e7240 */ /* 0x000fc80007800800 */
[----:B------:R-:W-:-:S04]  /*0480*/  HMNMX2 R14, R14.H0_H0, R25.H0_H0, !PT ;  /* 0x200000190e0e7240 */ /* 0x000fc80007800800 */
[----:B------:R-:W-:-:S04]  /*0490*/  HMNMX2 R14, R14.H0_H0, R24.H0_H0, !PT ;  /* 0x200000180e0e7240 */ /* 0x000fc80007800800 */
[----:B------:R-:W-:-:S04]  /*04a0*/  HMNMX2 R14, R14.H0_H0, R23.H0_H0, !PT ;  /* 0x200000170e0e7240 */ /* 0x000fc80007800800 */
[----:B------:R-:W-:-:S04]  /*04b0*/  HMNMX2 R14, R14.H0_H0, R22.H0_H0, !PT ;  /* 0x200000160e0e7240 */ /* 0x000fc80007800800 */
[----:B0-----:R-:W-:-:S04]  /*04c0*/  HMNMX2 R5, R14.H0_H0, R21.H0_H0, !PT ;  /* 0x200000150e057240 */ /* 0x001fc80007800800 */
[----:B------:R-:W-:-:S04]  /*04d0*/  HMNMX2 R5, R5.H0_H0, R10.H0_H0, !PT ;  /* 0x2000000a05057240 */ /* 0x000fc80007800800 */
[----:B------:R-:W-:-:S04]  /*04e0*/  HMNMX2 R5, R5.H0_H0, R11.H0_H0, !PT ;  /* 0x2000000b05057240 */ /* 0x000fc80007800800 */
[----:B------:R-:W-:-:S04]  /*04f0*/  HMNMX2 R5, R5.H0_H0, R12.H0_H0, !PT ;  /* 0x2000000c05057240 */ /* 0x000fc80007800800 */
[----:B------:R-:W-:-:S04]  /*0500*/  HMNMX2 R13, R5.H0_H0, R13.H0_H0, !PT ;  /* 0x2000000d050d7240 */ /* 0x000fc80007800800 */
[----:B------:R-:W-:-:S05]  /*0510*/  HMNMX2 R13, R13.H0_H0, R26.H0_H0, !PT ;  /* 0x2000001a0d0d7240 */ /* 0x000fca0007800800 */
[----:B------:R0:W-:Y:S02]  /*0520*/  STS.U16 [0x42], R13 ;  /* 0x0000420dff007388 */ /* 0x0001e40000000400 */
.L_x_104:
[----:B------:R-:W-:Y:S05]  /*0530*/  BSYNC B0 ;  /* 0x0000000000007941 */ /* 0x000fea0003800000 */
.L_x_103:
[----:B------:R-:W-:Y:S06]  /*0540*/  BAR.SYNC.DEFER_BLOCKING 0x0 ;  /* 0x0000000000007b1d */ /* 0x000fec0000010000 */
[----:B------:R-:W-:Y:S01]  /*0550*/  BSSY B0, `(.L_x_105) ;  /* 0x000001c000007945 */ /* 0x000fe20003800000 */
[----:B------:R-:W-:Y:S05]  /*0560*/  @P1 BRA `(.L_x_106) ;  /* 0x000001a000001947 */ /* 0x000fea0003800000 */
[----:B------:R-:W1:Y:S01]  /*0570*/  LDS.U16 R10, [0x42] ;  /* 0x00004200ff0a7984 */ /* 0x000e620000000400 */
[----:B------:R-:W-:-:S05]  /*0580*/  IMAD.MOV.U32 R11, RZ, RZ, R7 ;  /* 0x000000ffff0b7224 */ /* 0x000fca00078e0007 */
.L_x_107:
[----:B------:R-:W-:Y:S01]  /*0590*/  IADD3 R4, R8, R11, RZ ;  /* 0x0000000b08047210 */ /* 0x000fe20007ffe0ff */
[----:B------:R-:W-:-:S04]  /*05a0*/  IMAD.MOV.U32 R5, RZ, RZ, 0x2 ;  /* 0x00000002ff057424 */ /* 0x000fc800078e00ff */
[----:B------:R-:W-:-:S06]  /*05b0*/  IMAD.WIDE R4, R4, R5, c[0x0][0x168] ;  /* 0x00005a0004047625 */ /* 0x000fcc00078e0205 */
[----:B------:R-:W2:Y:S02]  /*05c0*/  LDG.E.U16.CONSTANT R5, [R4.64] ;  /* 0x0000000404057981 */ /* 0x000ea4000c1e9500 */
[----:B-12---:R-:W-:-:S05]  /*05d0*/  HADD2 R5, R5.H0_H0, -R10.H0_H0 ;  /* 0xa000000a05057230 */ /* 0x006fca0000000800 */
        /* <DEDUP_REMOVED lines=8> */
[----:B------:R-:W-:-:S02]  /*0660*/  SEL R5, RZ, 0x3c00, !P3 ;  /* 0x00003c00ff057807 */ /* 0x000fc40005800000 */
[----:B01----:R-:W-:-:S05]  /*0670*/  F2FP.PACK_AB R13, RZ, R12 ;  /* 0x0000000cff0d723e */ /* 0x003fca00000000ff */
[----:B------:R-:W-:-:S04]  /*0680*/  HFMA2 R13, R14.H0_H0, -0.0009765625, -0.0009765625, R13.H0_H0 ;  /* 0x940094000e0d7831 */ /* 0x000fc8000004080d */
[----:B------:R-:W-:-:S04]  /*0690*/  HFMA2 R13, R16.H0_H0, -0.0009765625, -0.0009765625, R13.H0_H0 ;  /* 0x94009400100d7831 */ /* 0x000fc8000004080d */
[----:B------:R-:W-:-:S04]  /*06a0*/  HFMA2 R4, R4.H0_H0, 6.103515625e-05, 6.103515625e-05, R13.H0_H0 ;  /* 0x0400040004047831 */ /* 0x000fc8000004080d */
[----:B------:R-:W-:Y:S01]  /*06b0*/  HFMA2 R4, R5.H0_H0, 3.0517578125e-05, 3.0517578125e-05, R4.H0_H0 ;  /* 0x0200020005047831 */ /* 0x000fe20000040804 */
[C---:B------:R-:W-:Y:S02]  /*06c0*/  SHF.L.U32 R5, R11.reuse, 0x1, RZ ;  /* 0x000000010b057819 */ /* 0x040fe400000006ff */
[----:B------:R-:W-:-:S03]  /*06d0*/  IADD3 R11, R11, c[0x0][0x0], RZ ;  /* 0x000000000b0b7a10 */ /* 0x000fc60007ffe0ff */
[----:B------:R0:W-:Y:S01]  /*06e0*/  STS.U16 [R5], R4 ;  /* 0x0000000405007388 */ /* 0x0001e20000000400 */
[----:B------:R-:W-:-:S13]  /*06f0*/  ISETP.GE.AND P1, PT, R11, 0x21, PT ;  /* 0x000000210b00780c */ /* 0x000fda0003f26270 */
[----:B0-----:R-:W-:Y:S05]  /*0700*/  @!P1 BRA `(.L_x_107) ;  /* 0xfffffe8000009947 */ /* 0x001fea000383ffff */
.L_x_106:
[----:B------:R-:W-:Y:S05]  /*0710*/  BSYNC B0 ;  /* 0x0000000000007941 */ /* 0x000fea0003800000 */
.L_x_105:
[----:B------:R-:W-:Y:S06]  /*0720*/  BAR.SYNC.DEFER_BLOCKING 0x0 ;  /* 0x0000000000007b1d */ /* 0x000fec0000010000 */
[----:B------:R-:W-:Y:S01]  /*0730*/  BSSY B0, `(.L_x_108) ;  /* 0x000002d000007945 */ /* 0x000fe20003800000 */
[----:B------:R-:W-:Y:S05]  /*0740*/  @P0 BRA `(.L_x_109) ;  /* 0x000002b000000947 */ /* 0x000fea0003800000 */
[----:B------:R-:W1:Y:S04]  /*0750*/  LDS.64 R14, [RZ] ;  /* 0x00000000ff0e7984 */ /* 0x000e680000000a00 */
[----:B0-----:R-:W0:Y:S04]  /*0760*/  LDS.64 R12, [0x8] ;  /* 0x00000800ff0c7984 */ /* 0x001e280000000a00 */
[----:B------:R-:W2:Y:S04]  /*0770*/  LDS.64 R4, [0x10] ;  /* 0x00001000ff047984 */ /* 0x000ea80000000a00 */
[----:B------:R-:W3:Y:S01]  /*0780*/  LDS.64 R10, [0x18] ;  /* 0x00001800ff0a7984 */ /* 0x000ee20000000a00 */
[----:B-1----:R-:W-:-:S04]  /*0790*/  HADD2 R8, R14.H0_H0, RZ.H0_H0 ;  /* 0x200000ff0e087230 */ /* 0x002fc80000000800 */
[----:B------:R-:W-:-:S04]  /*07a0*/  HADD2 R8, R8.H0_H0, R14.H1_H1 ;  /* 0x3000000e08087230 */ /* 0x000fc80000000800 */
[----:B------:R-:W-:-:S04]  /*07b0*/  HADD2 R8, R8.H0_H0, R15.H0_H0 ;  /* 0x2000000f08087230 */ /* 0x000fc80000000800 */
[----:B------:R-:W-:Y:S02]  /*07c0*/  HADD2 R8, R8.H0_H0, R15.H1_H1 ;  /* 0x3000000f08087230 */ /* 0x000fe40000000800 */
[----:B------:R-:W1:Y:S02]  /*07d0*/  LDS.64 R14, [0x20] ;  /* 0x00002000ff0e7984 */ /* 0x000e640000000a00 */
[----:B0-----:R-:W-:-:S04]  /*07e0*/  HADD2 R8, R8.H0_H0, R12.H0_H0 ;  /* 0x2000000c08087230 */ /* 0x001fc80000000800 */
[----:B------:R-:W-:-:S04]  /*07f0*/  HADD2 R8, R8.H0_H0, R12.H1_H1 ;  /* 0x3000000c08087230 */ /* 0x000fc80000000800 */
[----:B------:R-:W-:-:S04]  /*0800*/  HADD2 R8, R8.H0_H0, R13.H0_H0 ;  /* 0x2000000d08087230 */ /* 0x000fc80000000800 */
[----:B------:R-:W-:Y:S02]  /*0810*/  HADD2 R8, R8.H0_H0, R13.H1_H1 ;  /* 0x3000000d08087230 */ /* 0x000fe40000000800 */
[----:B------:R-:W0:Y:S02]  /*0820*/  LDS.64 R12, [0x28] ;  /* 0x00002800ff0c7984 */ /* 0x000e240000000a00 */
[----:B--2---:R-:W-:-:S04]  /*0830*/  HADD2 R8, R8.H0_H0, R4.H0_H0 ;  /* 0x2000000408087230 */ /* 0x004fc80000000800 */
[----:B------:R-:W-:-:S04]  /*0840*/  HADD2 R8, R8.H0_H0, R4.H1_H1 ;  /* 0x3000000408087230 */ /* 0x000fc80000000800 */
[----:B------:R-:W-:-:S04]  /*0850*/  HADD2 R8, R8.H0_H0, R5.H0_H0 ;  /* 0x2000000508087230 */ /* 0x000fc80000000800 */
[----:B------:R-:W-:-:S04]  /*0860*/  HADD2 R5, R8.H0_H0, R5.H1_H1 ;  /* 0x3000000508057230 */ /* 0x000fc80000000800 */
[----:B---3--:R-:W-:-:S04]  /*0870*/  HADD2 R5, R5.H0_H0, R10.H0_H0 ;  /* 0x2000000a05057230 */ /* 0x008fc80000000800 */
[----:B------:R-:W-:-:S04]  /*0880*/  HADD2 R5, R5.H0_H0, R10.H1_H1 ;  /* 0x3000000a05057230 */ /* 0x000fc80000000800 */
[--C-:B------:R-:W-:Y:S02]  /*0890*/  HADD2 R8, R5.H0_H0, R11.reuse.H0_H0 ;  /* 0x2000000b05087230 */ /* 0x100fe40000000800 */
[----:B------:R-:W2:Y:S02]  /*08a0*/  LDS.64 R4, [0x30] ;  /* 0x00003000ff047984 */ /* 0x000ea40000000a00 */
[----:B------:R-:W-:Y:S02]  /*08b0*/  HADD2 R8, R8.H0_H0, R11.H1_H1 ;  /* 0x3000000b08087230 */ /* 0x000fe40000000800 */
[----:B------:R-:W3:Y:S02]  /*08c0*/  LDS.64 R10, [0x38] ;  /* 0x00003800ff0a7984 */ /* 0x000ee40000000a00 */
[----:B-1----:R-:W-:-:S04]  /*08d0*/  HADD2 R8, R8.H0_H0, R14.H0_H0 ;  /* 0x2000000e08087230 */ /* 0x002fc80000000800 */
[----:B------:R-:W-:-:S04]  /*08e0*/  HADD2 R8, R8.H0_H0, R14.H1_H1 ;  /* 0x3000000e08087230 */ /* 0x000fc80000000800 */
[----:B------:R-:W-:-:S04]  /*08f0*/  HADD2 R8, R8.H0_H0, R15.H0_H0 ;  /* 0x2000000f08087230 */ /* 0x000fc80000000800 */
[----:B------:R-:W-:-:S04]  /*0900*/  HADD2 R8, R8.H0_H0, R15.H1_H1 ;  /* 0x3000000f08087230 */ /* 0x000fc80000000800 */
[----:B0-----:R-:W-:-:S04]  /*0910*/  HADD2 R8, R8.H0_H0, R12.H0_H0 ;  /* 0x2000000c08087230 */ /* 0x001fc80000000800 */
[----:B------:R-:W-:Y:S02]  /*0920*/  HADD2 R8, R8.H0_H0, R12.H1_H1 ;  /* 0x3000000c08087230 */ /* 0x000fe40000000800 */
[----:B------:R-:W0:Y:S02]  /*0930*/  LDS.U16 R12, [0x40] ;  /* 0x00004000ff0c7984 */ /* 0x000e240000000400 */
[----:B------:R-:W-:-:S04]  /*0940*/  HADD2 R8, R8.H0_H0, R13.H0_H0 ;  /* 0x2000000d08087230 */ /* 0x000fc80000000800 */
[----:B------:R-:W-:-:S04]  /*0950*/  HADD2 R8, R8.H0_H0, R13.H1_H1 ;  /* 0x3000000d08087230 */ /* 0x000fc80000000800 */
[----:B--2---:R-:W-:-:S04]  /*0960*/  HADD2 R8, R8.H0_H0, R4.H0_H0 ;  /* 0x2000000408087230 */ /* 0x004fc80000000800 */
[----:B------:R-:W-:-:S04]  /*0970*/  HADD2 R8, R8.H0_H0, R4.H1_H1 ;  /* 0x3000000408087230 */ /* 0x000fc80000000800 */
[----:B------:R-:W-:-:S04]  /*0980*/  HADD2 R8, R8.H0_H0, R5.H0_H0 ;  /* 0x2000000508087230 */ /* 0x000fc80000000800 */
[----:B------:R-:W-:-:S04]  /*0990*/  HADD2 R5, R8.H0_H0, R5.H1_H1 ;  /* 0x3000000508057230 */ /* 0x000fc80000000800 */
[----:B---3--:R-:W-:-:S04]  /*09a0*/  HADD2 R5, R5.H0_H0, R10.H0_H0 ;  /* 0x2000000a05057230 */ /* 0x008fc80000000800 */
[----:B------:R-:W-:-:S04]  /*09b0*/  HADD2 R5, R5.H0_H0, R10.H1_H1 ;  /* 0x3000000a05057230 */ /* 0x000fc80000000800 */
[----:B------:R-:W-:-:S04]  /*09c0*/  HADD2 R5, R5.H0_H0, R11.H0_H0 ;  /* 0x2000000b05057230 */ /* 0x000fc80000000800 */
[----:B------:R-:W-:-:S04]  /*09d0*/  HADD2 R5, R5.H0_H0, R11.H1_H1 ;  /* 0x3000000b05057230 */ /* 0x000fc80000000800 */
[----:B0-----:R-:W-:-:S05]  /*09e0*/  HADD2 R5, R5.H0_H0, R12.H0_H0 ;  /* 0x2000000c05057230 */ /* 0x001fca0000000800 */
[----:B------:R0:W-:Y:S02]  /*09f0*/  STS.U16 [0x44], R5 ;  /* 0x00004405ff007388 */ /* 0x0001e40000000400 */
.L_x_109:
[----:B------:R-:W-:Y:S05]  /*0a00*/  BSYNC B0 ;  /* 0x0000000000007941 */ /* 0x000fea0003800000 */
.L_x_108:
[----:B------:R-:W-:Y:S06]  /*0a10*/  BAR.SYNC.DEFER_BLOCKING 0x0 ;  /* 0x0000000000007b1d */ /* 0x000fec0000010000 */
[----:B------:R-:W1:Y:S01]  /*0a20*/  LDS.U16 R4, [0x44] ;  /* 0x00004400ff047984 */ /* 0x000e620000000400 */
[C---:B------:R-:W-:Y:S02]  /*0a30*/  IMAD R8, R0.reuse, 0x1080, R7 ;  /* 0x0000108000087824 */ /* 0x040fe400078e0207 */
[----:B0-----:R-:W-:Y:S01]  /*0a40*/  IMAD R5, R0, 0x1000, R9 ;  /* 0x0000100000057824 */ /* 0x001fe200078e0209 */
[----:B------:R0:W5:Y:S01]  /*0a50*/  LDG.E.U16 R11, [R2.64] ;  /* 0x00000004020b7981 */ /* 0x000162000c1e1500 */
[----:B------:R-:W-:Y:S01]  /*0a60*/  IMAD.MOV.U32 R10, RZ, RZ, 0x4 ;  /* 0x00000004ff0a7424 */ /* 0x000fe200078e00ff */
[----:B------:R-:W-:-:S05]  /*0a70*/  IADD3 R9, R8, 0x80, RZ ;  /* 0x0000008008097810 */ /* 0x000fca0007ffe0ff */
[----:B0-----:R-:W-:-:S05]  /*0a80*/  IMAD.WIDE R2, R9, R6, c[0x0][0x160] ;  /* 0x0000580009027625 */ /* 0x001fca00078e0206 */
[----:B------:R-:W-:Y:S01]  /*0a90*/  MOV R15, R3 ;  /* 0x00000003000f7202 */ /* 0x000fe20000000f00 */
[----:B-1----:R-:W-:Y:S01]  /*0aa0*/  HADD2.F32 R7, -RZ, R4.H0_H0 ;  /* 0x20000004ff077230 */ /* 0x002fe20000004100 */
[----:B------:R-:W-:-:S03]  /*0ab0*/  IMAD.WIDE R4, R5, R6, c[0x0][0x160] ;  /* 0x0000580005047625 */ /* 0x000fc600078e0206 */
[----:B------:R0:W1:Y:S01]  /*0ac0*/  MUFU.RCP R8, R7 ;  /* 0x0000000700087308 */ /* 0x0000620000001000 */
[----:B------:R-:W-:Y:S01]  /*0ad0*/  IMAD.MOV.U32 R9, RZ, RZ, R5 ;  /* 0x000000ffff097224 */ /* 0x000fe200078e0005 */
[----:B------:R-:W-:-:S06]  /*0ae0*/  MOV R6, R4 ;  /* 0x0000000400067202 */ /* 0x000fcc0000000f00 */
.L_x_110:
[----:B0-----:R-:W-:Y:S01]  /*0af0*/  MOV R4, R6 ;  /* 0x0000000600047202 */ /* 0x001fe20000000f00 */
[----:B------:R-:W-:Y:S01]  /*0b00*/  IMAD.MOV.U32 R5, RZ, RZ, R9 ;  /* 0x000000ffff057224 */ /* 0x000fe200078e0009 */
[----:B------:R-:W2:Y:S04]  /*0b10*/  LDS.U16 R3, [R10+-0x4] ;  /* 0xfffffc000a037984 */ /* 0x000ea80000000400 */
[----:B------:R3:W4:Y:S04]  /*0b20*/  LDG.E.U16.CONSTANT R4, [R4.64] ;  /* 0x0000000404047981 */ /* 0x000728000c1e9500 */
[----:B------:R-:W3:Y:S02]  /*0b30*/  S2R R17, SR_TID.X ;  /* 0x0000000000117919 */ /* 0x000ee40000002100 */
[----:B---3--:R-:W-:Y:S01]  /*0b40*/  IMAD R5, R0, 0x80, R17 ;  /* 0x0000008000057824 */ /* 0x008fe200078e0211 */
[----:B--2---:R-:W-:-:S05]  /*0b50*/  HADD2.F32 R13, -RZ, R3.H0_H0 ;  /* 0x20000003ff0d7230 */ /* 0x004fca0000004100 */
[----:B-1----:R-:W-:-:S05]  /*0b60*/  FMUL.FTZ R12, R8, R13 ;  /* 0x0000000d080c7220 */ /* 0x002fca0000410000 */
[----:B------:R-:W-:-:S05]  /*0b70*/  F2FP.PACK_AB R3, RZ, R12 ;  /* 0x0000000cff03723e */ /* 0x000fca00000000ff */
[C---:B------:R-:W-:Y:S02]  /*0b80*/  HSETP2.GEU.AND P1, PT, |R3|.reuse.H0_H0, 8.523464202880859375e-06, 8.523464202880859375e-06, PT ;  /* 0x008f008f03007434 */ /* 0x040fe40003f2ea00 */
[----:B------:R-:W-:-:S05]  /*0b90*/  HSETP2.GT.AND P0, PT, |R3|.H0_H0, RZ.H0_H0, PT ;  /* 0x200000ff03007234 */ /* 0x000fca0003f04a00 */
[----:B------:R-:W-:-:S13]  /*0ba0*/  PLOP3.LUT P0, PT, P1, P0, PT, 0xa2, 0x0 ;  /* 0x000000000000781c */ /* 0x000fda0000f01472 */
[----:B------:R-:W-:-:S04]  /*0bb0*/  @!P0 FFMA.FTZ R13, -R7, R12, R13 ;  /* 0x0000000c070d8223 */ /* 0x000fc8000001010d */
[----:B------:R-:W-:Y:S01]  /*0bc0*/  @!P0 FFMA.FTZ R13, R8, R13, R12 ;  /* 0x0000000d080d8223 */ /* 0x000fe2000001000c */
[----:B------:R-:W-:-:S04]  /*0bd0*/  HFMA2.MMA R12, -RZ, RZ, 0, 1.1920928955078125e-07 ;  /* 0x00000002ff0c7435 */ /* 0x000fc800000001ff */
[----:B------:R-:W-:Y:S02]  /*0be0*/  @!P0 F2FP.PACK_AB R3, RZ, R13 ;  /* 0x0000000dff03823e */ /* 0x000fe400000000ff */
[----:B------:R-:W-:-:S03]  /*0bf0*/  ISETP.NE.AND P0, PT, R10, 0x44, PT ;  /* 0x000000440a00780c */ /* 0x000fc60003f05270 */
[----:B----45:R-:W-:Y:S01]  /*0c00*/  HFMA2 R11, R4.H0_H0, R3.H0_H0, R11.H0_H0 ;  /* 0x20000003040b7231 */ /* 0x030fe2000004080b */
[----:B------:R-:W-:Y:S01]  /*0c10*/  IMAD.WIDE R4, R5, R12, c[0x0][0x170] ;  /* 0x00005c0005047625 */ /* 0x000fe200078e020c */
[----:B------:R-:W-:-:S04]  /*0c20*/  MOV R3, R15 ;  /* 0x0000000f00037202 */ /* 0x000fc80000000f00 */
[----:B------:R1:W-:Y:S04]  /*0c30*/  STG.E.U16 [R4.64], R11 ;  /* 0x0000000b04007986 */ /* 0x0003e8000c101504 */
[----:B------:R-:W-:Y:S05]  /*0c40*/  @!P0 EXIT ;  /* 0x000000000000894d */ /* 0x000fea0003800000 */
[----:B------:R2:W3:Y:S04]  /*0c50*/  LDG.E.U16.CONSTANT R14, [R2.64] ;  /* 0x00000004020e7981 */ /* 0x0004e8000c1e9500 */
[----:B------:R2:W4:Y:S04]  /*0c60*/  LDG.E.U16.CONSTANT R13, [R2.64+0x100] ;  /* 0x00010004020d7981 */ /* 0x000528000c1e9500 */
[----:B------:R2:W5:Y:S04]  /*0c70*/  LDG.E.U16.CONSTANT R12, [R2.64+0x200] ;  /* 0x00020004020c7981 */ /* 0x000568000c1e9500 */
[----:B------:R-:W0:Y:S04]  /*0c80*/  LDS.U16 R15, [R10+-0x2] ;  /* 0xfffffe000a0f7984 */ /* 0x000e280000000400 */
[----:B------:R-:W1:Y:S04]  /*0c90*/  LDS.U16 R16, [R10] ;  /* 0x000000000a107984 */ /* 0x000e680000000400 */
[----:B------:R2:W1:Y:S02]  /*0ca0*/  LDS.U16 R17, [R10+0x2] ;  /* 0x000002000a117984 */ /* 0x0004640000000400 */
[----:B--2---:R-:W-:Y:S01]  /*0cb0*/  IADD3 R10, R10, 0x8, RZ ;  /* 0x000000080a0a7810 */ /* 0x004fe20007ffe0ff */
[----:B0-----:R-:W-:-:S02]  /*0cc0*/  HADD2.F32 R19, -RZ, R15.H0_H0 ;  /* 0x2000000fff137230 */ /* 0x001fc40000004100 */
[----:B-1----:R-:W-:-:S03]  /*0cd0*/  HADD2.F32 R21, -RZ, R16.H0_H0 ;  /* 0x20000010ff157230 */ /* 0x002fc60000004100 */
[C---:B------:R-:W-:Y:S01]  /*0ce0*/  FMUL.FTZ R20, R8.reuse, R19 ;  /* 0x0000001308147220 */ /* 0x040fe20000410000 */
[----:B------:R-:W-:Y:S01]  /*0cf0*/  HADD2.F32 R23, -RZ, R17.H0_H0 ;  /* 0x20000011ff177230 */ /* 0x000fe20000004100 */
[----:B------:R-:W-:-:S03]  /*0d00*/  FMUL.FTZ R22, R8, R21 ;  /* 0x0000001508167220 */ /* 0x000fc60000410000 */
[----:B------:R-:W-:Y:S01]  /*0d10*/  F2FP.PACK_AB R17, RZ, R20 ;  /* 0x00000014ff11723e */ /* 0x000fe200000000ff */
[----:B------:R-:W-:Y:S01]  /*0d20*/  FMUL.FTZ R16, R8, R23 ;  /* 0x0000001708107220 */ /* 0x000fe20000410000 */
[----:B------:R-:W-:-:S03]  /*0d30*/  F2FP.PACK_AB R18, RZ, R22 ;  /* 0x00000016ff12723e */ /* 0x000fc600000000ff */
[C---:B------:R-:W-:Y:S02]  /*0d40*/  HSETP2.GEU.AND P4, PT, |R17|.reuse.H0_H0, 8.523464202880859375e-06, 8.523464202880859375e-06, PT ;  /* 0x008f008f11007434 */ /* 0x040fe40003f8ea00 */
[----:B------:R-:W-:Y:S01]  /*0d50*/  HSETP2.GT.AND P3, PT, |R17|.H0_H0, RZ.H0_H0, PT ;  /* 0x200000ff11007234 */ /* 0x000fe20003f64a00 */
[----:B------:R-:W-:Y:S01]  /*0d60*/  F2FP.PACK_AB R15, RZ, R16 ;  /* 0x00000010ff0f723e */ /* 0x000fe200000000ff */
[C---:B------:R-:W-:Y:S02]  /*0d70*/  HSETP2.GEU.AND P0, PT, |R18|.reuse.H0_H0, 8.523464202880859375e-06, 8.523464202880859375e-06, PT ;  /* 0x008f008f12007434 */ /* 0x040fe40003f0ea00 */
[----:B------:R-:W-:Y:S01]  /*0d80*/  HSETP2.GT.AND P1, PT, |R18|.H0_H0, RZ.H0_H0, PT ;  /* 0x200000ff12007234 */ /* 0x000fe20003f24a00 */
[----:B------:R-:W-:Y:S01]  /*0d90*/  PLOP3.LUT P3, PT, P4, P3, PT, 0xa2, 0x0 ;  /* 0x000000000000781c */ /* 0x000fe20002767472 */
[C---:B------:R-:W-:Y:S02]  /*0da0*/  HSETP2.GEU.AND P2, PT, |R15|.reuse.H0_H0, 8.523464202880859375e-06, 8.523464202880859375e-06, PT ;  /* 0x008f008f0f007434 */ /* 0x040fe40003f4ea00 */
[----:B------:R-:W-:Y:S01]  /*0db0*/  HSETP2.GT.AND P4, PT, |R15|.H0_H0, RZ.H0_H0, PT ;  /* 0x200000ff0f007234 */ /* 0x000fe20003f84a00 */
[----:B------:R-:W-:-:S02]  /*0dc0*/  PLOP3.LUT P0, PT, P0, P1, PT, 0xa2, 0x0 ;  /* 0x000000000000781c */ /* 0x000fc40000703472 */
[----:B------:R-:W-:Y:S02]  /*0dd0*/  IADD3 R2, P1, R2, 0x400, RZ ;  /* 0x0000040002027810 */ /* 0x000fe40007f3e0ff */
[----:B------:R-:W-:-:S05]  /*0de0*/  PLOP3.LUT P2, PT, P2, P4, PT, 0xa2, 0x0 ;  /* 0x000000000000781c */ /* 0x000fca0001749472 */
[----:B------:R-:W-:-:S04]  /*0df0*/  @!P3 FFMA.FTZ R19, -R7, R20, R19 ;  /* 0x000000140713b223 */ /* 0x000fc80000010113 */
[C---:B------:R-:W-:Y:S02]  /*0e00*/  @!P0 FFMA.FTZ R21, -R7.reuse, R22, R21 ;  /* 0x0000001607158223 */ /* 0x040fe40000010115 */
[C---:B------:R-:W-:Y:S02]  /*0e10*/  @!P3 FFMA.FTZ R19, R8.reuse, R19, R20 ;  /* 0x000000130813b223 */ /* 0x040fe40000010014 */
[C---:B------:R-:W-:Y:S02]  /*0e20*/  @!P0 FFMA.FTZ R21, R8.reuse, R21, R22 ;  /* 0x0000001508158223 */ /* 0x040fe40000010016 */
[----:B------:R-:W-:Y:S01]  /*0e30*/  @!P2 FFMA.FTZ R23, -R7, R16, R23 ;  /* 0x000000100717a223 */ /* 0x000fe20000010117 */
[----:B------:R-:W-:Y:S02]  /*0e40*/  @!P3 F2FP.PACK_AB R17, RZ, R19 ;  /* 0x00000013ff11b23e */ /* 0x000fe400000000ff */
[----:B------:R-:W-:Y:S01]  /*0e50*/  @!P0 F2FP.PACK_AB R18, RZ, R21 ;  /* 0x00000015ff12823e */ /* 0x000fe200000000ff */
[----:B------:R-:W-:Y:S01]  /*0e60*/  @!P2 FFMA.FTZ R23, R8, R23, R16 ;  /* 0x000000170817a223 */ /* 0x000fe20000010010 */
[----:B------:R-:W-:-:S04]  /*0e70*/  IADD3 R6, P0, R6, 0x400, RZ ;  /* 0x0000040006067810 */ /* 0x000fc80007f1e0ff */
[----:B------:R-:W-:Y:S02]  /*0e80*/  @!P2 F2FP.PACK_AB R15, RZ, R23 ;  /* 0x00000017ff0fa23e */ /* 0x000fe400000000ff */
[----:B------:R-:W-:Y:S01]  /*0e90*/  IADD3.X R9, RZ, R9, RZ, P0, !PT ;  /* 0x00000009ff097210 */ /* 0x000fe200007fe4ff */
[----:B---3--:R-:W-:-:S04]  /*0ea0*/  HFMA2 R14, R14.H0_H0, R17.H0_H0, R11.H0_H0 ;  /* 0x200000110e0e7231 */ /* 0x008fc8000004080b */
[----:B----4-:R-:W-:Y:S01]  /*0eb0*/  HFMA2 R13, R13.H0_H0, R18.H0_H0, R14.H0_H0 ;  /* 0x200000120d0d7231 */ /* 0x010fe2000004080e */
[----:B------:R0:W-:Y:S03]  /*0ec0*/  STG.E.U16 [R4.64], R14 ;  /* 0x0000000e04007986 */ /* 0x0001e6000c101504 */
[----:B-----5:R-:W-:Y:S01]  /*0ed0*/  HFMA2 R12, R12.H0_H0, R15.H0_H0, R13.H0_H0 ;  /* 0x2000000f0c0c7231 */ /* 0x020fe2000004080d */
[----:B------:R0:W-:Y:S01]  /*0ee0*/  STG.E.U16 [R4.64], R13 ;  /* 0x0000000d04007986 */ /* 0x0001e2000c101504 */
[----:B------:R-:W-:-:S03]  /*0ef0*/  IMAD.X R15, RZ, RZ, R3, P1 ;  /* 0x000000ffff0f7224 */ /* 0x000fc600008e0603 */
[----:B------:R-:W-:-:S05]  /*0f00*/  PRMT R11, R12, 0x7610, R11 ;  /* 0x000076100c0b7816 */ /* 0x000fca000000000b */
[----:B------:R0:W-:Y:S01]  /*0f10*/  STG.E.U16 [R4.64], R11 ;  /* 0x0000000b04007986 */ /* 0x0001e2000c101504 */
[----:B------:R-:W-:Y:S05]  /*0f20*/  BRA `(.L_x_110) ;  /* 0xfffffbc000007947 */ /* 0x000fea000383ffff */
.L_x_111:
        /* <DEDUP_REMOVED lines=13> */
.L_x_1754:


//--------------------- .text._Z30flash_decoding_residual_kernelI6__halfLi32ELi128ELi128EEvPKT_S3_S3_iPS1_S4_iii --------------------------
	.section	.text._Z30flash_decoding_residual_kernelI6__halfLi32ELi128ELi128EEvPKT_S3_S3_iPS1_S4_iii,"ax",@progbits
	.sectionflags	@"SHF_BARRIERS=1"
	.sectioninfo	@"SHI_REGISTERS=32"
	.align	128
        .global         _Z30flash_decoding_residual_kernelI6__halfLi32ELi128ELi128EEvPKT_S3_S3_iPS1_S4_iii
        .type           _Z30flash_decoding_residual_kernelI6__halfLi32ELi128ELi128EEvPKT_S3_S3_iPS1_S4_iii,@function
        .size           _Z30flash_decoding_residual_kernelI6__halfLi32ELi128ELi128EEvPKT_S3_S3_iPS1_S4_iii,(.L_x_1755 - _Z30flash_decoding_residual_kernelI6__halfLi32ELi128ELi128EEvPKT_S3_S3_iPS1_S4_iii)
        .other          _Z30flash_decoding_residual_kernelI6__halfLi32ELi128ELi128EEvPKT_S3_S3_iPS1_S4_iii,@"STO_CUDA_ENTRY STV_DEFAULT"
_Z30flash_decoding_residual_kernelI6__halfLi32ELi128ELi128EEvPKT_S3_S3_iPS1_S4_iii:
.text._Z30flash_decoding_residual_kernelI6__halfLi32ELi128ELi128EEvPKT_S3_S3_iPS1_S4_iii:
[----:B------:R-:W-:Y:S02]  /*0000*/  IMAD.MOV.U32 R1, RZ, RZ, c[0x0][0x28] ;  /* 0x00000a00ff017624 */ /* 0x000fe400078e00ff */
[----:B------:R-:W0:Y:S01]  /*0010*/  S2R R17, SR_TID.X ;  /* 0x0000000000117919 */ /* 0x000e220000002100 */
[----:B------:R-:W-:-:S03]  /*0020*/  ULDC.64 UR6, c[0x0][0x118] ;  /* 0x0000460000067ab9 */ /* 0x000fc60000000a00 */
[----:B------:R-:W1:Y:S04]  /*0030*/  S2R R0, SR_CTAID.Y ;  /* 0x0000000000007919 */ /* 0x000e680000002600 */
[----:B------:R-:W1:Y:S01]  /*0040*/  S2R R19, SR_CTAID.X ;  /* 0x0000000000137919 */ /* 0x000e620000002500 */
[----:B0-----:R-:W-:-:S04]  /*0050*/  LOP3.LUT R2, R17, 0xffffffc0, RZ, 0xc0, !PT ;  /* 0xffffffc011027812 */ /* 0x001fc800078ec0ff */
[----:B------:R-:W-:Y:S01]  /*0060*/  ISETP.NE.AND P1, PT, R2, 0x40, PT ;  /* 0x000000400200780c */ /* 0x000fe20003f25270 */
[----:B-1----:R-:W-:-:S12]  /*0070*/  IMAD R21, R19, c[0x0][0x194], R0 ;  /* 0x0000650013157a24 */ /* 0x002fd800078e0200 */
[----:B------:R-:W-:Y:S01]  /*0080*/  @!P1 IMAD.SHL.U32 R2, R21, 0x80, RZ ;  /* 0x0000008015029824 */ /* 0x000fe200078e00ff */
[----:B------:R-:W-:Y:S01]  /*0090*/  @!P1 IADD3 R5, R17, -0x40, RZ ;  /* 0xffffffc011059810 */ /* 0x000fe20007ffe0ff */
[----:B------:R-:W-:-:S04]  /*00a0*/  @!P1 IMAD.MOV.U32 R3, RZ, RZ, 0x2 ;  /* 0x00000002ff039424 */ /* 0x000fc800078e00ff */
[----:B------:R-:W-:-:S06]  /*00b0*/  @!P1 IMAD.WIDE R2, R2, R3, c[0x0][0x160] ;  /* 0x0000580002029625 */ /* 0x000fcc00078e0203 */
[----:B------:R-:W-:-:S05]  /*00c0*/  @!P1 IMAD.WIDE R2, R5, 0x4, R2 ;  /* 0x0000000405029825 */ /* 0x000fca00078e0202 */
[----:B------:R0:W2:Y:S01]  /*00d0*/  @!P1 LDG.E.CONSTANT R4, [R2.64] ;  /* 0x0000000602049981 */ /* 0x0000a2000c1e9900 */
[----:B------:R-:W-:Y:S01]  /*00e0*/  IABS R9, c[0x0][0x198] ;  /* 0x0000660000097a13 */ /* 0x000fe20000000000 */
[----:B------:R-:W-:Y:S01]  /*00f0*/  ULDC UR4, c[0x0][0x194] ;  /* 0x0000650000047ab9 */ /* 0x000fe20000000800 */
[----:B------:R-:W-:Y:S01]  /*0100*/  BSSY B0, `(.L_x_112) ;  /* 0x00000c2000007945 */ /* 0x000fe20003800000 */
[----:B------:R-:W-:Y:S01]  /*0110*/  ULDC UR5, c[0x0][0x198] ;  /* 0x0000660000057ab9 */ /* 0x000fe20000000800 */
[----:B------:R-:W1:Y:S01]  /*0120*/  I2F.RP R5, R9 ;  /* 0x0000000900057306 */ /* 0x000e620000209400 */
[----:B------:R-:W-:Y:S01]  /*0130*/  ULOP3.LUT UR4, UR4, UR5, URZ, 0x3c, !UPT ;  /* 0x0000000504047292 */ /* 0x000fe2000f8e3c3f */
[----:B------:R-:W-:Y:S01]  /*0140*/  IMAD.SHL.U32 R20, R17, 0x4, RZ ;  /* 0x0000000411147824 */ /* 0x000fe200078e00ff */
[----:B0-----:R-:W-:-:S04]  /*0150*/  IABS R2, c[0x0][0x194] ;  /* 0x0000650000027a13 */ /* 0x001fc80000000000 */
[----:B------:R-:W-:Y:S01]  /*0160*/  ISETP.LE.AND P3, PT, RZ, UR4, PT ;  /* 0x00000004ff007c0c */ /* 0x000fe2000bf63270 */
[----:B-1----:R-:W0:Y:S02]  /*0170*/  MUFU.RCP R5, R5 ;  /* 0x0000000500057308 */ /* 0x002e240000001000 */
[----:B0-----:R-:W-:-:S06]  /*0180*/  IADD3 R6, R5, 0xffffffe, RZ ;  /* 0x0ffffffe05067810 */ /* 0x001fcc0007ffe0ff */
[----:B------:R0:W1:Y:S02]  /*0190*/  F2I.FTZ.U32.TRUNC.NTZ R7, R6 ;  /* 0x0000000600077305 */ /* 0x000064000021f000 */
[----:B0-----:R-:W-:Y:S02]  /*01a0*/  IMAD.MOV.U32 R6, RZ, RZ, RZ ;  /* 0x000000ffff067224 */ /* 0x001fe400078e00ff */
[----:B-1----:R-:W-:-:S04]  /*01b0*/  IMAD.MOV R8, RZ, RZ, -R7 ;  /* 0x000000ffff087224 */ /* 0x002fc800078e0a07 */
[----:B------:R-:W-:-:S04]  /*01c0*/  IMAD R11, R8, R9, RZ ;  /* 0x00000009080b7224 */ /* 0x000fc800078e02ff */
[----:B------:R-:W-:-:S06]  /*01d0*/  IMAD.HI.U32 R7, R7, R11, R6 ;  /* 0x0000000b07077227 */ /* 0x000fcc00078e0006 */
[----:B------:R-:W-:-:S04]  /*01e0*/  IMAD.HI.U32 R7, R7, R2, RZ ;  /* 0x0000000207077227 */ /* 0x000fc800078e00ff */
[----:B------:R-:W-:-:S04]  /*01f0*/  IMAD.MOV R3, RZ, RZ, -R7 ;  /* 0x000000ffff037224 */ /* 0x000fc800078e0a07 */
        /* <DEDUP_REMOVED lines=16> */
[----:B------:R0:W1:Y:S02]  /*0300*/  F2I.FTZ.U32.TRUNC.NTZ R3, R2 ;  /* 0x0000000200037305 */ /* 0x000064000021f000 */
[----:B0-----:R-:W-:Y:S02]  /*0310*/  IMAD.MOV.U32 R2, RZ, RZ, RZ ;  /* 0x000000ffff027224 */ /* 0x001fe400078e00ff */
[----:B-1----:R-:W-:-:S04]  /*0320*/  IMAD.MOV R6, RZ, RZ, -R3 ;  /* 0x000000ffff067224 */ /* 0x002fc800078e0a03 */
[----:B------:R-:W-:Y:S01]  /*0330*/  IMAD R9, R6, R7, RZ ;  /* 0x0000000706097224 */ /* 0x000fe200078e02ff */
[----:B------:R-:W-:Y:S02]  /*0340*/  IABS R6, R0 ;  /* 0x0000000000067213 */ /* 0x000fe40000000000 */
[----:B------:R-:W-:Y:S01]  /*0350*/  LOP3.LUT R0, R0, R11, RZ, 0x3c, !PT ;  /* 0x0000000b00007212 */ /* 0x000fe200078e3cff */
[----:B------:R-:W-:-:S03]  /*0360*/  IMAD.HI.U32 R3, R3, R9, R2 ;  /* 0x0000000903037227 */ /* 0x000fc600078e0002 */
[----:B------:R-:W-:-:S03]  /*0370*/  ISETP.GE.AND P0, PT, R0, RZ, PT ;  /* 0x000000ff0000720c */ /* 0x000fc60003f06270 */
[----:B------:R-:W-:-:S04]  /*0380*/  IMAD.HI.U32 R3, R3, R6, RZ ;  /* 0x0000000603037227 */ /* 0x000fc800078e00ff */
[----:B------:R-:W-:-:S05]  /*0390*/  IMAD R2, R3, R5, R6 ;  /* 0x0000000503027224 */ /* 0x000fca00078e0206 */
[----:B------:R-:W-:-:S13]  /*03a0*/  ISETP.GT.U32.AND P3, PT, R7, R2, PT ;  /* 0x000000020700720c */ /* 0x000fda0003f64070 */
[----:B------:R-:W-:Y:S01]  /*03b0*/  @!P3 IMAD.IADD R2, R2, 0x1, -R7 ;  /* 0x000000010202b824 */ /* 0x000fe200078e0a07 */
[----:B------:R-:W-:Y:S02]  /*03c0*/  @!P3 IADD3 R3, R3, 0x1, RZ ;  /* 0x000000010303b810 */ /* 0x000fe40007ffe0ff */
[----:B------:R-:W-:Y:S02]  /*03d0*/  ISETP.NE.AND P3, PT, R11, RZ, PT ;  /* 0x000000ff0b00720c */ /* 0x000fe40003f65270 */
[----:B------:R-:W-:Y:S01]  /*03e0*/  ISETP.GE.U32.AND P2, PT, R2, R7, PT ;  /* 0x000000070200720c */ /* 0x000fe20003f46070 */
[----:B------:R-:W-:-:S05]  /*03f0*/  IMAD.MOV.U32 R2, RZ, RZ, c[0x0][0x178] ;  /* 0x00005e00ff027624 */ /* 0x000fca00078e00ff */
[----:B------:R-:W-:-:S07]  /*0400*/  IADD3 R18, R2, -0x1, RZ ;  /* 0xffffffff02127810 */ /* 0x000fce0007ffe0ff */
[----:B------:R-:W-:-:S05]  /*0410*/  @P2 IADD3 R3, R3, 0x1, RZ ;  /* 0x0000000103032810 */ /* 0x000fca0007ffe0ff */
[----:B------:R-:W-:-:S04]  /*0420*/  IMAD.MOV.U32 R0, RZ, RZ, R3 ;  /* 0x000000ffff007224 */ /* 0x000fc800078e0003 */
[----:B------:R-:W-:Y:S01]  /*0430*/  @!P0 IMAD.MOV R0, RZ, RZ, -R0 ;  /* 0x000000ffff008224 */ /* 0x000fe200078e0a00 */
[----:B------:R-:W-:Y:S01]  /*0440*/  @!P3 LOP3.LUT R0, RZ, R11, RZ, 0x33, !PT ;  /* 0x0000000bff00b212 */ /* 0x000fe200078e33ff */
[----:B--2---:R0:W-:Y:S01]  /*0450*/  @!P1 STS [R17.X4], R4 ;  /* 0x0000000411009388 */ /* 0x0041e20000004800 */
[----:B------:R-:W-:-:S04]  /*0460*/  ISETP.LT.AND P1, PT, RZ, c[0x0][0x178], PT ;  /* 0x00005e00ff007a0c */ /* 0x000fc80003f21270 */
[----:B------:R-:W-:-:S13]  /*0470*/  ISETP.LT.AND P1, PT, R17, 0x40, P1 ;  /* 0x000000401100780c */ /* 0x000fda0000f21270 */
[----:B------:R-:W-:Y:S05]  /*0480*/  @!P1 BRA `(.L_x_113) ;  /* 0x0000089000009947 */ /* 0x000fea0003800000 */
[----:B0-----:R-:W-:Y:S01]  /*0490*/  ISETP.GE.U32.AND P0, PT, R18, 0x3, PT ;  /* 0x000000031200780c */ /* 0x001fe20003f06070 */
[----:B------:R-:W-:Y:S01]  /*04a0*/  IMAD R10, R19, c[0x0][0x198], R0 ;  /* 0x00006600130a7a24 */ /* 0x000fe200078e0200 */
[----:B------:R-:W-:Y:S01]  /*04b0*/  SHF.R.S32.HI R8, RZ, 0x1f, R17 ;  /* 0x0000001fff087819 */ /* 0x000fe20000011411 */
[----:B------:R-:W-:Y:S01]  /*04c0*/  IMAD.MOV.U32 R9, RZ, RZ, RZ ;  /* 0x000000ffff097224 */ /* 0x000fe200078e00ff */
[----:B------:R-:W-:Y:S01]  /*04d0*/  LOP3.LUT R3, R2, 0x3, RZ, 0xc0, !PT ;  /* 0x0000000302037812 */ /* 0x000fe200078ec0ff */
[----:B------:R-:W-:-:S08]  /*04e0*/  IMAD.SHL.U32 R10, R10, 0x4000, RZ ;  /* 0x000040000a0a7824 */ /* 0x000fd000078e00ff */
[----:B------:R-:W-:Y:S05]  /*04f0*/  @!P0 BRA `(.L_x_114) ;  /* 0x000006d000008947 */ /* 0x000fea0003800000 */
[----:B------:R-:W-:Y:S01]  /*0500*/  IADD3 R11, -R3, c[0x0][0x178], RZ ;  /* 0x00005e00030b7a10 */ /* 0x000fe20007ffe1ff */
[----:B------:R-:W-:Y:S01]  /*0510*/  IMAD.SHL.U32 R7, R17, 0x2, RZ ;  /* 0x0000000211077824 */ /* 0x000fe200078e00ff */
[----:B------:R-:W-:Y:S02]  /*0520*/  IADD3 R4, R10, 0x80, RZ ;  /* 0x000000800a047810 */ /* 0x000fe40007ffe0ff */
[----:B------:R-:W-:Y:S02]  /*0530*/  ISETP.GT.AND P0, PT, R11, RZ, PT ;  /* 0x000000ff0b00720c */ /* 0x000fe40003f04270 */
[----:B------:R-:W-:Y:S02]  /*0540*/  SHF.L.U64.HI R9, R17, 0x1, R8 ;  /* 0x0000000111097819 */ /* 0x000fe40000010208 */
[-C--:B------:R-:W-:Y:S02]  /*0550*/  IADD3 R5, P3, R4, R7.reuse, RZ ;  /* 0x0000000704057210 */ /* 0x080fe40007f7e0ff */
[----:B------:R-:W-:-:S02]  /*0560*/  IADD3 R7, P2, R10, R7, RZ ;  /* 0x000000070a077210 */ /* 0x000fc40007f5e0ff */
[-C--:B------:R-:W-:Y:S02]  /*0570*/  LEA.HI.X.SX32 R12, R4, R9.reuse, 0x1, P3 ;  /* 0x00000009040c7211 */ /* 0x080fe400018f0eff */
[----:B------:R-:W-:Y:S01]  /*0580*/  LEA.HI.X.SX32 R14, R10, R9, 0x1, P2 ;  /* 0x000000090a0e7211 */ /* 0x000fe200010f0eff */
[----:B------:R-:W-:Y:S01]  /*0590*/  IMAD.MOV.U32 R9, RZ, RZ, RZ ;  /* 0x000000ffff097224 */ /* 0x000fe200078e00ff */
[----:B------:R-:W-:Y:S02]  /*05a0*/  LEA R4, P3, R5, c[0x0][0x168], 0x1 ;  /* 0x00005a0005047a11 */ /* 0x000fe400078608ff */
[----:B------:R-:W-:Y:S02]  /*05b0*/  LEA R6, P2, R7, c[0x0][0x168], 0x1 ;  /* 0x00005a0007067a11 */ /* 0x000fe400078408ff */
[----:B------:R-:W-:Y:S02]  /*05c0*/  LEA.HI.X R5, R5, c[0x0][0x16c], R12, 0x1, P3 ;  /* 0x00005b0005057a11 */ /* 0x000fe400018f0c0c */
[----:B------:R-:W-:-:S02]  /*05d0*/  LEA.HI.X R7, R7, c[0x0][0x16c], R14, 0x1, P2 ;  /* 0x00005b0007077a11 */ /* 0x000fc400010f0c0e */
[----:B------:R-:W-:Y:S01]  /*05e0*/  IADD3 R12, R20, 0x408, RZ ;  /* 0x00000408140c7810 */ /* 0x000fe20007ffe0ff */
[----:B------:R-:W-:Y:S05]  /*05f0*/  @!P0 BRA `(.L_x_115) ;  /* 0x000004a000008947 */ /* 0x000fea0003800000 */
[----:B------:R-:W-:Y:S02]  /*0600*/  ISETP.GT.AND P2, PT, R11, 0xc, PT ;  /* 0x0000000c0b00780c */ /* 0x000fe40003f44270 */
[----:B------:R-:W-:-:S11]  /*0610*/  PLOP3.LUT P0, PT, PT, PT, PT, 0x80, 0x0 ;  /* 0x000000000000781c */ /* 0x000fd60003f0f070 */
[----:B------:R-:W-:Y:S05]  /*0620*/  @!P2 BRA `(.L_x_116) ;  /* 0x000002a00000a947 */ /* 0x000fea0003800000 */
[----:B------:R-:W-:Y:S02]  /*0630*/  PLOP3.LUT P0, PT, PT, PT, PT, 0x8, 0x0 ;  /* 0x000000000000781c */ /* 0x000fe40003f0e170 */
.L_x_117:
[----:B------:R-:W2:Y:S04]  /*0640*/  LDG.E.CONSTANT R13, [R6.64] ;  /* 0x00000006060d7981 */ /* 0x000ea8000c1e9900 */
[----:B------:R-:W3:Y:S04]  /*0650*/  LDG.E.CONSTANT R15, [R4.64] ;  /* 0x00000006040f7981 */ /* 0x000ee8000c1e9900 */
[----:B------:R-:W4:Y:S04]  /*0660*/  LDG.E.CONSTANT R23, [R4.64+0x100] ;  /* 0x0001000604177981 */ /* 0x000f28000c1e9900 */
[----:B------:R-:W5:Y:S04]  /*0670*/  LDG.E.CONSTANT R25, [R4.64+0x200] ;  /* 0x0002000604197981 */ /* 0x000f68000c1e9900 */
[----:B------:R-:W5:Y:S04]  /*0680*/  LDG.E.CONSTANT R27, [R6.64+0x400] ;  /* 0x00040006061b7981 */ /* 0x000f68000c1e9900 */
[----:B------:R-:W5:Y:S04]  /*0690*/  LDG.E.CONSTANT R29, [R4.64+0x400] ;  /* 0x00040006041d7981 */ /* 0x000f68000c1e9900 */
[----:B------:R-:W5:Y:S04]  /*06a0*/  LDG.E.CONSTANT R14, [R4.64+0x500] ;  /* 0x00050006040e7981 */ /* 0x000f68000c1e9900 */
[----:B------:R0:W5:Y:S04]  /*06b0*/  LDG.E.CONSTANT R16, [R4.64+0x600] ;  /* 0x0006000604107981 */ /* 0x000168000c1e9900 */
[----:B------:R1:W5:Y:S04]  /*06c0*/  LDG.E.CONSTANT R22, [R6.64+0x800] ;  /* 0x0008000606167981 */ /* 0x000368000c1e9900 */
[----:B------:R0:W5:Y:S04]  /*06d0*/  LDG.E.CONSTANT R24, [R4.64+0x800] ;  /* 0x0008000604187981 */ /* 0x000168000c1e9900 */
[----:B------:R0:W5:Y:S04]  /*06e0*/  LDG.E.CONSTANT R26, [R4.64+0x900] ;  /* 0x00090006041a7981 */ /* 0x000168000c1e9900 */
[----:B--2---:R2:W-:Y:S04]  /*06f0*/  STS [R12+-0x208], R13 ;  /* 0xfffdf80d0c007388 */ /* 0x0045e80000000800 */
[----:B---3--:R3:W-:Y:S04]  /*0700*/  STS [R12+-0x104], R15 ;  /* 0xfffefc0f0c007388 */ /* 0x0087e80000000800 */
[----:B----4-:R4:W-:Y:S04]  /*0710*/  STS [R12], R23 ;  /* 0x000000170c007388 */ /* 0x0109e80000000800 */
[----:B-----5:R5:W-:Y:S04]  /*0720*/  STS [R12+0x104], R25 ;  /* 0x000104190c007388 */ /* 0x020be80000000800 */
[----:B------:R0:W-:Y:S04]  /*0730*/  STS [R12+0x208], R27 ;  /* 0x0002081b0c007388 */ /* 0x0001e80000000800 */
[----:B--2---:R5:W2:Y:S04]  /*0740*/  LDG.E.CONSTANT R13, [R4.64+0xa00] ;  /* 0x000a0006040d7981 */ /* 0x004aa8000c1e9900 */
[----:B---3--:R1:W3:Y:S04]  /*0750*/  LDG.E.CONSTANT R15, [R6.64+0xc00] ;  /* 0x000c0006060f7981 */ /* 0x0082e8000c1e9900 */
[----:B----4-:R4:W3:Y:S04]  /*0760*/  LDG.E.CONSTANT R23, [R4.64+0xc00] ;  /* 0x000c000604177981 */ /* 0x0108e8000c1e9900 */
[----:B-----5:R4:W5:Y:S04]  /*0770*/  LDG.E.CONSTANT R25, [R4.64+0xd00] ;  /* 0x000d000604197981 */ /* 0x020968000c1e9900 */
[----:B0-----:R4:W5:Y:S01]  /*0780*/  LDG.E.CONSTANT R27, [R4.64+0xe00] ;  /* 0x000e0006041b7981 */ /* 0x001962000c1e9900 */
[----:B------:R-:W-:-:S02]  /*0790*/  IADD3 R11, R11, -0x10, RZ ;  /* 0xfffffff00b0b7810 */ /* 0x000fc40007ffe0ff */
[----:B------:R-:W-:Y:S01]  /*07a0*/  IADD3 R9, R9, 0x10, RZ ;  /* 0x0000001009097810 */ /* 0x000fe20007ffe0ff */
[----:B------:R-:W-:Y:S01]  /*07b0*/  STS [R12+0x30c], R29 ;  /* 0x00030c1d0c007388 */ /* 0x000fe20000000800 */
[----:B------:R-:W-:Y:S02]  /*07c0*/  ISETP.GT.AND P2, PT, R11, 0xc, PT ;  /* 0x0000000c0b00780c */ /* 0x000fe40003f44270 */
[----:B-1----:R-:W-:Y:S01]  /*07d0*/  IADD3 R6, P3, R6, 0x1000, RZ ;  /* 0x0000100006067810 */ /* 0x002fe20007f7e0ff */
[----:B------:R-:W-:Y:S01]  /*07e0*/  STS [R12+0x410], R14 ;  /* 0x0004100e0c007388 */ /* 0x000fe20000000800 */
[----:B----4-:R-:W-:-:S03]  /*07f0*/  IADD3 R4, P4, R4, 0x1000, RZ ;  /* 0x0000100004047810 */ /* 0x010fc60007f9e0ff */
[----:B------:R-:W-:Y:S01]  /*0800*/  STS [R12+0x514], R16 ;  /* 0x000514100c007388 */ /* 0x000fe20000000800 */
[----:B------:R-:W-:Y:S02]  /*0810*/  IMAD.X R7, RZ, RZ, R7, P3 ;  /* 0x000000ffff077224 */ /* 0x000fe400018e0607 */
[----:B------:R-:W-:Y:S01]  /*0820*/  IMAD.X R5, RZ, RZ, R5, P4 ;  /* 0x000000ffff057224 */ /* 0x000fe200020e0605 */
[----:B------:R-:W-:Y:S04]  /*0830*/  STS [R12+0x618], R22 ;  /* 0x000618160c007388 */ /* 0x000fe80000000800 */
[----:B------:R-:W-:Y:S04]  /*0840*/  STS [R12+0x71c], R24 ;  /* 0x00071c180c007388 */ /* 0x000fe80000000800 */
[----:B------:R-:W-:Y:S04]  /*0850*/  STS [R12+0x820], R26 ;  /* 0x0008201a0c007388 */ /* 0x000fe80000000800 */
[----:B--2---:R-:W-:Y:S04]  /*0860*/  STS [R12+0x924], R13 ;  /* 0x0009240d0c007388 */ /* 0x004fe80000000800 */
[----:B---3--:R-:W-:Y:S04]  /*0870*/  STS [R12+0xa28], R15 ;  /* 0x000a280f0c007388 */ /* 0x008fe80000000800 */
[----:B------:R-:W-:Y:S04]  /*0880*/  STS [R12+0xb2c], R23 ;  /* 0x000b2c170c007388 */ /* 0x000fe80000000800 */
[----:B-----5:R-:W-:Y:S04]  /*0890*/  STS [R12+0xc30], R25 ;  /* 0x000c30190c007388 */ /* 0x020fe80000000800 */
[----:B------:R0:W-:Y:S02]  /*08a0*/  STS [R12+0xd34], R27 ;  /* 0x000d341b0c007388 */ /* 0x0001e40000000800 */
[----:B0-----:R-:W-:Y:S01]  /*08b0*/  IADD3 R12, R12, 0x1040, RZ ;  /* 0x000010400c0c7810 */ /* 0x001fe20007ffe0ff */
[----:B------:R-:W-:Y:S05]  /*08c0*/  @P2 BRA `(.L_x_117) ;  /* 0xfffffd7000002947 */ /* 0x000fea000383ffff */
.L_x_116:
[----:B------:R-:W-:-:S13]  /*08d0*/  ISETP.GT.AND P2, PT, R11, 0x4, PT ;  /* 0x000000040b00780c */ /* 0x000fda0003f44270 */
[----:B------:R-:W-:Y:S05]  /*08e0*/  @!P2 BRA `(.L_x_118) ;  /* 0x000001900000a947 */ /* 0x000fea0003800000 */
[----:B------:R0:W2:Y:S04]  /*08f0*/  LDG.E.CONSTANT R13, [R6.64] ;  /* 0x00000006060d7981 */ /* 0x0000a8000c1e9900 */
[----:B------:R0:W3:Y:S04]  /*0900*/  LDG.E.CONSTANT R27, [R6.64+0x400] ;  /* 0x00040006061b7981 */ /* 0x0000e8000c1e9900 */
[----:B------:R1:W4:Y:S04]  /*0910*/  LDG.E.CONSTANT R15, [R4.64] ;  /* 0x00000006040f7981 */ /* 0x000328000c1e9900 */
[----:B------:R1:W5:Y:S04]  /*0920*/  LDG.E.CONSTANT R23, [R4.64+0x100] ;  /* 0x0001000604177981 */ /* 0x000368000c1e9900 */
[----:B------:R1:W5:Y:S04]  /*0930*/  LDG.E.CONSTANT R25, [R4.64+0x200] ;  /* 0x0002000604197981 */ /* 0x000368000c1e9900 */
[----:B------:R1:W5:Y:S04]  /*0940*/  LDG.E.CONSTANT R29, [R4.64+0x400] ;  /* 0x00040006041d7981 */ /* 0x000368000c1e9900 */
[----:B------:R1:W5:Y:S04]  /*0950*/  LDG.E.CONSTANT R14, [R4.64+0x500] ;  /* 0x00050006040e7981 */ /* 0x000368000c1e9900 */
[----:B------:R1:W5:Y:S01]  /*0960*/  LDG.E.CONSTANT R16, [R4.64+0x600] ;  /* 0x0006000604107981 */ /* 0x000362000c1e9900 */
[----:B------:R-:W-:-:S02]  /*0970*/  IADD3 R22, P3, R4, 0x800, RZ ;  /* 0x0000080004167810 */ /* 0x000fc40007f7e0ff */
[----:B0-----:R-:W-:Y:S02]  /*0980*/  IADD3 R6, P2, R6, 0x800, RZ ;  /* 0x0000080006067810 */ /* 0x001fe40007f5e0ff */
[----:B------:R-:W-:Y:S02]  /*0990*/  PLOP3.LUT P0, PT, PT, PT, PT, 0x8, 0x0 ;  /* 0x000000000000781c */ /* 0x000fe40003f0e170 */
[----:B------:R-:W-:Y:S01]  /*09a0*/  IADD3 R9, R9, 0x8, RZ ;  /* 0x0000000809097810 */ /* 0x000fe20007ffe0ff */
[----:B------:R-:W-:Y:S01]  /*09b0*/  IMAD.X R7, RZ, RZ, R7, P2 ;  /* 0x000000ffff077224 */ /* 0x000fe200010e0607 */
[----:B------:R-:W-:Y:S01]  /*09c0*/  IADD3 R11, R11, -0x8, RZ ;  /* 0xfffffff80b0b7810 */ /* 0x000fe20007ffe0ff */
[----:B-1----:R-:W-:Y:S02]  /*09d0*/  IMAD.X R5, RZ, RZ, R5, P3 ;  /* 0x000000ffff057224 */ /* 0x002fe400018e0605 */
[----:B------:R-:W-:Y:S01]  /*09e0*/  IMAD.MOV.U32 R4, RZ, RZ, R22 ;  /* 0x000000ffff047224 */ /* 0x000fe200078e0016 */
[----:B--2---:R-:W-:Y:S04]  /*09f0*/  STS [R12+-0x208], R13 ;  /* 0xfffdf80d0c007388 */ /* 0x004fe80000000800 */
[----:B---3--:R-:W-:Y:S04]  /*0a00*/  STS [R12+0x208], R27 ;  /* 0x0002081b0c007388 */ /* 0x008fe80000000800 */
[----:B----4-:R-:W-:Y:S04]  /*0a10*/  STS [R12+-0x104], R15 ;  /* 0xfffefc0f0c007388 */ /* 0x010fe80000000800 */
[----:B-----5:R-:W-:Y:S04]  /*0a20*/  STS [R12], R23 ;  /* 0x000000170c007388 */ /* 0x020fe80000000800 */
[----:B------:R-:W-:Y:S04]  /*0a30*/  STS [R12+0x104], R25 ;  /* 0x000104190c007388 */ /* 0x000fe80000000800 */
[----:B------:R-:W-:Y:S04]  /*0a40*/  STS [R12+0x30c], R29 ;  /* 0x00030c1d0c007388 */ /* 0x000fe80000000800 */
[----:B------:R-:W-:Y:S04]  /*0a50*/  STS [R12+0x410], R14 ;  /* 0x0004100e0c007388 */ /* 0x000fe80000000800 */
[----:B------:R0:W-:Y:S02]  /*0a60*/  STS [R12+0x514], R16 ;  /* 0x000514100c007388 */ /* 0x0001e40000000800 */
[----:B0-----:R-:W-:-:S02]  /*0a70*/  IADD3 R12, R12, 0x820, RZ ;  /* 0x000008200c0c7810 */ /* 0x001fc40007ffe0ff */
.L_x_118:
[----:B------:R-:W-:-:S13]  /*0a80*/  ISETP.NE.OR P0, PT, R11, RZ, P0 ;  /* 0x000000ff0b00720c */ /* 0x000fda0000705670 */
[----:B------:R-:W-:Y:S05]  /*0a90*/  @!P0 BRA `(.L_x_114) ;  /* 0x0000013000008947 */ /* 0x000fea0003800000 */
.L_x_115:
[----:B------:R0:W2:Y:S04]  /*0aa0*/  LDG.E.CONSTANT R13, [R6.64] ;  /* 0x00000006060d7981 */ /* 0x0000a8000c1e9900 */
[----:B------:R1:W3:Y:S04]  /*0ab0*/  LDG.E.CONSTANT R23, [R4.64] ;  /* 0x0000000604177981 */ /* 0x0002e8000c1e9900 */
[----:B------:R1:W4:Y:S04]  /*0ac0*/  LDG.E.CONSTANT R25, [R4.64+0x100] ;  /* 0x0001000604197981 */ /* 0x000328000c1e9900 */
[----:B------:R1:W5:Y:S01]  /*0ad0*/  LDG.E.CONSTANT R27, [R4.64+0x200] ;  /* 0x00020006041b7981 */ /* 0x000362000c1e9900 */
[----:B------:R-:W-:-:S02]  /*0ae0*/  IADD3 R11, R11, -0x4, RZ ;  /* 0xfffffffc0b0b7810 */ /* 0x000fc40007ffe0ff */
[----:B------:R-:W-:Y:S02]  /*0af0*/  IADD3 R14, P3, R4, 0x400, RZ ;  /* 0x00000400040e7810 */ /* 0x000fe40007f7e0ff */
[----:B------:R-:W-:Y:S02]  /*0b00*/  ISETP.NE.AND P0, PT, R11, RZ, PT ;  /* 0x000000ff0b00720c */ /* 0x000fe40003f05270 */
[----:B0-----:R-:W-:Y:S01]  /*0b10*/  IADD3 R6, P2, R6, 0x400, RZ ;  /* 0x0000040006067810 */ /* 0x001fe20007f5e0ff */
[----:B------:R-:W-:Y:S01]  /*0b20*/  IMAD.X R15, RZ, RZ, R5, P3 ;  /* 0x000000ffff0f7224 */ /* 0x000fe200018e0605 */
[----:B------:R-:W-:Y:S01]  /*0b30*/  IADD3 R9, R9, 0x4, RZ ;  /* 0x0000000409097810 */ /* 0x000fe20007ffe0ff */
[----:B-1----:R-:W-:Y:S02]  /*0b40*/  IMAD.MOV.U32 R4, RZ, RZ, R14 ;  /* 0x000000ffff047224 */ /* 0x002fe400078e000e */
[----:B------:R-:W-:Y:S02]  /*0b50*/  IMAD.X R7, RZ, RZ, R7, P2 ;  /* 0x000000ffff077224 */ /* 0x000fe400010e0607 */
[----:B------:R-:W-:Y:S01]  /*0b60*/  IMAD.MOV.U32 R5, RZ, RZ, R15 ;  /* 0x000000ffff057224 */ /* 0x000fe200078e000f */
[----:B--2---:R-:W-:Y:S04]  /*0b70*/  STS [R12+-0x208], R13 ;  /* 0xfffdf80d0c007388 */ /* 0x004fe80000000800 */
[----:B---3--:R-:W-:Y:S04]  /*0b80*/  STS [R12+-0x104], R23 ;  /* 0xfffefc170c007388 */ /* 0x008fe80000000800 */
[----:B----4-:R-:W-:Y:S04]  /*0b90*/  STS [R12], R25 ;  /* 0x000000190c007388 */ /* 0x010fe80000000800 */
[----:B-----5:R0:W-:Y:S02]  /*0ba0*/  STS [R12+0x104], R27 ;  /* 0x0001041b0c007388 */ /* 0x0201e40000000800 */
[----:B0-----:R-:W-:Y:S01]  /*0bb0*/  IADD3 R12, R12, 0x410, RZ ;  /* 0x000004100c0c7810 */ /* 0x001fe20007ffe0ff */
[----:B------:R-:W-:Y:S05]  /*0bc0*/  @P0 BRA `(.L_x_115) ;  /* 0xfffffed000000947 */ /* 0x000fea000383ffff */
.L_x_114:
[----:B------:R-:W-:-:S13]  /*0bd0*/  ISETP.NE.AND P0, PT, R3, RZ, PT ;  /* 0x000000ff0300720c */ /* 0x000fda0003f05270 */
[----:B------:R-:W-:Y:S05]  /*0be0*/  @!P0 BRA `(.L_x_113) ;  /* 0x0000013000008947 */ /* 0x000fea0003800000 */
[----:B------:R-:W-:Y:S02]  /*0bf0*/  IMAD R10, R9, 0x80, R10 ;  /* 0x00000080090a7824 */ /* 0x000fe400078e020a */
[----:B------:R-:W-:-:S03]  /*0c00*/  IMAD.MOV.U32 R4, RZ, RZ, 0x104 ;  /* 0x00000104ff047424 */ /* 0x000fc600078e00ff */
[----:B------:R-:W-:Y:S01]  /*0c10*/  LEA R7, P0, R17, R10, 0x1 ;  /* 0x0000000a11077211 */ /* 0x000fe200078008ff */
[----:B------:R-:W-:Y:S01]  /*0c20*/  IMAD R9, R9, R4, 0x200 ;  /* 0x0000020009097424 */ /* 0x000fe200078e0204 */
[----:B------:R-:W-:Y:S02]  /*0c30*/  SHF.R.S32.HI R10, RZ, 0x1f, R10 ;  /* 0x0000001fff0a7819 */ /* 0x000fe4000001140a */
[----:B------:R-:W-:Y:S01]  /*0c40*/  LEA R6, P2, R7, c[0x0][0x168], 0x1 ;  /* 0x00005a0007067a11 */ /* 0x000fe200078408ff */
[----:B------:R-:W-:Y:S01]  /*0c50*/  IMAD.IADD R9, R20, 0x1, R9 ;  /* 0x0000000114097824 */ /* 0x000fe200078e0209 */
[----:B------:R-:W-:-:S04]  /*0c60*/  LEA.HI.X R10, R17, R10, R8, 0x1, P0 ;  /* 0x0000000a110a7211 */ /* 0x000fc800000f0c08 */
[----:B------:R-:W-:-:S03]  /*0c70*/  LEA.HI.X R7, R7, c[0x0][0x16c], R10, 0x1, P2 ;  /* 0x00005b0007077a11 */ /* 0x000fc600010f0c0a */
.L_x_119:
[----:B------:R-:W-:Y:S02]  /*0c80*/  IMAD.MOV.U32 R4, RZ, RZ, R6 ;  /* 0x000000ffff047224 */ /* 0x000fe400078e0006 */
[----:B------:R-:W-:-:S05]  /*0c90*/  IMAD.MOV.U32 R5, RZ, RZ, R7 ;  /* 0x000000ffff057224 */ /* 0x000fca00078e0007 */
[----:B------:R-:W2:Y:S01]  /*0ca0*/  LDG.E.CONSTANT R4, [R4.64] ;  /* 0x0000000604047981 */ /* 0x000ea2000c1e9900 */
[----:B------:R-:W-:Y:S02]  /*0cb0*/  IADD3 R3, R3, -0x1, RZ ;  /* 0xffffffff03037810 */ /* 0x000fe40007ffe0ff */
[----:B------:R-:W-:Y:S02]  /*0cc0*/  IADD3 R6, P2, R6, 0x100, RZ ;  /* 0x0000010006067810 */ /* 0x000fe40007f5e0ff */
[----:B------:R-:W-:-:S03]  /*0cd0*/  ISETP.NE.AND P0, PT, R3, RZ, PT ;  /* 0x000000ff0300720c */ /* 0x000fc60003f05270 */
[----:B------:R-:W-:Y:S01]  /*0ce0*/  IMAD.X R7, RZ, RZ, R7, P2 ;  /* 0x000000ffff077224 */ /* 0x000fe200010e0607 */
[----:B--2---:R0:W-:Y:S02]  /*0cf0*/  STS [R9], R4 ;  /* 0x0000000409007388 */ /* 0x0041e40000000800 */
[----:B0-----:R-:W-:-:S07]  /*0d00*/  IADD3 R9, R9, 0x104, RZ ;  /* 0x0000010409097810 */ /* 0x001fce0007ffe0ff */
[----:B------:R-:W-:Y:S05]  /*0d10*/  @P0 BRA `(.L_x_119) ;  /* 0xffffff6000000947 */ /* 0x000fea000383ffff */
.L_x_113:
[----:B0-----:R-:W-:Y:S05]  /*0d20*/  BSYNC B0 ;  /* 0x0000000000007941 */ /* 0x001fea0003800000 */
.L_x_112:
[----:B------:R-:W-:Y:S01]  /*0d30*/  BAR.SYNC.DEFER_BLOCKING 0x0 ;  /* 0x0000000000007b1d */ /* 0x000fe20000010000 */
[C---:B------:R-:W-:Y:S01]  /*0d40*/  ISETP.GE.AND P0, PT, R17.reuse, c[0x0][0x178], PT ;  /* 0x00005e0011007a0c */ /* 0x040fe20003f06270 */
[----:B------:R-:W-:Y:S02]  /*0d50*/  IMAD.MOV.U32 R4, RZ, RZ, 0xfc00 ;  /* 0x0000fc00ff047424 */ /* 0x000fe400078e00ff */
[----:B------:R-:W-:Y:S02]  /*0d60*/  IMAD.SHL.U32 R3, R17, 0x2, RZ ;  /* 0x0000000211037824 */ /* 0x000fe400078e00ff */
[----:B------:R-:W-:Y:S08]  /*0d70*/  BSSY B0, `(.L_x_120) ;  /* 0x00000d4000007945 */ /* 0x000ff00003800000 */
[----:B------:R-:W-:Y:S05]  /*0d80*/  @P0 BRA `(.L_x_121) ;  /* 0x00000d2000000947 */ /* 0x000fea0003800000 */
[----:B------:R-:W-:Y:S01]  /*0d90*/  IMAD R16, R17, 0x104, RZ ;  /* 0x0000010411107824 */ /* 0x000fe200078e02ff */
[----:B------:R-:W-:Y:S04]  /*0da0*/  LDS.128 R12, [0x100] ;  /* 0x00010000ff0c7984 */ /* 0x000fe80000000c00 */
[----:B------:R-:W0:Y:S04]  /*0db0*/  LDS R11, [R16+0x200] ;  /* 0x00020000100b7984 */ /* 0x000e280000000800 */
[----:B------:R-:W1:Y:S04]  /*0dc0*/  LDS R10, [R16+0x204] ;  /* 0x00020400100a7984 */ /* 0x000e680000000800 */
[----:B------:R-:W2:Y:S04]  /*0dd0*/  LDS R9, [R16+0x208] ;  /* 0x0002080010097984 */ /* 0x000ea80000000800 */
[----:B------:R-:W3:Y:S04]  /*0de0*/  LDS R26, [R16+0x20c] ;  /* 0x00020c00101a7984 */ /* 0x000ee80000000800 */
[----:B------:R-:W-:Y:S04]  /*0df0*/  LDS.128 R4, [0x110] ;  /* 0x00011000ff047984 */ /* 0x000fe80000000c00 */
[----:B------:R-:W4:Y:S04]  /*0e00*/  LDS R27, [R16+0x210] ;  /* 0x00021000101b7984 */ /* 0x000f280000000800 */
[----:B------:R-:W5:Y:S04]  /*0e10*/  LDS R24, [R16+0x214] ;  /* 0x0002140010187984 */ /* 0x000f680000000800 */
[----:B------:R-:W4:Y:S04]  /*0e20*/  LDS R25, [R16+0x218] ;  /* 0x0002180010197984 */ /* 0x000f280000000800 */
[----:B------:R-:W4:Y:S04]  /*0e30*/  LDS R22, [R16+0x21c] ;  /* 0x00021c0010167984 */ /* 0x000f280000000800 */
[----:B------:R-:W-:Y:S01]  /*0e40*/  LDS R23, [R16+0x220] ;  /* 0x0002200010177984 */ /* 0x000fe20000000800 */
[----:B0-----:R-:W-:-:S03]  /*0e50*/  HFMA2 R8, R12.H0_H0, R11.H0_H0, RZ.H0_H0 ;  /* 0x2000000b0c087231 */ /* 0x001fc600000408ff */
[----:B------:R-:W-:Y:S01]  /*0e60*/  LDS R28, [R16+0x224] ;  /* 0x00022400101c7984 */ /* 0x000fe20000000800 */
[----:B------:R-:W-:-:S03]  /*0e70*/  HFMA2 R8, R12.H1_H1, R11.H1_H1, R8.H0_H0 ;  /* 0x3000000b0c087231 */ /* 0x000fc60000040c08 */
[----:B------:R-:W-:Y:S01]  /*0e80*/  LDS R29, [R16+0x228] ;  /* 0x00022800101d7984 */ /* 0x000fe20000000800 */
[----:B-1----:R-:W-:-:S04]  /*0e90*/  HFMA2 R8, R13.H0_H0, R10.H0_H0, R8.H0_H0 ;  /* 0x2000000a0d087231 */ /* 0x002fc80000040808 */
[----:B------:R-:W-:-:S04]  /*0ea0*/  HFMA2 R8, R13.H1_H1, R10.H1_H1, R8.H0_H0 ;  /* 0x3000000a0d087231 */ /* 0x000fc80000040c08 */
[----:B--2---:R-:W-:-:S04]  /*0eb0*/  HFMA2 R8, R14.H0_H0, R9.H0_H0, R8.H0_H0 ;  /* 0x200000090e087231 */ /* 0x004fc80000040808 */
[----:B------:R-:W-:Y:S02]  /*0ec0*/  HFMA2 R13, R14.H1_H1, R9.H1_H1, R8.H0_H0 ;  /* 0x300000090e0d7231 */ /* 0x000fe40000040c08 */
[----:B------:R-:W0:Y:S02]  /*0ed0*/  LDS.128 R8, [0x120] ;  /* 0x00012000ff087984 */ /* 0x000e240000000c00 */
[----:B---3--:R-:W-:-:S04]  /*0ee0*/  HFMA2 R13, R15.H0_H0, R26.H0_H0, R13.H0_H0 ;  /* 0x2000001a0f0d7231 */ /* 0x008fc8000004080d */
[----:B------:R-:W-:Y:S02]  /*0ef0*/  HFMA2 R13, R15.H1_H1, R26.H1_H1, R13.H0_H0 ;  /* 0x3000001a0f0d7231 */ /* 0x000fe40000040c0d */
[----:B------:R-:W-:Y:S02]  /*0f00*/  LDS R26, [R16+0x234] ;  /* 0x00023400101a7984 */ /* 0x000fe40000000800 */
[----:B----4-:R-:W-:-:S04]  /*0f10*/  HFMA2 R13, R4.H0_H0, R27.H0_H0, R13.H0_H0 ;  /* 0x2000001b040d7231 */ /* 0x010fc8000004080d */
[----:B------:R-:W-:Y:S02]  /*0f20*/  HFMA2 R12, R4.H1_H1, R27.H1_H1, R13.H0_H0 ;  /* 0x3000001b040c7231 */ /* 0x000fe40000040c0d */
[----:B------:R-:W-:Y:S02]  /*0f30*/  LDS R27, [R16+0x238] ;  /* 0x00023800101b7984 */ /* 0x000fe40000000800 */
[----:B-----5:R-:W-:-:S04]  /*0f40*/  HFMA2 R12, R5.H0_H0, R24.H0_H0, R12.H0_H0 ;  /* 0x20000018050c7231 */ /* 0x020fc8000004080c */
[----:B------:R-:W-:Y:S02]  /*0f50*/  HFMA2 R12, R5.H1_H1, R24.H1_H1, R12.H0_H0 ;  /* 0x30000018050c7231 */ /* 0x000fe40000040c0c */
[----:B------:R-:W1:Y:S02]  /*0f60*/  LDS R24, [R16+0x22c] ;  /* 0x00022c0010187984 */ /* 0x000e640000000800 */
[----:B------:R-:W-:-:S04]  /*0f70*/  HFMA2 R12, R6.H0_H0, R25.H0_H0, R12.H0_H0 ;  /* 0x20000019060c7231 */ /* 0x000fc8000004080c */
[----:B------:R-:W-:Y:S02]  /*0f80*/  HFMA2 R12, R6.H1_H1, R25.H1_H1, R12.H0_H0 ;  /* 0x30000019060c7231 */ /* 0x000fe40000040c0c */
[----:B------:R-:W-:Y:S02]  /*0f90*/  LDS R25, [R16+0x230] ;  /* 0x0002300010197984 */ /* 0x000fe40000000800 */
[CC--:B------:R-:W-:Y:S02]  /*0fa0*/  HFMA2 R4, R7.reuse.H0_H0, R22.reuse.H0_H0, R12.H0_H0 ;  /* 0x2000001607047231 */ /* 0x0c0fe4000004080c */
[----:B------:R-:W2:Y:S02]  /*0fb0*/  LDS.128 R12, [0x130] ;  /* 0x00013000ff0c7984 */ /* 0x000ea40000000c00 */
[----:B------:R-:W-:Y:S02]  /*0fc0*/  HFMA2 R4, R7.H1_H1, R22.H1_H1, R4.H0_H0 ;  /* 0x3000001607047231 */ /* 0x000fe40000040c04 */
[----:B------:R-:W3:Y:S02]  /*0fd0*/  LDS R22, [R16+0x23c] ;  /* 0x00023c0010167984 */ /* 0x000ee40000000800 */
[----:B0-----:R-:W-:-:S04]  /*0fe0*/  HFMA2 R4, R8.H0_H0, R23.H0_H0, R4.H0_H0 ;  /* 0x2000001708047231 */ /* 0x001fc80000040804 */
[----:B------:R-:W-:Y:S02]  /*0ff0*/  HFMA2 R4, R8.H1_H1, R23.H1_H1, R4.H0_H0 ;  /* 0x3000001708047231 */ /* 0x000fe40000040c04 */
[----:B------:R-:W-:Y:S02]  /*1000*/  LDS R23, [R16+0x240] ;  /* 0x0002400010177984 */ /* 0x000fe40000000800 */
[----:B------:R-:W-:-:S04]  /*1010*/  HFMA2 R4, R9.H0_H0, R28.H0_H0, R4.H0_H0 ;  /* 0x2000001c09047231 */ /* 0x000fc80000040804 */
[----:B------:R-:W-:Y:S02]  /*1020*/  HFMA2 R5, R9.H1_H1, R28.H1_H1, R4.H0_H0 ;  /* 0x3000001c09057231 */ /* 0x000fe40000040c04 */
[----:B------:R-:W-:Y:S02]  /*1030*/  LDS R28, [R16+0x244] ;  /* 0x00024400101c7984 */ /* 0x000fe40000000800 */
[----:B------:R-:W-:-:S04]  /*1040*/  HFMA2 R5, R10.H0_H0, R29.H0_H0, R5.H0_H0 ;  /* 0x2000001d0a057231 */ /* 0x000fc80000040805 */
[----:B------:R-:W-:Y:S02]  /*1050*/  HFMA2 R5, R10.H1_H1, R29.H1_H1, R5.H0_H0 ;  /* 0x3000001d0a057231 */ /* 0x000fe40000040c05 */
[----:B------:R-:W-:Y:S02]  /*1060*/  LDS R29, [R16+0x248] ;  /* 0x00024800101d7984 */ /* 0x000fe40000000800 */
[CC--:B-1----:R-:W-:Y:S02]  /*1070*/  HFMA2 R8, R11.reuse.H0_H0, R24.reuse.H0_H0, R5.H0_H0 ;  /* 0x200000180b087231 */ /* 0x0c2fe40000040805 */
[----:B------:R-:W0:Y:S02]  /*1080*/  LDS.128 R4, [0x140] ;  /* 0x00014000ff047984 */ /* 0x000e240000000c00 */
[----:B------:R-:W-:Y:S02]  /*1090*/  HFMA2 R8, R11.H1_H1, R24.H1_H1, R8.H0_H0 ;  /* 0x300000180b087231 */ /* 0x000fe40000040c08 */
[----:B------:R-:W1:Y:S02]  /*10a0*/  LDS R24, [R16+0x24c] ;  /* 0x00024c0010187984 */ /* 0x000e640000000800 */
[----:B--2---:R-:W-:-:S04]  /*10b0*/  HFMA2 R8, R12.H0_H0, R25.H0_H0, R8.H0_H0 ;  /* 0x200000190c087231 */ /* 0x004fc80000040808 */
        /* <DEDUP_REMOVED lines=8> */
[CC--:B---3--:R-:W-:Y:S02]  /*1140*/  HFMA2 R12, R15.reuse.H0_H0, R22.reuse.H0_H0, R11.H0_H0 ;  /* 0x200000160f0c7231 */ /* 0x0c8fe4000004080b */
        /* <DEDUP_REMOVED lines=37> */
[----:B------:R-:W0:Y:S02]  /*13a0*/  LDS.128 R8, [0x180] ;  /* 0x00018000ff087984 */ /* 0x000e240000000c00 */
[CC--:B-1----:R-:W-:Y:S02]  /*13b0*/  HFMA2 R12, R15.reuse.H0_H0, R24.reuse.H0_H0, R12.H0_H0 ;  /* 0x200000180f0c7231 */ /* 0x0c2fe4000004080c */
[----:B------:R-:W1:Y:S02]  /*13c0*/  LDS R29, [R16+0x288] ;  /* 0x00028800101d7984 */ /* 0x000e640000000800 */
[----:B------:R-:W-:Y:S02]  /*13d0*/  HFMA2 R12, R15.H1_H1, R24.H1_H1, R12.H0_H0 ;  /* 0x300000180f0c7231 */ /* 0x000fe40000040c0c */
[----:B------:R-:W4:Y:S02]  /*13e0*/  LDS R24, [R16+0x28c] ;  /* 0x00028c0010187984 */ /* 0x000f240000000800 */
        /* <DEDUP_REMOVED lines=17> */
[----:B------:R-:W-:-:S04]  /*1500*/  HFMA2 R5, R9.H1_H1, R28.H1_H1, R4.H0_H0 ;  /* 0x3000001c09057231 */ /* 0x000fc80000040c04 */
[----:B-1----:R-:W-:-:S04]  /*1510*/  HFMA2 R5, R10.H0_H0, R29.H0_H0, R5.H0_H0 ;  /* 0x2000001d0a057231 */ /* 0x002fc80000040805 */
[----:B------:R-:W-:Y:S02]  /*1520*/  HFMA2 R5, R10.H1_H1, R29.H1_H1, R5.H0_H0 ;  /* 0x3000001d0a057231 */ /* 0x000fe40000040c05 */
[----:B------:R-:W-:Y:S02]  /*1530*/  LDS R29, [R16+0x2a8] ;  /* 0x0002a800101d7984 */ /* 0x000fe40000000800 */
[CC--:B----4-:R-:W-:Y:S02]  /*1540*/  HFMA2 R8, R11.reuse.H0_H0, R24.reuse.H0_H0, R5.H0_H0 ;  /* 0x200000180b087231 */ /* 0x0d0fe40000040805 */
        /* <DEDUP_REMOVED lines=8> */
[----:B------:R-:W2:Y:S02]  /*15d0*/  LDS R26, [R16+0x2ac] ;  /* 0x0002ac00101a7984 */ /* 0x000ea40000000800 */
[----:B------:R-:W-:-:S04]  /*15e0*/  HFMA2 R8, R14.H0_H0, R27.H0_H0, R8.H0_H0 ;  /* 0x2000001b0e087231 */ /* 0x000fc80000040808 */
[----:B------:R-:W-:Y:S02]  /*15f0*/  HFMA2 R11, R14.H1_H1, R27.H1_H1, R8.H0_H0 ;  /* 0x3000001b0e0b7231 */ /* 0x000fe40000040c08 */
[----:B------:R-:W-:Y:S02]  /*1600*/  LDS R27, [R16+0x2b8] ;  /* 0x0002b800101b7984 */ /* 0x000fe40000000800 */
[CC--:B---3--:R-:W-:Y:S02]  /*1610*/  HFMA2 R12, R15.reuse.H0_H0, R22.reuse.H0_H0, R11.H0_H0 ;  /* 0x200000160f0c7231 */ /* 0x0c8fe4000004080b */
[----:B------:R-:W3:Y:S02]  /*1620*/  LDS.128 R8, [0x1b0] ;  /* 0x0001b000ff087984 */ /* 0x000ee40000000c00 */
[----:B------:R-:W-:Y:S02]  /*1630*/  HFMA2 R12, R15.H1_H1, R22.H1_H1, R12.H0_H0 ;  /* 0x300000160f0c7231 */ /* 0x000fe40000040c0c */
[----:B------:R-:W4:Y:S02]  /*1640*/  LDS R22, [R16+0x2b4] ;  /* 0x0002b40010167984 */ /* 0x000f240000000800 */
[----:B0-----:R-:W-:-:S04]  /*1650*/  HFMA2 R12, R4.H0_H0, R23.H0_H0, R12.H0_H0 ;  /* 0x20000017040c7231 */ /* 0x001fc8000004080c */
[----:B------:R-:W-:Y:S02]  /*1660*/  HFMA2 R12, R4.H1_H1, R23.H1_H1, R12.H0_H0 ;  /* 0x30000017040c7231 */ /* 0x000fe40000040c0c */
[----:B------:R-:W-:Y:S02]  /*1670*/  LDS R23, [R16+0x2c0] ;  /* 0x0002c00010177984 */ /* 0x000fe40000000800 */
[----:B-1----:R-:W-:-:S04]  /*1680*/  HFMA2 R12, R5.H0_H0, R24.H0_H0, R12.H0_H0 ;  /* 0x20000018050c7231 */ /* 0x002fc8000004080c */
[----:B------:R-:W-:Y:S02]  /*1690*/  HFMA2 R12, R5.H1_H1, R24.H1_H1, R12.H0_H0 ;  /* 0x30000018050c7231 */ /* 0x000fe40000040c0c */
[----:B------:R-:W0:Y:S02]  /*16a0*/  LDS R24, [R16+0x2bc] ;  /* 0x0002bc0010187984 */ /* 0x000e240000000800 */
[----:B------:R-:W-:-:S04]  /*16b0*/  HFMA2 R12, R6.H0_H0, R29.H0_H0, R12.H0_H0 ;  /* 0x2000001d060c7231 */ /* 0x000fc8000004080c */
[----:B------:R-:W-:Y:S02]  /*16c0*/  HFMA2 R13, R6.H1_H1, R29.H1_H1, R12.H0_H0 ;  /* 0x3000001d060d7231 */ /* 0x000fe40000040c0c */
[----:B------:R-:W-:Y:S02]  /*16d0*/  LDS R29, [R16+0x2c8] ;  /* 0x0002c800101d7984 */ /* 0x000fe40000000800 */
[CC--:B--2---:R-:W-:Y:S02]  /*16e0*/  HFMA2 R4, R7.reuse.H0_H0, R26.reuse.H0_H0, R13.H0_H0 ;  /* 0x2000001a07047231 */ /* 0x0c4fe4000004080d */
[----:B------:R-:W1:Y:S02]  /*16f0*/  LDS.128 R12, [0x1c0] ;  /* 0x0001c000ff0c7984 */ /* 0x000e640000000c00 */
[----:B------:R-:W-:Y:S02]  /*1700*/  HFMA2 R4, R7.H1_H1, R26.H1_H1, R4.H0_H0 ;  /* 0x3000001a07047231 */ /* 0x000fe40000040c04 */
[----:B------:R-:W2:Y:S02]  /*1710*/  LDS R26, [R16+0x2c4] ;  /* 0x0002c400101a7984 */ /* 0x000ea40000000800 */
[----:B---3--:R-:W-:-:S04]  /*1720*/  HFMA2 R4, R8.H0_H0, R25.H0_H0, R4.H0_H0 ;  /* 0x2000001908047231 */ /* 0x008fc80000040804 */
[----:B------:R-:W-:Y:S02]  /*1730*/  HFMA2 R4, R8.H1_H1, R25.H1_H1, R4.H0_H0 ;  /* 0x3000001908047231 */ /* 0x000fe40000040c04 */
[----:B------:R-:W-:Y:S02]  /*1740*/  LDS R25, [R16+0x2d0] ;  /* 0x0002d00010197984 */ /* 0x000fe40000000800 */
[----:B----4-:R-:W-:-:S04]  /*1750*/  HFMA2 R4, R9.H0_H0, R22.H0_H0, R4.H0_H0 ;  /* 0x2000001609047231 */ /* 0x010fc80000040804 */
[----:B------:R-:W-:Y:S02]  /*1760*/  HFMA2 R5, R9.H1_H1, R22.H1_H1, R4.H0_H0 ;  /* 0x3000001609057231 */ /* 0x000fe40000040c04 */
[----:B------:R-:W3:Y:S02]  /*1770*/  LDS R22, [R16+0x2cc] ;  /* 0x0002cc0010167984 */ /* 0x000ee40000000800 */
[----:B------:R-:W-:-:S04]  /*1780*/  HFMA2 R5, R10.H0_H0, R27.H0_H0, R5.H0_H0 ;  /* 0x2000001b0a057231 */ /* 0x000fc80000040805 */
[----:B------:R-:W-:Y:S02]  /*1790*/  HFMA2 R5, R10.H1_H1, R27.H1_H1, R5.H0_H0 ;  /* 0x3000001b0a057231 */ /* 0x000fe40000040c05 */
[----:B------:R-:W-:Y:S02]  /*17a0*/  LDS R27, [R16+0x2d8] ;  /* 0x0002d800101b7984 */ /* 0x000fe40000000800 */
[CC--:B0-----:R-:W-:Y:S02]  /*17b0*/  HFMA2 R8, R11.reuse.H0_H0, R24.reuse.H0_H0, R5.H0_H0 ;  /* 0x200000180b087231 */ /* 0x0c1fe40000040805 */
[----:B------:R-:W0:Y:S02]  /*17c0*/  LDS.128 R4, [0x1d0] ;  /* 0x0001d000ff047984 */ /* 0x000e240000000c00 */
[----:B------:R-:W-:Y:S02]  /*17d0*/  HFMA2 R8, R11.H1_H1, R24.H1_H1, R8.H0_H0 ;  /* 0x300000180b087231 */ /* 0x000fe40000040c08 */
[----:B------:R-:W4:Y:S02]  /*17e0*/  LDS R24, [R16+0x2d4] ;  /* 0x0002d40010187984 */ /* 0x000f240000000800 */
[----:B-1----:R-:W-:-:S04]  /*17f0*/  HFMA2 R8, R12.H0_H0, R23.H0_H0, R8.H0_H0 ;  /* 0x200000170c087231 */ /* 0x002fc80000040808 */
[----:B------:R-:W-:Y:S02]  /*1800*/  HFMA2 R8, R12.H1_H1, R23.H1_H1, R8.H0_H0 ;  /* 0x300000170c087231 */ /* 0x000fe40000040c08 */
[----:B------:R-:W-:Y:S02]  /*1810*/  LDS R23, [R16+0x2e0] ;  /* 0x0002e00010177984 */ /* 0x000fe40000000800 */
[----:B--2---:R-:W-:-:S04]  /*1820*/  HFMA2 R8, R13.H0_H0, R26.H0_H0, R8.H0_H0 ;  /* 0x2000001a0d087231 */ /* 0x004fc80000040808 */
[----:B------:R-:W-:Y:S02]  /*1830*/  HFMA2 R8, R13.H1_H1, R26.H1_H1, R8.H0_H0 ;  /* 0x3000001a0d087231 */ /* 0x000fe40000040c08 */
[----:B------:R-:W1:Y:S02]  /*1840*/  LDS R26, [R16+0x2dc] ;  /* 0x0002dc00101a7984 */ /* 0x000e640000000800 */
[----:B------:R-:W-:-:S04]  /*1850*/  HFMA2 R8, R14.H0_H0, R29.H0_H0, R8.H0_H0 ;  /* 0x2000001d0e087231 */ /* 0x000fc80000040808 */
[----:B------:R-:W-:-:S04]  /*1860*/  HFMA2 R11, R14.H1_H1, R29.H1_H1, R8.H0_H0 ;  /* 0x3000001d0e0b7231 */ /* 0x000fc80000040c08 */
[CC--:B---3--:R-:W-:Y:S02]  /*1870*/  HFMA2 R12, R15.reuse.H0_H0, R22.reuse.H0_H0, R11.H0_H0 ;  /* 0x200000160f0c7231 */ /* 0x0c8fe4000004080b */
[----:B------:R-:W2:Y:S02]  /*1880*/  LDS.128 R8, [0x1e0] ;  /* 0x0001e000ff087984 */ /* 0x000ea40000000c00 */
[----:B------:R-:W-:Y:S02]  /*1890*/  HFMA2 R12, R15.H1_H1, R22.H1_H1, R12.H0_H0 ;  /* 0x300000160f0c7231 */ /* 0x000fe40000040c0c */
[----:B------:R-:W3:Y:S02]  /*18a0*/  LDS R22, [R16+0x2e4] ;  /* 0x0002e40010167984 */ /* 0x000ee40000000800 */
[----:B0-----:R-:W-:-:S04]  /*18b0*/  HFMA2 R12, R4.H0_H0, R25.H0_H0, R12.H0_H0 ;  /* 0x20000019040c7231 */ /* 0x001fc8000004080c */
[----:B------:R-:W-:Y:S02]  /*18c0*/  HFMA2 R12, R4.H1_H1, R25.H1_H1, R12.H0_H0 ;  /* 0x30000019040c7231 */ /* 0x000fe40000040c0c */
[----:B------:R-:W0:Y:S02]  /*18d0*/  LDS R25, [R16+0x2e8] ;  /* 0x0002e80010197984 */ /* 0x000e240000000800 */
[CC--:B----4-:R-:W-:Y:S02]  /*18e0*/  HFMA2 R12, R5.reuse.H0_H0, R24.reuse.H0_H0, R12.H0_H0 ;  /* 0x20000018050c7231 */ /* 0x0d0fe4000004080c */
[----:B------:R-:W4:Y:S02]  /*18f0*/  LDS R4, [R16+0x2ec] ;  /* 0x0002ec0010047984 */ /* 0x000f240000000800 */
[----:B------:R-:W-:Y:S02]  /*1900*/  HFMA2 R12, R5.H1_H1, R24.H1_H1, R12.H0_H0 ;  /* 0x30000018050c7231 */ /* 0x000fe40000040c0c */
[----:B------:R-:W-:Y:S02]  /*1910*/  LDS R5, [R16+0x2f0] ;  /* 0x0002f00010057984 */ /* 0x000fe40000000800 */
[----:B------:R-:W-:-:S04]  /*1920*/  HFMA2 R12, R6.H0_H0, R27.H0_H0, R12.H0_H0 ;  /* 0x2000001b060c7231 */ /* 0x000fc8000004080c */
[----:B------:R-:W-:-:S04]  /*1930*/  HFMA2 R13, R6.H1_H1, R27.H1_H1, R12.H0_H0 ;  /* 0x3000001b060d7231 */ /* 0x000fc80000040c0c */
[CC--:B-1----:R-:W-:Y:S02]  /*1940*/  HFMA2 R6, R7.reuse.H0_H0, R26.reuse.H0_H0, R13.H0_H0 ;  /* 0x2000001a07067231 */ /* 0x0c2fe4000004080d */
[----:B------:R-:W1:Y:S02]  /*1950*/  LDS.128 R12, [0x1f0] ;  /* 0x0001f000ff0c7984 */ /* 0x000e640000000c00 */
[----:B------:R-:W-:-:S04]  /*1960*/  HFMA2 R6, R7.H1_H1, R26.H1_H1, R6.H0_H0 ;  /* 0x3000001a07067231 */ /* 0x000fc80000040c06 */
[CC--:B--2---:R-:W-:Y:S02]  /*1970*/  HFMA2 R7, R8.reuse.H0_H0, R23.reuse.H0_H0, R6.H0_H0 ;  /* 0x2000001708077231 */ /* 0x0c4fe40000040806 */
[----:B------:R-:W2:Y:S02]  /*1980*/  LDS R6, [R16+0x2f4] ;  /* 0x0002f40010067984 */ /* 0x000ea40000000800 */
[----:B------:R-:W-:-:S04]  /*1990*/  HFMA2 R7, R8.H1_H1, R23.H1_H1, R7.H0_H0 ;  /* 0x3000001708077231 */ /* 0x000fc80000040c07 */
[CC--:B---3--:R-:W-:Y:S02]  /*19a0*/  HFMA2 R8, R9.reuse.H0_H0, R22.reuse.H0_H0, R7.H0_H0 ;  /* 0x2000001609087231 */ /* 0x0c8fe40000040807 */
[----:B------:R-:W3:Y:S02]  /*19b0*/  LDS R7, [R16+0x2f8] ;  /* 0x0002f80010077984 */ /* 0x000ee40000000800 */
[----:B------:R-:W-:-:S04]  /*19c0*/  HFMA2 R8, R9.H1_H1, R22.H1_H1, R8.H0_H0 ;  /* 0x3000001609087231 */ /* 0x000fc80000040c08 */
[CC--:B0-----:R-:W-:Y:S02]  /*19d0*/  HFMA2 R9, R10.reuse.H0_H0, R25.reuse.H0_H0, R8.H0_H0 ;  /* 0x200000190a097231 */ /* 0x0c1fe40000040808 */
[----:B------:R-:W0:Y:S02]  /*19e0*/  LDS R8, [R16+0x2fc] ;  /* 0x0002fc0010087984 */ /* 0x000e240000000800 */
[----:B------:R-:W-:-:S04]  /*19f0*/  HFMA2 R9, R10.H1_H1, R25.H1_H1, R9.H0_H0 ;  /* 0x300000190a097231 */ /* 0x000fc80000040c09 */
[----:B----4-:R-:W-:-:S04]  /*1a00*/  HFMA2 R9, R11.H0_H0, R4.H0_H0, R9.H0_H0 ;  /* 0x200000040b097231 */ /* 0x010fc80000040809 */
[----:B------:R-:W-:-:S04]  /*1a10*/  HFMA2 R9, R11.H1_H1, R4.H1_H1, R9.H0_H0 ;  /* 0x300000040b097231 */ /* 0x000fc80000040c09 */
[----:B-1----:R-:W-:-:S04]  /*1a20*/  HFMA2 R9, R12.H0_H0, R5.H0_H0, R9.H0_H0 ;  /* 0x200000050c097231 */ /* 0x002fc80000040809 */
[----:B------:R-:W-:-:S04]  /*1a30*/  HFMA2 R9, R12.H1_H1, R5.H1_H1, R9.H0_H0 ;  /* 0x300000050c097231 */ /* 0x000fc80000040c09 */
[----:B--2---:R-:W-:-:S04]  /*1a40*/  HFMA2 R9, R13.H0_H0, R6.H0_H0, R9.H0_H0 ;  /* 0x200000060d097231 */ /* 0x004fc80000040809 */
[----:B------:R-:W-:-:S04]  /*1a50*/  HFMA2 R9, R13.H1_H1, R6.H1_H1, R9.H0_H0 ;  /* 0x300000060d097231 */ /* 0x000fc80000040c09 */
[----:B---3--:R-:W-:-:S04]  /*1a60*/  HFMA2 R9, R14.H0_H0, R7.H0_H0, R9.H0_H0 ;  /* 0x200000070e097231 */ /* 0x008fc80000040809 */
[----:B------:R-:W-:-:S04]  /*1a70*/  HFMA2 R4, R14.H1_H1, R7.H1_H1, R9.H0_H0 ;  /* 0x300000070e047231 */ /* 0x000fc80000040c09 */
[----:B0-----:R-:W-:-:S04]  /*1a80*/  HFMA2 R4, R15.H0_H0, R8.H0_H0, R4.H0_H0 ;  /* 0x200000080f047231 */ /* 0x001fc80000040804 */
[----:B------:R-:W-:-:S04]  /*1a90*/  HFMA2 R4, R15.H1_H1, R8.H1_H1, R4.H0_H0 ;  /* 0x300000080f047231 */ /* 0x000fc80000040c04 */
[----:B------:R-:W-:Y:S02]  /*1aa0*/  HMUL2 R4, R4.H0_H0, 0.08837890625, 0.08837890625 ;  /* 0x2da82da804047832 */ /* 0x000fe40000000800 */
.L_x_121:
[----:B------:R-:W-:Y:S05]  /*1ab0*/  BSYNC B0 ;  /* 0x0000000000007941 */ /* 0x000fea0003800000 */
.L_x_120:
[----:B------:R0:W-:Y:S01]  /*1ac0*/  STS.U16 [R3], R4 ;  /* 0x0000000403007388 */ /* 0x0001e20000000400 */
[----:B------:R-:W-:Y:S03]  /*1ad0*/  BSSY B0, `(.L_x_122) ;  /* 0x000008b000007945 */ /* 0x000fe60003800000 */
[----:B------:R-:W-:Y:S06]  /*1ae0*/  BAR.SYNC.DEFER_BLOCKING 0x0 ;  /* 0x0000000000007b1d */ /* 0x000fec0000010000 */
        /* <DEDUP_REMOVED lines=8> */
[----:B------:R-:W-:Y:S02]  /*1b70*/  IADD3 R11, -R0, c[0x0][0x178], RZ ;  /* 0x00005e00000b7a10 */ /* 0x000fe40007ffe1ff */
        /* <DEDUP_REMOVED lines=18> */
.L_x_127:
[----:B------:R-:W2:Y:S04]  /*1ca0*/  LDG.E.CONSTANT R13, [R6.64] ;  /* 0x00000006060d7981 */ /* 0x000ea8000c1e9900 */
[----:B------:R-:W3:Y:S04]  /*1cb0*/  LDG.E.CONSTANT R15, [R4.64] ;  /* 0x00000006040f7981 */ /* 0x000ee8000c1e9900 */
[----:B------:R-:W4:Y:S04]  /*1cc0*/  LDG.E.CONSTANT R19, [R4.64+0x100] ;  /* 0x0001000604137981 */ /* 0x000f28000c1e9900 */
[----:B------:R-:W5:Y:S04]  /*1cd0*/  LDG.E.CONSTANT R23, [R4.64+0x200] ;  /* 0x0002000604177981 */ /* 0x000f68000c1e9900 */
[----:B------:R-:W5:Y:S04]  /*1ce0*/  LDG.E.CONSTANT R25, [R6.64+0x400] ;  /* 0x0004000606197981 */ /* 0x000f68000c1e9900 */
[----:B------:R-:W5:Y:S04]  /*1cf0*/  LDG.E.CONSTANT R27, [R4.64+0x400] ;  /* 0x00040006041b7981 */ /* 0x000f68000c1e9900 */
[----:B------:R0:W5:Y:S04]  /*1d00*/  LDG.E.CONSTANT R29, [R4.64+0x500] ;  /* 0x00050006041d7981 */ /* 0x000168000c1e9900 */
        /* <DEDUP_REMOVED lines=18> */
[----:B-1----:R-:W-:Y:S02]  /*1e30*/  IADD3 R6, P2, R6, 0x1000, RZ ;  /* 0x0000100006067810 */ /* 0x002fe40007f5e0ff */
[----:B----4-:R-:W-:Y:S01]  /*1e40*/  IADD3 R4, P3, R4, 0x1000, RZ ;  /* 0x0000100004047810 */ /* 0x010fe20007f7e0ff */
[----:B------:R-:W-:Y:S02]  /*1e50*/  STS [R12+0x410], R29 ;  /* 0x0004101d0c007388 */ /* 0x000fe40000000800 */
[----:B------:R-:W-:Y:S02]  /*1e60*/  IMAD.X R7, RZ, RZ, R7, P2 ;  /* 0x000000ffff077224 */ /* 0x000fe400010e0607 */
[----:B------:R-:W-:Y:S01]  /*1e70*/  STS [R12+0x514], R14 ;  /* 0x0005140e0c007388 */ /* 0x000fe20000000800 */
[----:B------:R-:W-:-:S03]  /*1e80*/  IMAD.X R5, RZ, RZ, R5, P3 ;  /* 0x000000ffff057224 */ /* 0x000fc600018e0605 */
        /* <DEDUP_REMOVED lines=10> */
.L_x_126:
        /* <DEDUP_REMOVED lines=27> */
.L_x_128:
[----:B------:R-:W-:-:S13]  /*20e0*/  ISETP.NE.OR P0, PT, R11, RZ, P0 ;  /* 0x000000ff0b00720c */ /* 0x000fda0000705670 */
[----:B------:R-:W-:Y:S05]  /*20f0*/  @!P0 BRA `(.L_x_124) ;  /* 0x0000013000008947 */ /* 0x000fea0003800000 */
.L_x_125:
        /* <DEDUP_REMOVED lines=19> */
.L_x_124:
        /* <DEDUP_REMOVED lines=11> */
.L_x_129:
        /* <DEDUP_REMOVED lines=10> */
.L_x_123:
[----:B0-----:R-:W-:Y:S05]  /*2380*/  BSYNC B0 ;  /* 0x0000000000007941 */ /* 0x001fea0003800000 */
.L_x_122:
[----:B------:R-:W-:Y:S01]  /*2390*/  ISETP.NE.AND P3, PT, R17, RZ, PT ;  /* 0x000000ff1100720c */ /* 0x000fe20003f65270 */
[----:B------:R-:W-:-:S12]  /*23a0*/  BSSY B0, `(.L_x_130) ;  /* 0x00000a3000007945 */ /* 0x000fd80003800000 */
[----:B------:R-:W-:Y:S05]  /*23b0*/  @P3 BRA `(.L_x_131) ;  /* 0x00000a1000003947 */ /* 0x000fea0003800000 */
[----:B------:R-:W0:Y:S04]  /*23c0*/  LDS.64 R10, [RZ] ;  /* 0x00000000ff0a7984 */ /* 0x000e280000000a00 */
[----:B------:R-:W1:Y:S04]  /*23d0*/  LDS.64 R6, [0x8] ;  /* 0x00000800ff067984 */ /* 0x000e680000000a00 */
[----:B------:R-:W2:Y:S04]  /*23e0*/  LDS.64 R4, [0x10] ;  /* 0x00001000ff047984 */ /* 0x000ea80000000a00 */
[----:B------:R-:W3:Y:S01]  /*23f0*/  LDS.64 R8, [0x18] ;  /* 0x00001800ff087984 */ /* 0x000ee20000000a00 */
        /* <DEDUP_REMOVED lines=13> */
[----:B------:R-:W-:-:S04]  /*24d0*/  HMNMX2 R4, R0.H0_H0, R5.H1_H1, !PT ;  /* 0x3000000500047240 */ /* 0x000fc80007800800 */
[----:B---3--:R-:W-:-:S04]  /*24e0*/  HMNMX2 R4, R4.H0_H0, R8.H0_H0, !PT ;  /* 0x2000000804047240 */ /* 0x008fc80007800800 */
[----:B------:R-:W-:-:S04]  /*24f0*/  HMNMX2 R4, R4.H0_H0, R8.H1_H1, !PT ;  /* 0x3000000804047240 */ /* 0x000fc80007800800 */
[-C--:B------:R-:W-:Y:S02]  /*2500*/  HMNMX2 R0, R4.H0_H0, R9.reuse.H0_H0, !PT ;  /* 0x2000000904007240 */ /* 0x080fe40007800800 */
[----:B------:R-:W2:Y:S02]  /*2510*/  LDS.64 R4, [0x30] ;  /* 0x00003000ff047984 */ /* 0x000ea40000000a00 */
[----:B------:R-:W-:Y:S02]  /*2520*/  HMNMX2 R0, R0.H0_H0, R9.H1_H1, !PT ;  /* 0x3000000900007240 */ /* 0x000fe40007800800 */
[----:B------:R-:W3:Y:S02]  /*2530*/  LDS.64 R8, [0x38] ;  /* 0x00003800ff087984 */ /* 0x000ee40000000a00 */
        /* <DEDUP_REMOVED lines=128> */
[----:B--2---:R-:W-:-:S04]  /*2d40*/  HMNMX2 R0, R0.H0_H0, R4.H0_H0, !PT ;  /* 0x2000000400007240 */ /* 0x004fc80007800800 */
[----:B------:R-:W-:-:S04]  /*2d50*/  HMNMX2 R0, R0.H0_H0, R4.H1_H1, !PT ;  /* 0x3000000400007240 */ /* 0x000fc80007800800 */
[----:B------:R-:W-:-:S04]  /*2d60*/  HMNMX2 R0, R0.H0_H0, R5.H0_H0, !PT ;  /* 0x2000000500007240 */ /* 0x000fc80007800800 */
[----:B------:R-:W-:-:S04]  /*2d70*/  HMNMX2 R4, R0.H0_H0, R5.H1_H1, !PT ;  /* 0x3000000500047240 */ /* 0x000fc80007800800 */
[----:B---3--:R-:W-:-:S04]  /*2d80*/  HMNMX2 R4, R4.H0_H0, R8.H0_H0, !PT ;  /* 0x2000000804047240 */ /* 0x008fc80007800800 */
[----:B------:R-:W-:-:S04]  /*2d90*/  HMNMX2 R4, R4.H0_H0, R8.H1_H1, !PT ;  /* 0x3000000804047240 */ /* 0x000fc80007800800 */
[----:B------:R-:W-:-:S04]  /*2da0*/  HMNMX2 R4, R4.H0_H0, R9.H0_H0, !PT ;  /* 0x2000000904047240 */ /* 0x000fc80007800800 */
[----:B------:R-:W-:-:S05]  /*2db0*/  HMNMX2 R4, R4.H0_H0, R9.H1_H1, !PT ;  /* 0x3000000904047240 */ /* 0x000fca0007800800 */
[----:B------:R0:W-:Y:S02]  /*2dc0*/  STS.U16 [0x8400], R4 ;  /* 0x00840004ff007388 */ /* 0x0001e40000000400 */
.L_x_131:
[----:B------:R-:W-:Y:S05]  /*2dd0*/  BSYNC B0 ;  /* 0x0000000000007941 */ /* 0x000fea0003800000 */
.L_x_130:
[----:B------:R-:W-:Y:S06]  /*2de0*/  BAR.SYNC.DEFER_BLOCKING 0x0 ;  /* 0x0000000000007b1d */ /* 0x000fec0000010000 */
[----:B------:R-:W-:Y:S01]  /*2df0*/  BSSY B0, `(.L_x_132) ;  /* 0x00000ca000007945 */ /* 0x000fe20003800000 */
[----:B------:R-:W-:Y:S04]  /*2e00*/  LDS.U16 R0, [R3] ;  /* 0x0000000003007984 */ /* 0x000fe80000000400 */
[----:B------:R-:W1:Y:S02]  /*2e10*/  LDS.U16 R5, [0x8400] ;  /* 0x00840000ff057984 */ /* 0x000e640000000400 */
[----:B-1----:R-:W-:-:S05]  /*2e20*/  HADD2 R0, R0.H0_H0, -R5.H0_H0 ;  /* 0xa000000500007230 */ /* 0x002fca0000000800 */
[----:B0-----:R-:W-:Y:S02]  /*2e30*/  HADD2.F32 R4, -RZ, R0.H0_H0 ;  /* 0x20000000ff047230 */ /* 0x001fe40000004100 */
[----:B------:R-:W-:-:S03]  /*2e40*/  HSETP2.EQ.AND P0, P1, R0.H0_H0, 0.0226898193359375, 0.007297515869140625, PT ;  /* 0x25cf1f7900007434 */ /* 0x000fc60003902800 */
[----:B------:R-:W-:Y:S02]  /*2e50*/  FFMA R4, R4, 1.4426950216293334961, -RZ ;  /* 0x3fb8aa3b04047823 */ /* 0x000fe400000008ff */
[----:B------:R-:W-:Y:S01]  /*2e60*/  SEL R6, RZ, 0x3c00, !P0 ;  /* 0x00003c00ff067807 */ /* 0x000fe20004000000 */
[----:B------:R-:W-:Y:S01]  /*2e70*/  HSETP2.EQ.AND P0, P2, R0.H0_H0, -2.966796875, -2.615234375, PT ;  /* 0xc1efc13b00007434 */ /* 0x000fe20003a02800 */
[----:B------:R-:W-:Y:S02]  /*2e80*/  SEL R0, RZ, 0x3c00, !P1 ;  /* 0x00003c00ff007807 */ /* 0x000fe40004800000 */
[----:B------:R-:W0:Y:S02]  /*2e90*/  MUFU.EX2 R4, R4 ;  /* 0x0000000400047308 */ /* 0x000e240000000800 */
[----:B------:R-:W-:Y:S02]  /*2ea0*/  SEL R7, RZ, 0x3c00, !P0 ;  /* 0x00003c00ff077807 */ /* 0x000fe40004000000 */
[----:B0-----:R-:W-:-:S05]  /*2eb0*/  F2FP.PACK_AB R5, RZ, R4 ;  /* 0x00000004ff05723e */ /* 0x001fca00000000ff */
[----:B------:R-:W-:-:S04]  /*2ec0*/  HFMA2 R5, R6.H0_H0, -0.0009765625, -0.0009765625, R5.H0_H0 ;  /* 0x9400940006057831 */ /* 0x000fc80000040805 */
[----:B------:R-:W-:Y:S01]  /*2ed0*/  HFMA2 R0, R0.H0_H0, -0.0009765625, -0.0009765625, R5.H0_H0 ;  /* 0x9400940000007831 */ /* 0x000fe20000040805 */
[----:B------:R-:W-:-:S03]  /*2ee0*/  SEL R5, RZ, 0x3c00, !P2 ;  /* 0x00003c00ff057807 */ /* 0x000fc60005000000 */
[----:B------:R-:W-:-:S04]  /*2ef0*/  HFMA2 R0, R7.H0_H0, 6.103515625e-05, 6.103515625e-05, R0.H0_H0 ;  /* 0x0400040007007831 */ /* 0x000fc80000040800 */
[----:B------:R-:W-:-:S05]  /*2f00*/  HFMA2 R0, R5.H0_H0, 3.0517578125e-05, 3.0517578125e-05, R0.H0_H0 ;  /* 0x0200020005007831 */ /* 0x000fca0000040800 */
[----:B------:R0:W-:Y:S04]  /*2f10*/  STS.U16 [R3], R0 ;  /* 0x0000000003007388 */ /* 0x0001e80000000400 */
[----:B------:R-:W-:Y:S06]  /*2f20*/  BAR.SYNC.DEFER_BLOCKING 0x0 ;  /* 0x0000000000007b1d */ /* 0x000fec0000010000 */
[----:B------:R-:W-:Y:S05]  /*2f30*/  @P3 BRA `(.L_x_133) ;  /* 0x00000b5000003947 */ /* 0x000fea0003800000 */
[----:B0-----:R-:W0:Y:S04]  /*2f40*/  LDS.64 R10, [RZ] ;  /* 0x00000000ff0a7984 */ /* 0x001e280000000a00 */
[----:B------:R-:W1:Y:S04]  /*2f50*/  LDS.64 R6, [0x8] ;  /* 0x00000800ff067984 */ /* 0x000e680000000a00 */
[----:B------:R-:W2:Y:S04]  /*2f60*/  LDS.64 R4, [0x10] ;  /* 0x00001000ff047984 */ /* 0x000ea80000000a00 */
[----:B------:R-:W3:Y:S01]  /*2f70*/  LDS.64 R8, [0x18] ;  /* 0x00001800ff087984 */ /* 0x000ee20000000a00 */
        /* <DEDUP_REMOVED lines=143> */
[----:B------:R-:W-:-:S04]  /*3870*/  HADD2 R0, R0.H0_H0, R11.H1_H1 ;  /* 0x3000000b00007230 */ /* 0x000fc80000000800 */
[----:B-1----:R-:W-:-:S04]  /*3880*/  HADD2 R0, R0.H0_H0, R6.H0_H0 ;  /* 0x2000000600007230 */ /* 0x002fc80000000800 */
[----:B------:R-:W-:-:S04]  /*3890*/  HADD2 R0, R0.H0_H0, R6.H1_H1 ;  /* 0x3000000600007230 */ /* 0x000fc80000000800 */
[----:B------:R-:W-:-:S04]  /*38a0*/  HADD2 R0, R0.H0_H0, R7.H0_H0 ;  /* 0x2000000700007230 */ /* 0x000fc80000000800 */
[----:B------:R-:W-:Y:S02]  /*38b0*/  HADD2 R0, R0.H0_H0, R7.H1_H1 ;  /* 0x3000000700007230 */ /* 0x000fe40000000800 */
[----:B------:R-:W0:Y:S02]  /*38c0*/  LDS.U16 R7, [0x8400] ;  /* 0x00840000ff077984 */ /* 0x000e240000000400 */
[----:B--2---:R-:W-:-:S04]  /*38d0*/  HADD2 R0, R0.H0_H0, R4.H0_H0 ;  /* 0x2000000400007230 */ /* 0x004fc80000000800 */
[----:B------:R-:W-:-:S04]  /*38e0*/  HADD2 R0, R0.H0_H0, R4.H1_H1 ;  /* 0x3000000400007230 */ /* 0x000fc80000000800 */
[----:B------:R-:W-:-:S04]  /*38f0*/  HADD2 R0, R0.H0_H0, R5.H0_H0 ;  /* 0x2000000500007230 */ /* 0x000fc80000000800 */
[----:B------:R-:W-:-:S04]  /*3900*/  HADD2 R4, R0.H0_H0, R5.H1_H1 ;  /* 0x3000000500047230 */ /* 0x000fc80000000800 */
[----:B---3--:R-:W-:-:S04]  /*3910*/  HADD2 R4, R4.H0_H0, R8.H0_H0 ;  /* 0x2000000804047230 */ /* 0x008fc80000000800 */
[----:B------:R-:W-:-:S04]  /*3920*/  HADD2 R4, R4.H0_H0, R8.H1_H1 ;  /* 0x3000000804047230 */ /* 0x000fc80000000800 */
[----:B------:R-:W-:-:S04]  /*3930*/  HADD2 R4, R4.H0_H0, R9.H0_H0 ;  /* 0x2000000904047230 */ /* 0x000fc80000000800 */
[----:B------:R-:W-:-:S05]  /*3940*/  HADD2 R0, R4.H0_H0, R9.H1_H1 ;  /* 0x3000000904007230 */ /* 0x000fca0000000800 */
[----:B------:R-:W-:Y:S01]  /*3950*/  HADD2.F32 R4, -RZ, R0.H0_H0 ;  /* 0x20000000ff047230 */ /* 0x000fe20000004100 */
[----:B------:R1:W-:Y:S01]  /*3960*/  STS.U16 [0x8402], R0 ;  /* 0x00840200ff007388 */ /* 0x0003e20000000400 */
[----:B------:R-:W-:-:S04]  /*3970*/  HSETP2.EQ.AND P0, P1, R0.H0_H0, 0.9990234375, 0.00147724151611328125, PT ;  /* 0x3bfe160d00007434 */ /* 0x000fc80003902800 */
[----:B------:R-:W2:Y:S01]  /*3980*/  MUFU.LG2 R4, R4 ;  /* 0x0000000400047308 */ /* 0x000ea20000000c00 */
[----:B------:R-:W-:Y:S01]  /*3990*/  SEL R6, RZ, 0x3c00, !P0 ;  /* 0x00003c00ff067807 */ /* 0x000fe20004000000 */
[----:B------:R-:W-:Y:S01]  /*39a0*/  HSETP2.EQ.AND P0, P2, R0.H0_H0, 552.5, 1.0107421875, PT ;  /* 0x60513c0b00007434 */ /* 0x000fe20003a02800 */
[----:B------:R-:W-:Y:S01]  /*39b0*/  SEL R8, RZ, 0x3c00, !P1 ;  /* 0x00003c00ff087807 */ /* 0x000fe20004800000 */
[----:B--2---:R-:W-:-:S03]  /*39c0*/  FMUL R5, R4, 0.69314718246459960938 ;  /* 0x3f31721804057820 */ /* 0x004fc60000400000 */
[----:B------:R-:W-:Y:S02]  /*39d0*/  SEL R4, RZ, 0x3c00, !P2 ;  /* 0x00003c00ff047807 */ /* 0x000fe40005000000 */
[----:B------:R-:W-:-:S05]  /*39e0*/  F2FP.PACK_AB R5, RZ, R5 ;  /* 0x00000005ff05723e */ /* 0x000fca00000000ff */
[----:B------:R-:W-:Y:S01]  /*39f0*/  HFMA2 R5, R6.H0_H0, -0.00390625, -0.00390625, R5.H0_H0 ;  /* 0x9c009c0006057831 */ /* 0x000fe20000040805 */
[----:B------:R-:W-:-:S03]  /*3a00*/  SEL R6, RZ, 0x3c00, !P0 ;  /* 0x00003c00ff067807 */ /* 0x000fc60004000000 */
[----:B------:R-:W-:-:S04]  /*3a10*/  HFMA2 R5, R8.H0_H0, -9.5367431640625e-07, -9.5367431640625e-07, R5.H0_H0 ;  /* 0x8010801008057831 */ /* 0x000fc80000040805 */
[----:B------:R-:W-:Y:S01]  /*3a20*/  HFMA2 R5, R6.H0_H0, -7.62939453125e-06, -7.62939453125e-06, R5.H0_H0 ;  /* 0x8080808006057831 */ /* 0x000fe20000040805 */
[----:B------:R-:W-:-:S03]  /*3a30*/  IMAD.MOV.U32 R6, RZ, RZ, 0x2 ;  /* 0x00000002ff067424 */ /* 0x000fc600078e00ff */
[----:B------:R-:W-:Y:S01]  /*3a40*/  HFMA2 R4, R4.H0_H0, 0.00390625, 0.00390625, R5.H0_H0 ;  /* 0x1c001c0004047831 */ /* 0x000fe20000040805 */
[----:B------:R-:W-:-:S03]  /*3a50*/  IMAD R5, R21, 0x21, RZ ;  /* 0x0000002115057824 */ /* 0x000fc600078e02ff */
[----:B0-----:R-:W-:Y:S01]  /*3a60*/  HADD2 R7, R4.H0_H0, R7.H0_H0 ;  /* 0x2000000704077230 */ /* 0x001fe20000000800 */
[----:B------:R-:W-:-:S05]  /*3a70*/  IMAD.WIDE R4, R5, R6, c[0x0][0x188] ;  /* 0x0000620005047625 */ /* 0x000fca00078e0206 */
[----:B------:R1:W-:Y:S02]  /*3a80*/  STG.E.U16 [R4.64+0x40], R7 ;  /* 0x0000400704007986 */ /* 0x0003e4000c101506 */
.L_x_133:
[----:B0-----:R-:W-:Y:S05]  /*3a90*/  BSYNC B0 ;  /* 0x0000000000007941 */ /* 0x001fea0003800000 */
.L_x_132:
[----:B------:R-:W-:Y:S06]  /*3aa0*/  BAR.SYNC.DEFER_BLOCKING 0x0 ;  /* 0x0000000000007b1d */ /* 0x000fec0000010000 */
[----:B------:R-:W-:Y:S01]  /*3ab0*/  BSSY B0, `(.L_x_134) ;  /* 0x000008b000007945 */ /* 0x000fe20003800000 */
[----:B-1----:R-:W0:Y:S04]  /*3ac0*/  LDS.U16 R4, [0x8402] ;  /* 0x00840200ff047984 */ /* 0x002e280000000400 */
[----:B------:R-:W1:Y:S01]  /*3ad0*/  LDS.U16 R0, [R3] ;  /* 0x0000000003007984 */ /* 0x000e620000000400 */
[----:B0-----:R-:W-:-:S04]  /*3ae0*/  HADD2.F32 R5, -RZ, R4.H0_H0 ;  /* 0x20000004ff057230 */ /* 0x001fc80000004100 */
[----:B------:R-:W0:Y:S01]  /*3af0*/  MUFU.RCP R7, R5 ;  /* 0x0000000500077308 */ /* 0x000e220000001000 */
[----:B-1----:R-:W-:-:S05]  /*3b00*/  HADD2.F32 R0, -RZ, R0.H0_H0 ;  /* 0x20000000ff007230 */ /* 0x002fca0000004100 */
[----:B0-----:R-:W-:-:S05]  /*3b10*/  FMUL.FTZ R4, R0, R7 ;  /* 0x0000000700047220 */ /* 0x001fca0000410000 */
[----:B------:R-:W-:-:S05]  /*3b20*/  F2FP.PACK_AB R6, RZ, R4 ;  /* 0x00000004ff06723e */ /* 0x000fca00000000ff */
[C---:B------:R-:W-:Y:S02]  /*3b30*/  HSETP2.GEU.AND P1, PT, |R6|.reuse.H0_H0, 8.523464202880859375e-06, 8.523464202880859375e-06, PT ;  /* 0x008f008f06007434 */ /* 0x040fe40003f2ea00 */
[----:B------:R-:W-:-:S05]  /*3b40*/  HSETP2.GT.AND P0, PT, |R6|.H0_H0, RZ.H0_H0, PT ;  /* 0x200000ff06007234 */ /* 0x000fca0003f04a00 */
[----:B------:R-:W-:Y:S02]  /*3b50*/  PLOP3.LUT P0, PT, P1, P0, PT, 0xa2, 0x0 ;  /* 0x000000000000781c */ /* 0x000fe40000f01472 */
[----:B------:R-:W-:-:S11]  /*3b60*/  ISETP.GT.AND P1, PT, R17, 0x3f, PT ;  /* 0x0000003f1100780c */ /* 0x000fd60003f24270 */
[----:B------:R-:W-:-:S04]  /*3b70*/  @!P0 FFMA.FTZ R0, -R5, R4, R0 ;  /* 0x0000000405008223 */ /* 0x000fc80000010100 */
[----:B------:R-:W-:-:S05]  /*3b80*/  @!P0 FFMA.FTZ R0, R7, R0, R4 ;  /* 0x0000000007008223 */ /* 0x000fca0000010004 */
[----:B------:R-:W-:-:S05]  /*3b90*/  @!P0 F2FP.PACK_AB R6, RZ, R0 ;  /* 0x00000000ff06823e */ /* 0x000fca00000000ff */
[----:B------:R0:W-:Y:S04]  /*3ba0*/  STS.U16 [R3], R6 ;  /* 0x0000000603007388 */ /* 0x0001e80000000400 */
[----:B------:R-:W-:Y:S06]  /*3bb0*/  BAR.SYNC.DEFER_BLOCKING 0x0 ;  /* 0x0000000000007b1d */ /* 0x000fec0000010000 */
[----:B------:R-:W-:Y:S05]  /*3bc0*/  @P1 BRA `(.L_x_135) ;  /* 0x0000079000001947 */ /* 0x000fea0003800000 */
[----:B0-----:R-:W-:Y:S01]  /*3bd0*/  ISETP.GE.AND P0, PT, R2, 0x1, PT ;  /* 0x000000010200780c */ /* 0x001fe20003f06270 */
[----:B------:R-:W-:-:S12]  /*3be0*/  IMAD.MOV.U32 R4, RZ, RZ, RZ ;  /* 0x000000ffff047224 */ /* 0x000fd800078e00ff */
[----:B------:R-:W-:Y:S05]  /*3bf0*/  @!P0 BRA `(.L_x_136) ;  /* 0x0000075000008947 */ /* 0x000fea0003800000 */
[----:B------:R-:W-:Y:S01]  /*3c00*/  ISETP.GE.U32.AND P0, PT, R18, 0x3, PT ;  /* 0x000000031200780c */ /* 0x000fe20003f06070 */
[----:B------:R-:W-:Y:S01]  /*3c10*/  UMOV UR4, URZ ;  /* 0x0000003f00047c82 */ /* 0x000fe20008000000 */
[----:B------:R-:W-:Y:S01]  /*3c20*/  LOP3.LUT R10, R2, 0x3, RZ, 0xc0, !PT ;  /* 0x00000003020a7812 */ /* 0x000fe200078ec0ff */
[----:B------:R-:W-:-:S10]  /*3c30*/  IMAD.MOV.U32 R9, RZ, RZ, RZ ;  /* 0x000000ffff097224 */ /* 0x000fd400078e00ff */
[----:B------:R-:W-:Y:S05]  /*3c40*/  @!P0 BRA `(.L_x_137) ;  /* 0x0000061000008947 */ /* 0x000fea0003800000 */
[----:B------:R-:W-:Y:S01]  /*3c50*/  IADD3 R0, -R10, c[0x0][0x178], RZ ;  /* 0x00005e000a007a10 */ /* 0x000fe20007ffe1ff */
[----:B------:R-:W-:Y:S01]  /*3c60*/  UMOV UR4, URZ ;  /* 0x0000003f00047c82 */ /* 0x000fe20008000000 */
[----:B------:R-:W-:Y:S01]  /*3c70*/  IADD3 R11, R20, 0x408, RZ ;  /* 0x00000408140b7810 */ /* 0x000fe20007ffe0ff */
[----:B------:R-:W-:Y:S01]  /*3c80*/  UMOV UR5, URZ ;  /* 0x0000003f00057c82 */ /* 0x000fe20008000000 */
[----:B------:R-:W-:-:S13]  /*3c90*/  ISETP.GT.AND P0, PT, R0, RZ, PT ;  /* 0x000000ff0000720c */ /* 0x000fda0003f04270 */
[----:B------:R-:W-:Y:S05]  /*3ca0*/  @!P0 BRA `(.L_x_138) ;  /* 0x000004b000008947 */ /* 0x000fea0003800000 */
[----:B------:R-:W-:Y:S02]  /*3cb0*/  ISETP.GT.AND P2, PT, R0, 0xc, PT ;  /* 0x0000000c0000780c */ /* 0x000fe40003f44270 */
[----:B------:R-:W-:-:S11]  /*3cc0*/  PLOP3.LUT P0, PT, PT, PT, PT, 0x80, 0x0 ;  /* 0x000000000000781c */ /* 0x000fd60003f0f070 */
[----:B------:R-:W-:Y:S05]  /*3cd0*/  @!P2 BRA `(.L_x_139) ;  /* 0x000002c00000a947 */ /* 0x000fea0003800000 */
[----:B------:R-:W-:Y:S02]  /*3ce0*/  PLOP3.LUT P0, PT, PT, PT, PT, 0x8, 0x0 ;  /* 0x000000000000781c */ /* 0x000fe40003f0e170 */
.L_x_140:
[----:B------:R-:W-:Y:S01]  /*3cf0*/  LDS R8, [R11+-0x208] ;  /* 0xfffdf8000b087984 */ /* 0x000fe20000000800 */
[----:B------:R-:W-:Y:S01]  /*3d00*/  IADD3 R0, R0, -0x10, RZ ;  /* 0xfffffff000007810 */ /* 0x000fe20007ffe0ff */
[----:B------:R-:W-:Y:S02]  /*3d10*/  UIADD3 UR4, UR4, 0x10, URZ ;  /* 0x0000001004047890 */ /* 0x000fe4000fffe03f */
[----:B------:R-:W0:Y:S01]  /*3d20*/  LDS.64 R2, [UR5] ;  /* 0x00000005ff027984 */ /* 0x000e220008000a00 */
[----:B------:R-:W-:-:S03]  /*3d30*/  ISETP.GT.AND P2, PT, R0, 0xc, PT ;  /* 0x0000000c0000780c */ /* 0x000fc60003f44270 */
[----:B------:R-:W1:Y:S04]  /*3d40*/  LDS R25, [R11+-0x104] ;  /* 0xfffefc000b197984 */ /* 0x000e680000000800 */
[----:B------:R-:W2:Y:S04]  /*3d50*/  LDS R27, [R11] ;  /* 0x000000000b1b7984 */ /* 0x000ea80000000800 */
[----:B------:R-:W3:Y:S04]  /*3d60*/  LDS R18, [R11+0x104] ;  /* 0x000104000b127984 */ /* 0x000ee80000000800 */
[----:B------:R-:W-:Y:S04]  /*3d70*/  LDS R23, [R11+0x208] ;  /* 0x000208000b177984 */ /* 0x000fe80000000800 */
[----:B------:R-:W4:Y:S04]  /*3d80*/  LDS.64 R4, [UR5+0x8] ;  /* 0x00000805ff047984 */ /* 0x000f280008000a00 */
[----:B------:R-:W5:Y:S04]  /*3d90*/  LDS R19, [R11+0x30c] ;  /* 0x00030c000b137984 */ /* 0x000f680000000800 */
[----:B------:R-:W5:Y:S04]  /*3da0*/  LDS R12, [R11+0x410] ;  /* 0x000410000b0c7984 */ /* 0x000f680000000800 */
[----:B------:R-:W5:Y:S04]  /*3db0*/  LDS R14, [R11+0x514] ;  /* 0x000514000b0e7984 */ /* 0x000f680000000800 */
[----:B------:R-:W-:Y:S04]  /*3dc0*/  LDS R15, [R11+0x618] ;  /* 0x000618000b0f7984 */ /* 0x000fe80000000800 */
[----:B------:R-:W5:Y:S01]  /*3dd0*/  LDS.64 R6, [UR5+0x10] ;  /* 0x00001005ff067984 */ /* 0x000f620008000a00 */
[----:B0-----:R-:W-:-:S03]  /*3de0*/  HFMA2 R8, R2.H0_H0, R8, R9 ;  /* 0x0000000802087231 */ /* 0x001fc60000000809 */
[----:B------:R-:W0:Y:S01]  /*3df0*/  LDS R13, [R11+0x71c] ;  /* 0x00071c000b0d7984 */ /* 0x000e220000000800 */
[----:B-1----:R-:W-:-:S03]  /*3e00*/  HFMA2 R8, R2.H1_H1, R25, R8 ;  /* 0x0000001902087231 */ /* 0x002fc60000000c08 */
[----:B------:R-:W1:Y:S01]  /*3e10*/  LDS R16, [R11+0x820] ;  /* 0x000820000b107984 */ /* 0x000e620000000800 */
[----:B--2---:R-:W-:-:S03]  /*3e20*/  HFMA2 R27, R3.H0_H0, R27, R8 ;  /* 0x0000001b031b7231 */ /* 0x004fc60000000808 */
[----:B------:R-:W2:Y:S01]  /*3e30*/  LDS R2, [R11+0x924] ;  /* 0x000924000b027984 */ /* 0x000ea20000000800 */
[----:B---3--:R-:W-:-:S03]  /*3e40*/  HFMA2 R27, R3.H1_H1, R18, R27 ;  /* 0x00000012031b7231 */ /* 0x008fc60000000c1b */
[----:B------:R-:W-:Y:S04]  /*3e50*/  LDS R25, [R11+0xa28] ;  /* 0x000a28000b197984 */ /* 0x000fe80000000800 */
[----:B------:R-:W3:Y:S01]  /*3e60*/  LDS.64 R8, [UR5+0x18] ;  /* 0x00001805ff087984 */ /* 0x000ee20008000a00 */
[C---:B----4-:R-:W-:Y:S01]  /*3e70*/  HFMA2 R27, R4.reuse.H0_H0, R23, R27 ;  /* 0x00000017041b7231 */ /* 0x050fe2000000081b */
[----:B------:R-:W-:Y:S02]  /*3e80*/  UIADD3 UR5, UR5, 0x20, URZ ;  /* 0x0000002005057890 */ /* 0x000fe4000fffe03f */
[----:B------:R-:W4:Y:S01]  /*3e90*/  LDS R3, [R11+0xb2c] ;  /* 0x000b2c000b037984 */ /* 0x000f220000000800 */
[----:B-----5:R-:W-:-:S03]  /*3ea0*/  HFMA2 R27, R4.H1_H1, R19, R27 ;  /* 0x00000013041b7231 */ /* 0x020fc60000000c1b */
[----:B------:R-:W5:Y:S01]  /*3eb0*/  LDS R18, [R11+0xc30] ;  /* 0x000c30000b127984 */ /* 0x000f620000000800 */
[----:B------:R-:W-:-:S03]  /*3ec0*/  HFMA2 R27, R5.H0_H0, R12, R27 ;  /* 0x0000000c051b7231 */ /* 0x000fc6000000081b */
[----:B------:R0:W5:Y:S01]  /*3ed0*/  LDS R4, [R11+0xd34] ;  /* 0x000d34000b047984 */ /* 0x0001620000000800 */
[----:B------:R-:W-:-:S04]  /*3ee0*/  HFMA2 R27, R5.H1_H1, R14, R27 ;  /* 0x0000000e051b7231 */ /* 0x000fc80000000c1b */
[----:B------:R-:W-:Y:S01]  /*3ef0*/  HFMA2 R27, R6.H0_H0, R15, R27 ;  /* 0x0000000f061b7231 */ /* 0x000fe2000000081b */
[----:B0-----:R-:W-:-:S03]  /*3f00*/  IADD3 R11, R11, 0x1040, RZ ;  /* 0x000010400b0b7810 */ /* 0x001fc60007ffe0ff */
[----:B------:R-:W-:-:S04]  /*3f10*/  HFMA2 R27, R6.H1_H1, R13, R27 ;  /* 0x0000000d061b7231 */ /* 0x000fc80000000c1b */
[----:B-1----:R-:W-:-:S04]  /*3f20*/  HFMA2 R27, R7.H0_H0, R16, R27 ;  /* 0x00000010071b7231 */ /* 0x002fc8000000081b */
[----:B--2---:R-:W-:-:S04]  /*3f30*/  HFMA2 R27, R7.H1_H1, R2, R27 ;  /* 0x00000002071b7231 */ /* 0x004fc80000000c1b */
[----:B---3--:R-:W-:-:S04]  /*3f40*/  HFMA2 R27, R8.H0_H0, R25, R27 ;  /* 0x00000019081b7231 */ /* 0x008fc8000000081b */
[----:B----4-:R-:W-:-:S04]  /*3f50*/  HFMA2 R27, R8.H1_H1, R3, R27 ;  /* 0x00000003081b7231 */ /* 0x010fc80000000c1b */
[----:B-----5:R-:W-:-:S04]  /*3f60*/  HFMA2 R2, R9.H0_H0, R18, R27 ;  /* 0x0000001209027231 */ /* 0x020fc8000000081b */
[----:B------:R-:W-:-:S05]  /*3f70*/  HFMA2 R4, R9.H1_H1, R4, R2 ;  /* 0x0000000409047231 */ /* 0x000fca0000000c02 */
[----:B------:R-:W-:Y:S01]  /*3f80*/  IMAD.MOV.U32 R9, RZ, RZ, R4 ;  /* 0x000000ffff097224 */ /* 0x000fe200078e0004 */
[----:B------:R-:W-:Y:S05]  /*3f90*/  @P2 BRA `(.L_x_140) ;  /* 0xfffffd5000002947 */ /* 0x000fea000383ffff */
.L_x_139:
[----:B------:R-:W-:-:S13]  /*3fa0*/  ISETP.GT.AND P2, PT, R0, 0x4, PT ;  /* 0x000000040000780c */ /* 0x000fda0003f44270 */
[----:B------:R-:W-:Y:S05]  /*3fb0*/  @!P2 BRA `(.L_x_141) ;  /* 0x000001800000a947 */ /* 0x000fea0003800000 */
[----:B------:R-:W-:Y:S01]  /*3fc0*/  LDS R6, [R11+-0x208] ;  /* 0xfffdf8000b067984 */ /* 0x000fe20000000800 */
[----:B------:R-:W-:Y:S01]  /*3fd0*/  PLOP3.LUT P0, PT, PT, PT, PT, 0x8, 0x0 ;  /* 0x000000000000781c */ /* 0x000fe20003f0e170 */
[----:B------:R-:W-:Y:S01]  /*3fe0*/  UIADD3 UR4, UR4, 0x8, URZ ;  /* 0x0000000804047890 */ /* 0x000fe2000fffe03f */
[----:B------:R-:W-:Y:S01]  /*3ff0*/  IADD3 R0, R0, -0x8, RZ ;  /* 0xfffffff800007810 */ /* 0x000fe20007ffe0ff */
[----:B------:R-:W0:Y:S04]  /*4000*/  LDS.64 R2, [UR5] ;  /* 0x00000005ff027984 */ /* 0x000e280008000a00 */
[----:B------:R-:W1:Y:S04]  /*4010*/  LDS R7, [R11+-0x104] ;  /* 0xfffefc000b077984 */ /* 0x000e680000000800 */
[----:B------:R-:W2:Y:S04]  /*4020*/  LDS R13, [R11] ;  /* 0x000000000b0d7984 */ /* 0x000ea80000000800 */
[----:B------:R-:W3:Y:S04]  /*4030*/  LDS R15, [R11+0x104] ;  /* 0x000104000b0f7984 */ /* 0x000ee80000000800 */
[----:B------:R-:W-:Y:S04]  /*4040*/  LDS R19, [R11+0x208] ;  /* 0x000208000b137984 */ /* 0x000fe80000000800 */
[----:B------:R-:W4:Y:S01]  /*4050*/  LDS.64 R4, [UR5+0x8] ;  /* 0x00000805ff047984 */ /* 0x000f220008000a00 */
[----:B------:R-:W-:-:S03]  /*4060*/  UIADD3 UR5, UR5, 0x10, URZ ;  /* 0x0000001005057890 */ /* 0x000fc6000fffe03f */
[----:B------:R-:W5:Y:S04]  /*4070*/  LDS R23, [R11+0x30c] ;  /* 0x00030c000b177984 */ /* 0x000f680000000800 */
[----:B------:R-:W5:Y:S04]  /*4080*/  LDS R25, [R11+0x410] ;  /* 0x000410000b197984 */ /* 0x000f680000000800 */
[----:B------:R0:W5:Y:S02]  /*4090*/  LDS R27, [R11+0x514] ;  /* 0x000514000b1b7984 */ /* 0x0001640000000800 */
[----:B0-----:R-:W-:Y:S01]  /*40a0*/  HFMA2 R6, R2.H0_H0, R6, R9 ;  /* 0x0000000602067231 */ /* 0x001fe20000000809 */
[----:B------:R-:W-:-:S03]  /*40b0*/  IADD3 R11, R11, 0x820, RZ ;  /* 0x000008200b0b7810 */ /* 0x000fc60007ffe0ff */
[----:B-1----:R-:W-:-:S04]  /*40c0*/  HFMA2 R6, R2.H1_H1, R7, R6 ;  /* 0x0000000702067231 */ /* 0x002fc80000000c06 */
[----:B--2---:R-:W-:-:S04]  /*40d0*/  HFMA2 R6, R3.H0_H0, R13, R6 ;  /* 0x0000000d03067231 */ /* 0x004fc80000000806 */
[----:B---3--:R-:W-:-:S04]  /*40e0*/  HFMA2 R2, R3.H1_H1, R15, R6 ;  /* 0x0000000f03027231 */ /* 0x008fc80000000c06 */
[----:B----4-:R-:W-:-:S04]  /*40f0*/  HFMA2 R2, R4.H0_H0, R19, R2 ;  /* 0x0000001304027231 */ /* 0x010fc80000000802 */
[----:B-----5:R-:W-:-:S04]  /*4100*/  HFMA2 R2, R4.H1_H1, R23, R2 ;  /* 0x0000001704027231 */ /* 0x020fc80000000c02 */
[----:B------:R-:W-:-:S04]  /*4110*/  HFMA2 R2, R5.H0_H0, R25, R2 ;  /* 0x0000001905027231 */ /* 0x000fc80000000802 */
[----:B------:R-:W-:-:S05]  /*4120*/  HFMA2 R9, R5.H1_H1, R27, R2 ;  /* 0x0000001b05097231 */ /* 0x000fca0000000c02 */
[----:B------:R-:W-:Y:S02]  /*4130*/  IMAD.MOV.U32 R4, RZ, RZ, R9 ;  /* 0x000000ffff047224 */ /* 0x000fe400078e0009 */
.L_x_141:
[----:B------:R-:W-:-:S13]  /*4140*/  ISETP.NE.OR P0, PT, R0, RZ, P0 ;  /* 0x000000ff0000720c */ /* 0x000fda0000705670 */
[----:B------:R-:W-:Y:S05]  /*4150*/  @!P0 BRA `(.L_x_137) ;  /* 0x0000010000008947 */ /* 0x000fea0003800000 */
.L_x_138:
[----:B------:R-:W-:Y:S01]  /*4160*/  LDS R4, [R11+-0x208] ;  /* 0xfffdf8000b047984 */ /* 0x000fe20000000800 */
[----:B------:R-:W-:Y:S01]  /*4170*/  IADD3 R0, R0, -0x4, RZ ;  /* 0xfffffffc00007810 */ /* 0x000fe20007ffe0ff */
[----:B------:R-:W-:Y:S02]  /*4180*/  UIADD3 UR4, UR4, 0x4, URZ ;  /* 0x0000000404047890 */ /* 0x000fe4000fffe03f */
[----:B------:R-:W0:Y:S01]  /*4190*/  LDS.64 R2, [UR5] ;  /* 0x00000005ff027984 */ /* 0x000e220008000a00 */
[----:B------:R-:W-:Y:S01]  /*41a0*/  ISETP.NE.AND P0, PT, R0, RZ, PT ;  /* 0x000000ff0000720c */ /* 0x000fe20003f05270 */
[----:B------:R-:W-:Y:S02]  /*41b0*/  UIADD3 UR5, UR5, 0x8, URZ ;  /* 0x0000000805057890 */ /* 0x000fe4000fffe03f */
[----:B------:R-:W1:Y:S04]  /*41c0*/  LDS R6, [R11+-0x104] ;  /* 0xfffefc000b067984 */ /* 0x000e680000000800 */
[----:B------:R-:W2:Y:S04]  /*41d0*/  LDS R8, [R11] ;  /* 0x000000000b087984 */ /* 0x000ea80000000800 */
[----:B------:R3:W4:Y:S02]  /*41e0*/  LDS R12, [R11+0x104] ;  /* 0x000104000b0c7984 */ /* 0x0007240000000800 */
[----:B---3--:R-:W-:Y:S01]  /*41f0*/  IADD3 R11, R11, 0x410, RZ ;  /* 0x000004100b0b7810 */ /* 0x008fe20007ffe0ff */
[----:B0-----:R-:W-:-:S04]  /*4200*/  HFMA2 R9, R2.H0_H0, R4, R9 ;  /* 0x0000000402097231 */ /* 0x001fc80000000809 */
[----:B-1----:R-:W-:-:S04]  /*4210*/  HFMA2 R9, R2.H1_H1, R6, R9 ;  /* 0x0000000602097231 */ /* 0x002fc80000000c09 */
[----:B--2---:R-:W-:-:S04]  /*4220*/  HFMA2 R9, R3.H0_H0, R8, R9 ;  /* 0x0000000803097231 */ /* 0x004fc80000000809 */
[----:B----4-:R-:W-:Y:S01]  /*4230*/  HFMA2 R9, R3.H1_H1, R12, R9 ;  /* 0x0000000c03097231 */ /* 0x010fe20000000c09 */
[----:B------:R-:W-:Y:S05]  /*4240*/  @P0 BRA `(.L_x_138) ;  /* 0xffffff1000000947 */ /* 0x000fea000383ffff */
[----:B------:R-:W-:Y:S02]  /*4250*/  IMAD.MOV.U32 R4, RZ, RZ, R9 ;  /* 0x000000ffff047224 */ /* 0x000fe400078e0009 */
.L_x_137:
[----:B------:R-:W-:-:S13]  /*4260*/  ISETP.NE.AND P0, PT, R10, RZ, PT ;  /* 0x000000ff0a00720c */ /* 0x000fda0003f05270 */
[----:B------:R-:W-:Y:S05]  /*4270*/  @!P0 BRA `(.L_x_136) ;  /* 0x000000d000008947 */ /* 0x000fea0003800000 */
[----:B------:R-:W-:Y:S02]  /*4280*/  UMOV UR5, 0x104 ;  /* 0x0000010400057882 */ /* 0x000fe40000000000 */
[----:B------:R-:W-:Y:S02]  /*4290*/  UIMAD UR5, UR4, UR5, 0x200 ;  /* 0x00000200040574a4 */ /* 0x000fe4000f8e0205 */
[----:B------:R-:W-:-:S04]  /*42a0*/  USHF.L.U32 UR4, UR4, 0x1, URZ ;  /* 0x0000000104047899 */ /* 0x000fc8000800063f */
[----:B------:R-:W-:-:S05]  /*42b0*/  IADD3 R20, R20, UR5, RZ ;  /* 0x0000000514147c10 */ /* 0x000fca000fffe0ff */
.L_x_142:
[----:B------:R-:W-:Y:S01]  /*42c0*/  LDS.U16 R0, [UR4] ;  /* 0x00000004ff007984 */ /* 0x000fe20008000400 */
[----:B------:R-:W-:Y:S01]  /*42d0*/  IADD3 R10, R10, -0x1, RZ ;  /* 0xffffffff0a0a7810 */ /* 0x000fe20007ffe0ff */
[----:B------:R-:W-:Y:S02]  /*42e0*/  UIADD3 UR4, UR4, 0x2, URZ ;  /* 0x0000000204047890 */ /* 0x000fe4000fffe03f */
[----:B------:R0:W1:Y:S01]  /*42f0*/  LDS R2, [R20] ;  /* 0x0000000014027984 */ /* 0x0000620000000800 */
[----:B------:R-:W-:Y:S02]  /*4300*/  ISETP.NE.AND P0, PT, R10, RZ, PT ;  /* 0x000000ff0a00720c */ /* 0x000fe40003f05270 */
[----:B0-----:R-:W-:Y:S01]  /*4310*/  IADD3 R20, R20, 0x104, RZ ;  /* 0x0000010414147810 */ /* 0x001fe20007ffe0ff */
[----:B-1----:R-:W-:-:S10]  /*4320*/  HFMA2 R9, R0.H0_H0, R2, R9 ;  /* 0x0000000200097231 */ /* 0x002fd40000000809 */
[----:B------:R-:W-:Y:S05]  /*4330*/  @P0 BRA `(.L_x_142) ;  /* 0xffffff8000000947 */ /* 0x000fea000383ffff */
[----:B------:R-:W-:-:S05]  /*4340*/  IMAD.MOV.U32 R4, RZ, RZ, R9 ;  /* 0x000000ffff047224 */ /* 0x000fca00078e0009 */
.L_x_136:
[----:B------:R0:W-:Y:S02]  /*4350*/  STS [R17.X4+0x100], R4 ;  /* 0x0001000411007388 */ /* 0x0001e40000004800 */
.L_x_135:
[----:B0-----:R-:W-:Y:S05]  /*4360*/  BSYNC B0 ;  /* 0x0000000000007941 */ /* 0x001fea0003800000 */
.L_x_134:
[----:B------:R-:W-:Y:S06]  /*4370*/  BAR.SYNC.DEFER_BLOCKING 0x0 ;  /* 0x0000000000007b1d */ /* 0x000fec0000010000 */
[----:B------:R-:W-:Y:S05]  /*4380*/  @P1 EXIT ;  /* 0x000000000000194d */ /* 0x000fea0003800000 */
[----:B------:R-:W0:Y:S01]  /*4390*/  LDS R5, [R17.X4+0x100] ;  /* 0x0001000011057984 */ /* 0x000e220000004800 */
[----:B------:R-:W-:Y:S02]  /*43a0*/  IMAD.MOV.U32 R3, RZ, RZ, 0x2 ;  /* 0x00000002ff037424 */ /* 0x000fe400078e00ff */
[----:B------:R-:W-:-:S04]  /*43b0*/  IMAD R2, R21, 0x1080, RZ ;  /* 0x0000108015027824 */ /* 0x000fc800078e02ff */
[----:B------:R-:W-:-:S06]  /*43c0*/  IMAD.WIDE R2, R2, R3, c[0x0][0x180] ;  /* 0x0000600002027625 */ /* 0x000fcc00078e0203 */
[----:B------:R-:W-:-:S05]  /*43d0*/  IMAD.WIDE R2, R17, 0x4, R2 ;  /* 0x0000000411027825 */ /* 0x000fca00078e0202 */
[----:B0-----:R-:W-:Y:S01]  /*43e0*/  STG.E [R2.64+0x2000], R5 ;  /* 0x0020000502007986 */ /* 0x001fe2000c101906 */
[----:B------:R-:W-:Y:S05]  /*43f0*/  EXIT ;  /* 0x000000000000794d */ /* 0x000fea0003800000 */
.L_x_143:
        /* <DEDUP_REMOVED lines=16> */
.L_x_1755:


//--------------------- .text._Z27flash_decoding_split_kernelI6__halfhLi32ELi128ELi128ELi32ELi256EEvPKT_PKT0_S6_S3_PS1_S7_iiiii --------------------------
	.section	.text._Z27flash_decoding_split_kernelI6__halfhLi32ELi128ELi128ELi32ELi256EEvPKT_PKT0_S6_S3_PS1_S7_iiiii,"ax",@progbits
	.sectionflags	@"SHF_BARRIERS=1"
	.sectioninfo	@"SHI_REGISTERS=64"
	.align	128
        .global         _Z27flash_decoding_split_kernelI6__halfhLi32ELi128ELi128ELi32ELi256EEvPKT_PKT0_S6_S3_PS1_S7_iiiii
        .type           _Z27flash_decoding_split_kernelI6__halfhLi32ELi128ELi128ELi32ELi256EEvPKT_PKT0_S6_S3_PS1_S7_iiiii,@function
        .size           _Z27flash_decoding_split_kernelI6__halfhLi32ELi128ELi128ELi32ELi256EEvPKT_PKT0_S6_S3_PS1_S7_iiiii,(.L_x_1756 - _Z27flash_decoding_split_kernelI6__halfhLi32ELi128ELi128ELi32ELi256EEvPKT_PKT0_S6_S3_PS1_S7_iiiii)
        .other          _Z27flash_decoding_split_kernelI6__halfhLi32ELi128ELi128ELi32ELi256EEvPKT_PKT0_S6_S3_PS1_S7_iiiii,@"STO_CUDA_ENTRY STV_DEFAULT"
_Z27flash_decoding_split_kernelI6__halfhLi32ELi128ELi128ELi32ELi256EEvPKT_PKT0_S6_S3_PS1_S7_iiiii:
.text._Z27flash_decoding_split_kernelI6__halfhLi32ELi128ELi128ELi32ELi256EEvPKT_PKT0_S6_S3_PS1_S7_iiiii:
        /* <DEDUP_REMOVED lines=18> */
.L_x_146:
[C---:B------:R-:W-:Y:S01]  /*0120*/  IMAD.SHL.U32 R3, R2.reuse, 0x2, RZ ;  /* 0x0000000202037824 */ /* 0x040fe200078e00ff */
[----:B------:R-:W-:-:S04]  /*0130*/  IADD3 R2, R2, c[0x0][0x0], RZ ;  /* 0x0000000002027a10 */ /* 0x000fc80007ffe0ff */
[----:B------:R0:W-:Y:S01]  /*0140*/  STS.U16 [R3+0x100], RZ ;  /* 0x000100ff03007388 */ /* 0x0001e20000000400 */
[----:B------:R-:W-:-:S13]  /*0150*/  ISETP.GE.AND P1, PT, R2, 0x80, PT ;  /* 0x000000800200780c */ /* 0x000fda0003f26270 */
[----:B0-----:R-:W-:Y:S05]  /*0160*/  @!P1 BRA `(.L_x_146) ;  /* 0xffffffb000009947 */ /* 0x001fea000383ffff */
.L_x_145:
[----:B------:R-:W-:Y:S05]  /*0170*/  BSYNC B0 ;  /* 0x0000000000007941 */ /* 0x000fea0003800000 */
.L_x_144:
        /* <DEDUP_REMOVED lines=103> */
[----:B------:R-:W-:Y:S02]  /*07f0*/  IADD3 R28, R30, 0x1e00, RZ ;  /* 0x00001e001e1c7810 */ /* 0x000fe40007ffe0ff */
[----:B------:R-:W-:Y:S02]  /*0800*/  LOP3.LUT R4, R50, 0x3, RZ, 0x3c, !PT ;  /* 0x0000000332047812 */ /* 0x000fe400078e3cff */
[----:B------:R-:W-:Y:S02]  /*0810*/  IADD3 R30, R30, 0x1f00, RZ ;  /* 0x00001f001e1e7810 */ /* 0x000fe40007ffe0ff */
.L_x_171:
[----:B0--3--:R-:W-:Y:S01]  /*0820*/  IADD3 R16, R5, UR4, RZ ;  /* 0x0000000405107c10 */ /* 0x009fe2000fffe0ff */
[----:B------:R-:W-:Y:S01]  /*0830*/  IMAD.SHL.U32 R52, R50, 0x20, RZ ;  /* 0x0000002032347824 */ /* 0x000fe200078e00ff */
[----:B------:R-:W-:Y:S01]  /*0840*/  BSSY B0, `(.L_x_148) ;  /* 0x0000019000007945 */ /* 0x000fe20003800000 */
[----:B------:R-:W-:Y:S01]  /*0850*/  ISETP.NE.AND P3, PT, R0, RZ, PT ;  /* 0x000000ff0000720c */ /* 0x000fe20003f65270 */
[----:B------:R-:W-:Y:S01]  /*0860*/  IMAD.MOV.U32 R35, RZ, RZ, 0xfc00 ;  /* 0x0000fc00ff237424 */ /* 0x000fe200078e00ff */
[----:B------:R-:W-:-:S02]  /*0870*/  IMNMX R17, R47, R16, !PT ;  /* 0x000000102f117217 */ /* 0x000fc40007800200 */
[----:B------:R-:W-:Y:S02]  /*0880*/  IMNMX R16, R47, R16, !PT ;  /* 0x000000102f107217 */ /* 0x000fe40007800200 */
[----:B------:R-:W-:Y:S02]  /*0890*/  IMNMX R17, R17, UR5, !PT ;  /* 0x0000000511117c17 */ /* 0x000fe4000f800200 */
[----:B------:R-:W-:Y:S02]  /*08a0*/  IADD3 R54, P4, R52, R2, RZ ;  /* 0x0000000234367210 */ /* 0x000fe40007f9e0ff */
[----:B------:R-:W-:Y:S02]  /*08b0*/  IADD3 R19, -R17, UR4, R6 ;  /* 0x0000000411137c10 */ /* 0x000fe4000fffe106 */
[----:B------:R-:W-:Y:S02]  /*08c0*/  IMNMX R17, R16, UR5, !PT ;  /* 0x0000000510117c17 */ /* 0x000fe4000f800200 */
[----:B------:R-:W-:-:S02]  /*08d0*/  IADD3 R19, R19, 0x1, RZ ;  /* 0x0000000113137810 */ /* 0x000fc40007ffe0ff */
[----:B------:R-:W-:Y:S02]  /*08e0*/  IADD3 R17, -R17, UR4, R6 ;  /* 0x0000000411117c10 */ /* 0x000fe4000fffe106 */
[----:B------:R-:W-:Y:S02]  /*08f0*/  ISETP.GE.AND P2, PT, R0, R19, PT ;  /* 0x000000130000720c */ /* 0x000fe40003f46270 */
[----:B------:R-:W-:Y:S02]  /*0900*/  LEA R53, R17, 0x2, 0x1 ;  /* 0x0000000211357811 */ /* 0x000fe400078e08ff */
[----:B------:R-:W-:Y:S02]  /*0910*/  LEA.HI.X.SX32 R52, R52, R3, 0x1, P4 ;  /* 0x0000000334347211 */ /* 0x000fe400020f0eff */
[----:B------:R-:W-:-:S13]  /*0920*/  ISETP.GE.AND P1, PT, R0, R53, PT ;  /* 0x000000350000720c */ /* 0x000fda0003f26270 */
[----:B------:R-:W-:Y:S05]  /*0930*/  @P1 BRA `(.L_x_149) ;  /* 0x0000009000001947 */ /* 0x000fea0003800000 */
[----:B------:R-:W-:Y:S01]  /*0940*/  IADD3 R32, P4, R54, c[0x0][0x168], RZ ;  /* 0x00005a0036207a10 */ /* 0x000fe20007f9e0ff */
[----:B------:R-:W-:-:S03]  /*0950*/  IMAD.MOV.U32 R34, RZ, RZ, R0 ;  /* 0x000000ffff227224 */ /* 0x000fc600078e0000 */
[----:B------:R-:W-:-:S05]  /*0960*/  IADD3.X R33, R52, c[0x0][0x16c], RZ, P4, !PT ;  /* 0x00005b0034217a10 */ /* 0x000fca00027fe4ff */
.L_x_150:
[----:B------:R-:W-:-:S06]  /*0970*/  IMAD.WIDE R16, R34, 0x10, R32 ;  /* 0x0000001022107825 */ /* 0x000fcc00078e0220 */
[----:B------:R-:W2:Y:S04]  /*0980*/  LDG.E.128.CONSTANT R16, [R16.64] ;  /* 0x0000000610107981 */ /* 0x000ea8000c1e9d00 */
[----:B--2---:R0:W-:Y:S02]  /*0990*/  STS.128 [R34.X16+0x200], R16 ;  /* 0x0002001022007388 */ /* 0x0041e4000000cc00 */
[----:B0-----:R-:W-:-:S04]  /*09a0*/  IADD3 R34, R34, c[0x0][0x0], RZ ;  /* 0x0000000022227a10 */ /* 0x001fc80007ffe0ff */
[----:B------:R-:W-:-:S13]  /*09b0*/  ISETP.GE.AND P4, PT, R34, R53, PT ;  /* 0x000000352200720c */ /* 0x000fda0003f86270 */
[----:B------:R-:W-:Y:S05]  /*09c0*/  @!P4 BRA `(.L_x_150) ;  /* 0xffffffa00000c947 */ /* 0x000fea000383ffff */
.L_x_149:
[----:B------:R-:W-:Y:S05]  /*09d0*/  BSYNC B0 ;  /* 0x0000000000007941 */ /* 0x000fea0003800000 */
.L_x_148:
[----:B------:R-:W-:Y:S06]  /*09e0*/  BAR.SYNC.DEFER_BLOCKING 0x0 ;  /* 0x0000000000007b1d */ /* 0x000fec0000010000 */
        /* <DEDUP_REMOVED lines=8> */
[----:B------:R-:W-:-:S04]  /*0a70*/  IMAD.WIDE R60, R32, R55, c[0x0][0x160] ;  /* 0x00005800203c7625 */ /* 0x000fc800078e0237 */
[----:B------:R-:W-:Y:S02]  /*0a80*/  IMAD.IADD R34, R45, 0x1, R34 ;  /* 0x000000012d227824 */ /* 0x000fe400078e0222 */
[----:B------:R0:W2:Y:S02]  /*0a90*/  LDG.E.U16.CONSTANT R60, [R60.64] ;  /* 0x000000063c3c7981 */ /* 0x0000a4000c1e9500 */
[----:B------:R-:W-:-:S05]  /*0aa0*/  IMAD.WIDE R32, R34, R55, c[0x0][0x160] ;  /* 0x0000580022207625 */ /* 0x000fca00078e0237 */
[----:B------:R1:W3:Y:S01]  /*0ab0*/  LDG.E.U16.CONSTANT R57, [R32.64] ;  /* 0x0000000620397981 */ /* 0x0002e2000c1e9500 */
[----:B------:R-:W-:-:S04]  /*0ac0*/  SHF.R.U32.HI R34, RZ, 0x10, R16 ;  /* 0x00000010ff227819 */ /* 0x000fc80000011610 */
[----:B------:R-:W-:-:S05]  /*0ad0*/  LOP3.LUT R35, R34, 0xff, RZ, 0xc0, !PT ;  /* 0x000000ff22237812 */ /* 0x000fca00078ec0ff */
[----:B------:R-:W-:-:S04]  /*0ae0*/  IMAD.IADD R34, R44, 0x1, R35 ;  /* 0x000000012c227824 */ /* 0x000fc800078e0223 */
[----:B-1----:R-:W-:-:S05]  /*0af0*/  IMAD.WIDE R32, R34, R55, c[0x0][0x160] ;  /* 0x0000580022207625 */ /* 0x002fca00078e0237 */
[----:B------:R1:W4:Y:S01]  /*0b00*/  LDG.E.U16.CONSTANT R56, [R32.64] ;  /* 0x0000000620387981 */ /* 0x000322000c1e9500 */
[----:B------:R-:W-:-:S05]  /*0b10*/  LEA.HI R34, R16, R43, RZ, 0x8 ;  /* 0x0000002b10227211 */ /* 0x000fca00078f40ff */
[----:B------:R-:W-:-:S05]  /*0b20*/  IMAD.WIDE R34, R34, R55, c[0x0][0x160] ;  /* 0x0000580022227625 */ /* 0x000fca00078e0237 */
[----:B------:R5:W4:Y:S01]  /*0b30*/  LDG.E.U16.CONSTANT R59, [R34.64] ;  /* 0x00000006223b7981 */ /* 0x000b22000c1e9500 */
[--C-:B------:R-:W-:Y:S02]  /*0b40*/  SHF.R.U32.HI R58, RZ, 0x8, R17.reuse ;  /* 0x00000008ff3a7819 */ /* 0x100fe40000011611 */
[----:B0-----:R-:W-:Y:S02]  /*0b50*/  LOP3.LUT R61, R17, 0xff, RZ, 0xc0, !PT ;  /* 0x000000ff113d7812 */ /* 0x001fe400078ec0ff */
[----:B------:R-:W-:Y:S01]  /*0b60*/  LOP3.LUT R58, R58, 0xff, RZ, 0xc0, !PT ;  /* 0x000000ff3a3a7812 */ /* 0x000fe200078ec0ff */
[----:B--2---:R-:W-:Y:S01]  /*0b70*/  HADD2 R16, R60.H0_H0, RZ.H0_H0 ;  /* 0x200000ff3c107230 */ /* 0x004fe20000000800 */
[----:B------:R-:W-:-:S03]  /*0b80*/  SHF.R.U32.HI R60, RZ, 0x10, R17 ;  /* 0x00000010ff3c7819 */ /* 0x000fc60000011611 */
[----:B---3--:R-:W-:Y:S01]  /*0b90*/  HADD2 R57, R16.H0_H0, R57.H0_H0 ;  /* 0x2000003910397230 */ /* 0x008fe20000000800 */
[----:B------:R-:W-:Y:S01]  /*0ba0*/  IMAD.IADD R16, R42, 0x1, R61 ;  /* 0x000000012a107824 */ /* 0x000fe200078e023d */
[----:B------:R-:W-:Y:S01]  /*0bb0*/  LOP3.LUT R61, R60, 0xff, RZ, 0xc0, !PT ;  /* 0x000000ff3c3d7812 */ /* 0x000fe200078ec0ff */
[----:B------:R-:W-:Y:S02]  /*0bc0*/  IMAD.IADD R60, R41, 0x1, R58 ;  /* 0x00000001293c7824 */ /* 0x000fe400078e023a */
[----:B-1----:R-:W-:-:S04]  /*0bd0*/  IMAD.WIDE R32, R16, R55, c[0x0][0x160] ;  /* 0x0000580010207625 */ /* 0x002fc800078e0237 */
[----:B------:R-:W-:Y:S01]  /*0be0*/  IMAD.IADD R16, R39, 0x1, R61 ;  /* 0x0000000127107824 */ /* 0x000fe200078e023d */
[----:B------:R0:W2:Y:S01]  /*0bf0*/  LDG.E.U16.CONSTANT R58, [R32.64] ;  /* 0x00000006203a7981 */ /* 0x0000a2000c1e9500 */
[----:B-----5:R-:W-:Y:S01]  /*0c00*/  IMAD.WIDE R34, R60, R55, c[0x0][0x160] ;  /* 0x000058003c227625 */ /* 0x020fe200078e0237 */
[----:B------:R-:W-:Y:S02]  /*0c10*/  LEA.HI R60, R17, R40, RZ, 0x8 ;  /* 0x00000028113c7211 */ /* 0x000fe400078f40ff */
[----:B------:R-:W-:-:S03]  /*0c20*/  LOP3.LUT R17, R18, 0xff, RZ, 0xc0, !PT ;  /* 0x000000ff12117812 */ /* 0x000fc600078ec0ff */
[----:B------:R1:W3:Y:S01]  /*0c30*/  LDG.E.U16.CONSTANT R34, [R34.64] ;  /* 0x0000000622227981 */ /* 0x0002e2000c1e9500 */
[----:B0-----:R-:W-:-:S04]  /*0c40*/  IMAD.WIDE R32, R16, R55, c[0x0][0x160] ;  /* 0x0000580010207625 */ /* 0x001fc800078e0237 */
[-C--:B------:R-:W-:Y:S02]  /*0c50*/  IMAD.WIDE R60, R60, R55.reuse, c[0x0][0x160] ;  /* 0x000058003c3c7625 */ /* 0x080fe400078e0237 */
[----:B------:R0:W5:Y:S02]  /*0c60*/  LDG.E.U16.CONSTANT R32, [R32.64] ;  /* 0x0000000620207981 */ /* 0x000164000c1e9500 */
[----:B------:R-:W-:Y:S02]  /*0c70*/  IMAD.IADD R16, R38, 0x1, R17 ;  /* 0x0000000126107824 */ /* 0x000fe400078e0211 */
[----:B------:R1:W5:Y:S02]  /*0c80*/  LDG.E.U16.CONSTANT R60, [R60.64] ;  /* 0x000000063c3c7981 */ /* 0x000364000c1e9500 */
[----:B------:R-:W-:-:S05]  /*0c90*/  IMAD.WIDE R16, R16, R55, c[0x0][0x160] ;  /* 0x0000580010107625 */ /* 0x000fca00078e0237 */
[----:B0-----:R0:W5:Y:S02]  /*0ca0*/  LDG.E.U16.CONSTANT R33, [R16.64] ;  /* 0x0000000610217981 */ /* 0x001164000c1e9500 */
[----:B0-----:R-:W-:-:S04]  /*0cb0*/  SHF.R.U32.HI R16, RZ, 0x8, R18 ;  /* 0x00000008ff107819 */ /* 0x001fc80000011612 */
[----:B------:R-:W-:Y:S01]  /*0cc0*/  LOP3.LUT R16, R16, 0xff, RZ, 0xc0, !PT ;  /* 0x000000ff10107812 */ /* 0x000fe200078ec0ff */
[----:B----4-:R-:W-:-:S04]  /*0cd0*/  HADD2 R17, R57.H0_H0, R56.H0_H0 ;  /* 0x2000003839117230 */ /* 0x010fc80000000800 */
[----:B-1----:R-:W-:-:S04]  /*0ce0*/  IMAD.IADD R35, R37, 0x1, R16 ;  /* 0x0000000125237824 */ /* 0x002fc800078e0210 */
[----:B------:R-:W-:-:S06]  /*0cf0*/  IMAD.WIDE R56, R35, R55, c[0x0][0x160] ;  /* 0x0000580023387625 */ /* 0x000fcc00078e0237 */
[----:B------:R0:W4:Y:S01]  /*0d00*/  LDG.E.U16.CONSTANT R56, [R56.64] ;  /* 0x0000000638387981 */ /* 0x000122000c1e9500 */
[----:B------:R-:W-:-:S04]  /*0d10*/  SHF.R.U32.HI R35, RZ, 0x10, R18 ;  /* 0x00000010ff237819 */ /* 0x000fc80000011612 */
[----:B------:R-:W-:Y:S01]  /*0d20*/  LOP3.LUT R35, R35, 0xff, RZ, 0xc0, !PT ;  /* 0x000000ff23237812 */ /* 0x000fe200078ec0ff */
[----:B------:R-:W-:-:S04]  /*0d30*/  HADD2 R59, R17.H0_H0, R59.H0_H0 ;  /* 0x2000003b113b7230 */ /* 0x000fc80000000800 */
[----:B------:R-:W-:Y:S01]  /*0d40*/  IMAD.IADD R35, R36, 0x1, R35 ;  /* 0x0000000124237824 */ /* 0x000fe200078e0223 */
[----:B------:R-:W-:-:S03]  /*0d50*/  LEA.HI R18, R18, R31, RZ, 0x8 ;  /* 0x0000001f12127211 */ /* 0x000fc600078f40ff */
[----:B------:R-:W-:-:S05]  /*0d60*/  IMAD.WIDE R16, R35, R55, c[0x0][0x160] ;  /* 0x0000580023107625 */ /* 0x000fca00078e0237 */
[----:B------:R1:W4:Y:S02]  /*0d70*/  LDG.E.U16.CONSTANT R35, [R16.64] ;  /* 0x0000000610237981 */ /* 0x000324000c1e9500 */
[----:B-1----:R-:W-:-:S05]  /*0d80*/  IMAD.WIDE R16, R18, R55, c[0x0][0x160] ;  /* 0x0000580012107625 */ /* 0x002fca00078e0237 */
[----:B------:R2:W4:Y:S01]  /*0d90*/  LDG.E.U16.CONSTANT R61, [R16.64] ;  /* 0x00000006103d7981 */ /* 0x000522000c1e9500 */
[----:B------:R-:W-:-:S05]  /*0da0*/  LOP3.LUT R18, R19, 0xff, RZ, 0xc0, !PT ;  /* 0x000000ff13127812 */ /* 0x000fca00078ec0ff */
[----:B------:R-:W-:Y:S01]  /*0db0*/  IMAD.IADD R18, R29, 0x1, R18 ;  /* 0x000000011d127824 */ /* 0x000fe200078e0212 */
[----:B--2---:R-:W-:-:S04]  /*0dc0*/  HADD2 R17, R59.H0_H0, R58.H0_H0 ;  /* 0x2000003a3b117230 */ /* 0x004fc80000000800 */
[----:B---3--:R-:W-:-:S04]  /*0dd0*/  HADD2 R17, R17.H0_H0, R34.H0_H0 ;  /* 0x2000002211117230 */ /* 0x008fc80000000800 */
[----:B-----5:R-:W-:-:S04]  /*0de0*/  HADD2 R17, R17.H0_H0, R32.H0_H0 ;  /* 0x2000002011117230 */ /* 0x020fc80000000800 */
[----:B------:R-:W-:Y:S01]  /*0df0*/  HADD2 R17, R17.H0_H0, R60.H0_H0 ;  /* 0x2000003c11117230 */ /* 0x000fe20000000800 */
[----:B------:R-:W-:-:S03]  /*0e00*/  SHF.R.U32.HI R32, RZ, 0x8, R19 ;  /* 0x00000008ff207819 */ /* 0x000fc60000011613 */
[----:B------:R-:W-:Y:S01]  /*0e10*/  HADD2 R17, R17.H0_H0, R33.H0_H0 ;  /* 0x2000002111117230 */ /* 0x000fe20000000800 */
[----:B------:R-:W-:Y:S02]  /*0e20*/  SHF.R.U32.HI R33, RZ, 0x10, R19 ;  /* 0x00000010ff217819 */ /* 0x000fe40000011613 */
[----:B------:R-:W-:Y:S02]  /*0e30*/  LOP3.LUT R34, R32, 0xff, RZ, 0xc0, !PT ;  /* 0x000000ff20227812 */ /* 0x000fe400078ec0ff */
[----:B0-----:R-:W-:Y:S01]  /*0e40*/  LOP3.LUT R57, R33, 0xff, RZ, 0xc0, !PT ;  /* 0x000000ff21397812 */ /* 0x001fe200078ec0ff */
[----:B------:R-:W-:-:S04]  /*0e50*/  IMAD.WIDE R32, R18, R55, c[0x0][0x160] ;  /* 0x0000580012207625 */ /* 0x000fc800078e0237 */
[----:B------:R-:W-:Y:S02]  /*0e60*/  IMAD.IADD R58, R7, 0x1, R34 ;  /* 0x00000001073a7824 */ /* 0x000fe400078e0222 */
[----:B------:R-:W-:Y:S01]  /*0e70*/  IMAD.IADD R16, R8, 0x1, R57 ;  /* 0x0000000108107824 */ /* 0x000fe200078e0239 */
[----:B------:R0:W2:Y:S01]  /*0e80*/  LDG.E.U16.CONSTANT R34, [R32.64] ;  /* 0x0000000620227981 */ /* 0x0000a2000c1e9500 */
[----:B------:R-:W-:Y:S01]  /*0e90*/  IMAD.WIDE R58, R58, R55, c[0x0][0x160] ;  /* 0x000058003a3a7625 */ /* 0x000fe200078e0237 */
[----:B------:R-:W-:-:S05]  /*0ea0*/  LEA.HI R18, R19, R9, RZ, 0x8 ;  /* 0x0000000913127211 */ /* 0x000fca00078f40ff */
[----:B------:R4:W3:Y:S01]  /*0eb0*/  LDG.E.U16.CONSTANT R58, [R58.64] ;  /* 0x000000063a3a7981 */ /* 0x0008e2000c1e9500 */
[----:B0-----:R-:W-:-:S05]  /*0ec0*/  IMAD.WIDE R32, R16, R55, c[0x0][0x160] ;  /* 0x0000580010207625 */ /* 0x001fca00078e0237 */
[----:B------:R0:W5:Y:S01]  /*0ed0*/  LDG.E.U16.CONSTANT R57, [R32.64] ;  /* 0x0000000620397981 */ /* 0x000162000c1e9500 */
[----:B----4-:R-:W-:Y:S01]  /*0ee0*/  HADD2 R59, R17.H0_H0, R56.H0_H0 ;  /* 0x20000038113b7230 */ /* 0x010fe20000000800 */
[----:B0-----:R-:W-:Y:S02]  /*0ef0*/  IMAD.WIDE R32, R18, R55, c[0x0][0x160] ;  /* 0x0000580012207625 */ /* 0x001fe400078e0237 */
[----:B------:R-:W0:Y:S04]  /*0f00*/  LDS.128 R16, [R46+0x10] ;  /* 0x000010002e107984 */ /* 0x000e280000000c00 */
[----:B------:R1:W4:Y:S01]  /*0f10*/  LDG.E.U16.CONSTANT R56, [R32.64] ;  /* 0x0000000620387981 */ /* 0x000322000c1e9500 */
[----:B------:R-:W-:-:S04]  /*0f20*/  HADD2 R35, R59.H0_H0, R35.H0_H0 ;  /* 0x200000233b237230 */ /* 0x000fc80000000800 */
[----:B------:R-:W-:Y:S01]  /*0f30*/  HADD2 R35, R35.H0_H0, R61.H0_H0 ;  /* 0x2000003d23237230 */ /* 0x000fe20000000800 */
[----:B0-----:R-:W-:-:S05]  /*0f40*/  LOP3.LUT R60, R16, 0xff, RZ, 0xc0, !PT ;  /* 0x000000ff103c7812 */ /* 0x001fca00078ec0ff */
[----:B------:R-:W-:-:S04]  /*0f50*/  IMAD.IADD R60, R10, 0x1, R60 ;  /* 0x000000010a3c7824 */ /* 0x000fc800078e023c */
[----:B------:R-:W-:-:S05]  /*0f60*/  IMAD.WIDE R60, R60, R55, c[0x0][0x160] ;  /* 0x000058003c3c7625 */ /* 0x000fca00078e0237 */
[----:B------:R0:W4:Y:S01]  /*0f70*/  LDG.E.U16.CONSTANT R59, [R60.64] ;  /* 0x000000063c3b7981 */ /* 0x000122000c1e9500 */
[----:B-1----:R-:W-:Y:S02]  /*0f80*/  LEA.HI R32, R16, R13, RZ, 0x8 ;  /* 0x0000000d10207211 */ /* 0x002fe400078f40ff */
[----:B------:R-:W-:Y:S02]  /*0f90*/  LOP3.LUT R33, R17, 0xff, RZ, 0xc0, !PT ;  /* 0x000000ff11217812 */ /* 0x000fe400078ec0ff */
[----:B0-----:R-:W-:Y:S01]  /*0fa0*/  SHF.R.U32.HI R61, RZ, 0x8, R17 ;  /* 0x00000008ff3d7819 */ /* 0x001fe20000011611 */
[----:B--2---:R-:W-:-:S04]  /*0fb0*/  HADD2 R34, R35.H0_H0, R34.H0_H0 ;  /* 0x2000002223227230 */ /* 0x004fc80000000800 */
[----:B---3--:R-:W-:Y:S01]  /*0fc0*/  HADD2 R34, R34.H0_H0, R58.H0_H0 ;  /* 0x2000003a22227230 */ /* 0x008fe20000000800 */
[----:B------:R-:W-:-:S03]  /*0fd0*/  SHF.R.U32.HI R58, RZ, 0x8, R16 ;  /* 0x00000008ff3a7819 */ /* 0x000fc60000011610 */
[----:B-----5:R-:W-:Y:S01]  /*0fe0*/  HADD2 R34, R34.H0_H0, R57.H0_H0 ;  /* 0x2000003922227230 */ /* 0x020fe20000000800 */
[----:B------:R-:W-:Y:S02]  /*0ff0*/  LOP3.LUT R60, R58, 0xff, RZ, 0xc0, !PT ;  /* 0x000000ff3a3c7812 */ /* 0x000fe400078ec0ff */
[----:B------:R-:W-:-:S03]  /*1000*/  SHF.R.U32.HI R16, RZ, 0x10, R16 ;  /* 0x00000010ff107819 */ /* 0x000fc60000011610 */
[----:B------:R-:W-:Y:S01]  /*1010*/  IMAD.IADD R60, R11, 0x1, R60 ;  /* 0x000000010b3c7824 */ /* 0x000fe200078e023c */
[----:B------:R-:W-:Y:S01]  /*1020*/  LOP3.LUT R16, R16, 0xff, RZ, 0xc0, !PT ;  /* 0x000000ff10107812 */ /* 0x000fe200078ec0ff */
[----:B----4-:R-:W-:Y:S01]  /*1030*/  HADD2 R56, R34.H0_H0, R56.H0_H0 ;  /* 0x2000003822387230 */ /* 0x010fe20000000800 */
[----:B------:R-:W-:-:S04]  /*1040*/  IMAD.WIDE R34, R32, R55, c[0x0][0x160] ;  /* 0x0000580020227625 */ /* 0x000fc800078e0237 */
[----:B------:R-:W-:Y:S01]  /*1050*/  IMAD.IADD R32, R14, 0x1, R33 ;  /* 0x000000010e207824 */ /* 0x000fe200078e0221 */
[----:B------:R0:W2:Y:S03]  /*1060*/  LDG.E.U16.CONSTANT R57, [R34.64] ;  /* 0x0000000622397981 */ /* 0x0000a6000c1e9500 */
[----:B------:R-:W-:-:S05]  /*1070*/  IMAD.WIDE R32, R32, R55, c[0x0][0x160] ;  /* 0x0000580020207625 */ /* 0x000fca00078e0237 */
[----:B------:R1:W3:Y:S01]  /*1080*/  LDG.E.U16.CONSTANT R58, [R32.64] ;  /* 0x00000006203a7981 */ /* 0x0002e2000c1e9500 */
[----:B------:R-:W-:-:S04]  /*1090*/  IMAD.IADD R16, R12, 0x1, R16 ;  /* 0x000000010c107824 */ /* 0x000fc800078e0210 */
[----:B0-----:R-:W-:Y:S01]  /*10a0*/  IMAD.WIDE R34, R16, R55, c[0x0][0x160] ;  /* 0x0000580010227625 */ /* 0x001fe200078e0237 */
[----:B-1----:R-:W-:-:S03]  /*10b0*/  LOP3.LUT R32, R61, 0xff, RZ, 0xc0, !PT ;  /* 0x000000ff3d207812 */ /* 0x002fc600078ec0ff */
[----:B------:R-:W-:Y:S01]  /*10c0*/  IMAD.WIDE R60, R60, R55, c[0x0][0x160] ;  /* 0x000058003c3c7625 */ /* 0x000fe200078e0237 */
[----:B------:R-:W-:Y:S01]  /*10d0*/  SHF.R.U32.HI R16, RZ, 0x10, R17 ;  /* 0x00000010ff107819 */ /* 0x000fe20000011611 */
[----:B------:R0:W4:Y:S04]  /*10e0*/  LDG.E.U16.CONSTANT R35, [R34.64] ;  /* 0x0000000622237981 */ /* 0x000128000c1e9500 */
[----:B------:R-:W5:Y:S01]  /*10f0*/  LDG.E.U16.CONSTANT R60, [R60.64] ;  /* 0x000000063c3c7981 */ /* 0x000f62000c1e9500 */
[----:B------:R-:W-:Y:S01]  /*1100*/  IMAD.IADD R32, R15, 0x1, R32 ;  /* 0x000000010f207824 */ /* 0x000fe200078e0220 */
[----:B------:R-:W-:-:S03]  /*1110*/  LOP3.LUT R16, R16, 0xff, RZ, 0xc0, !PT ;  /* 0x000000ff10107812 */ /* 0x000fc600078ec0ff */
[----:B------:R-:W-:-:S04]  /*1120*/  IMAD.WIDE R32, R32, R55, c[0x0][0x160] ;  /* 0x0000580020207625 */ /* 0x000fc800078e0237 */
[----:B------:R-:W-:Y:S01]  /*1130*/  IMAD.IADD R16, R20, 0x1, R16 ;  /* 0x0000000114107824 */ /* 0x000fe200078e0210 */
[----:B0-----:R0:W3:Y:S03]  /*1140*/  LDG.E.U16.CONSTANT R34, [R32.64] ;  /* 0x0000000620227981 */ /* 0x0010e6000c1e9500 */
[----:B0-----:R-:W-:Y:S01]  /*1150*/  IMAD.WIDE R32, R16, R55, c[0x0][0x160] ;  /* 0x0000580010207625 */ /* 0x001fe200078e0237 */
[----:B------:R-:W-:-:S04]  /*1160*/  HADD2 R56, R56.H0_H0, R59.H0_H0 ;  /* 0x2000003b38387230 */ /* 0x000fc80000000800 */
[----:B------:R0:W3:Y:S01]  /*1170*/  LDG.E.U16.CONSTANT R59, [R32.64] ;  /* 0x00000006203b7981 */ /* 0x0000e2000c1e9500 */
[----:B------:R-:W-:-:S05]  /*1180*/  LEA.HI R16, R17, R22, RZ, 0x8 ;  /* 0x0000001611107211 */ /* 0x000fca00078f40ff */
[----:B------:R-:W-:Y:S01]  /*1190*/  IMAD.WIDE R16, R16, R55, c[0x0][0x160] ;  /* 0x0000580010107625 */ /* 0x000fe200078e0237 */
[----:B-----5:R-:W-:-:S04]  /*11a0*/  HADD2 R56, R56.H0_H0, R60.H0_H0 ;  /* 0x2000003c38387230 */ /* 0x020fc80000000800 */
[----:B----4-:R-:W-:Y:S01]  /*11b0*/  HADD2 R35, R56.H0_H0, R35.H0_H0 ;  /* 0x2000002338237230 */ /* 0x010fe20000000800 */
[----:B------:R-:W-:Y:S01]  /*11c0*/  LEA.HI R60, R18, R25, RZ, 0x8 ;  /* 0x00000019123c7211 */ /* 0x000fe200078f40ff */
[----:B------:R1:W4:Y:S02]  /*11d0*/  LDG.E.U16.CONSTANT R56, [R16.64] ;  /* 0x0000000610387981 */ /* 0x000324000c1e9500 */
[----:B--2---:R-:W-:-:S04]  /*11e0*/  HADD2 R35, R35.H0_H0, R57.H0_H0 ;  /* 0x2000003923237230 */ /* 0x004fc80000000800 */
[----:B---3--:R-:W-:-:S04]  /*11f0*/  HADD2 R35, R35.H0_H0, R58.H0_H0 ;  /* 0x2000003a23237230 */ /* 0x008fc80000000800 */
[----:B------:R-:W-:Y:S01]  /*1200*/  HADD2 R34, R35.H0_H0, R34.H0_H0 ;  /* 0x2000002223227230 */ /* 0x000fe20000000800 */
[----:B------:R-:W-:Y:S01]  /*1210*/  LOP3.LUT R58, R18, 0xff, RZ, 0xc0, !PT ;  /* 0x000000ff123a7812 */ /* 0x000fe200078ec0ff */
[-C--:B0-----:R-:W-:Y:S01]  /*1220*/  IMAD.WIDE R32, R60, R55.reuse, c[0x0][0x160] ;  /* 0x000058003c207625 */ /* 0x081fe200078e0237 */
[----:B------:R-:W-:Y:S01]  /*1230*/  LOP3.LUT R35, R19, 0xff, RZ, 0xc0, !PT ;  /* 0x000000ff13237812 */ /* 0x000fe200078ec0ff */
[----:B------:R-:W-:Y:S01]  /*1240*/  HADD2 R57, R34.H0_H0, R59.H0_H0 ;  /* 0x2000003b22397230 */ /* 0x000fe20000000800 */
[----:B------:R-:W-:Y:S01]  /*1250*/  SHF.R.U32.HI R34, RZ, 0x8, R18 ;  /* 0x00000008ff227819 */ /* 0x000fe20000011612 */
[----:B------:R-:W-:Y:S01]  /*1260*/  IMAD.IADD R60, R21, 0x1, R58 ;  /* 0x00000001153c7824 */ /* 0x000fe200078e023a */
[----:B------:R-:W-:Y:S01]  /*1270*/  SHF.R.U32.HI R18, RZ, 0x10, R18 ;  /* 0x00000010ff127819 */ /* 0x000fe20000011612 */
[----:B------:R0:W2:Y:S01]  /*1280*/  LDG.E.U16.CONSTANT R58, [R32.64] ;  /* 0x00000006203a7981 */ /* 0x0000a2000c1e9500 */
[----:B------:R-:W-:Y:S01]  /*1290*/  LOP3.LUT R34, R34, 0xff, RZ, 0xc0, !PT ;  /* 0x000000ff22227812 */ /* 0x000fe200078ec0ff */
[----:B-1----:R-:W-:Y:S01]  /*12a0*/  IMAD.IADD R16, R26, 0x1, R35 ;  /* 0x000000011a107824 */ /* 0x002fe200078e0223 */
[----:B------:R-:W-:Y:S01]  /*12b0*/  LOP3.LUT R35, R18, 0xff, RZ, 0xc0, !PT ;  /* 0x000000ff12237812 */ /* 0x000fe200078ec0ff */
[----:B------:R-:W-:-:S04]  /*12c0*/  IMAD.WIDE R60, R60, R55, c[0x0][0x160] ;  /* 0x000058003c3c7625 */ /* 0x000fc800078e0237 */
[----:B0-----:R-:W-:Y:S02]  /*12d0*/  IMAD.IADD R32, R23, 0x1, R34 ;  /* 0x0000000117207824 */ /* 0x001fe400078e0222 */
[----:B------:R0:W3:Y:S01]  /*12e0*/  LDG.E.U16.CONSTANT R60, [R60.64] ;  /* 0x000000063c3c7981 */ /* 0x0000e2000c1e9500 */
[----:B------:R-:W-:Y:S01]  /*12f0*/  IMAD.WIDE R16, R16, R55, c[0x0][0x160] ;  /* 0x0000580010107625 */ /* 0x000fe200078e0237 */
[----:B------:R-:W-:-:S03]  /*1300*/  SHF.R.U32.HI R34, RZ, 0x8, R19 ;  /* 0x00000008ff227819 */ /* 0x000fc60000011613 */
[-C--:B------:R-:W-:Y:S01]  /*1310*/  IMAD.WIDE R32, R32, R55.reuse, c[0x0][0x160] ;  /* 0x0000580020207625 */ /* 0x080fe200078e0237 */
[----:B------:R1:W5:Y:S03]  /*1320*/  LDG.E.U16.CONSTANT R59, [R16.64] ;  /* 0x00000006103b7981 */ /* 0x000366000c1e9500 */
[----:B------:R-:W-:Y:S01]  /*1330*/  IMAD.IADD R18, R24, 0x1, R35 ;  /* 0x0000000118127824 */ /* 0x000fe200078e0223 */
[----:B------:R-:W-:Y:S01]  /*1340*/  LOP3.LUT R34, R34, 0xff, RZ, 0xc0, !PT ;  /* 0x000000ff22227812 */ /* 0x000fe200078ec0ff */
[----:B------:R-:W2:Y:S02]  /*1350*/  LDG.E.U16.CONSTANT R32, [R32.64] ;  /* 0x0000000620207981 */ /* 0x000ea4000c1e9500 */
[----:B-1----:R-:W-:Y:S01]  /*1360*/  IMAD.WIDE R16, R18, R55, c[0x0][0x160] ;  /* 0x0000580012107625 */ /* 0x002fe200078e0237 */
[----:B------:R-:W-:-:S04]  /*1370*/  SHF.R.U32.HI R18, RZ, 0x10, R19 ;  /* 0x00000010ff127819 */ /* 0x000fc80000011613 */
[----:B0-----:R0:W5:Y:S01]  /*1380*/  LDG.E.U16.CONSTANT R61, [R16.64] ;  /* 0x00000006103d7981 */ /* 0x001162000c1e9500 */
[----:B------:R-:W-:Y:S01]  /*1390*/  LOP3.LUT R18, R18, 0xff, RZ, 0xc0, !PT ;  /* 0x000000ff12127812 */ /* 0x000fe200078ec0ff */
[----:B------:R-:W-:-:S04]  /*13a0*/  IMAD.IADD R34, R27, 0x1, R34 ;  /* 0x000000011b227824 */ /* 0x000fc800078e0222 */
[----:B------:R-:W-:-:S04]  /*13b0*/  IMAD.WIDE R34, R34, R55, c[0x0][0x160] ;  /* 0x0000580022227625 */ /* 0x000fc800078e0237 */
[----:B------:R-:W-:Y:S01]  /*13c0*/  IMAD.IADD R18, R28, 0x1, R18 ;  /* 0x000000011c127824 */ /* 0x000fe200078e0212 */
[----:B0-----:R-:W-:Y:S01]  /*13d0*/  LEA.HI R16, R19, R30, RZ, 0x8 ;  /* 0x0000001e13107211 */ /* 0x001fe200078f40ff */
[----:B------:R-:W5:Y:S02]  /*13e0*/  LDG.E.U16.CONSTANT R34, [R34.64] ;  /* 0x0000000622227981 */ /* 0x000f64000c1e9500 */
[----:B------:R-:W-:-:S04]  /*13f0*/  IMAD.WIDE R18, R18, R55, c[0x0][0x160] ;  /* 0x0000580012127625 */ /* 0x000fc800078e0237 */
[----:B------:R-:W-:Y:S02]  /*1400*/  IMAD.WIDE R16, R16, R55, c[0x0][0x160] ;  /* 0x0000580010107625 */ /* 0x000fe400078e0237 */
[----:B------:R-:W5:Y:S04]  /*1410*/  LDG.E.U16.CONSTANT R18, [R18.64] ;  /* 0x0000000612127981 */ /* 0x000f68000c1e9500 */
[----:B------:R0:W5:Y:S01]  /*1420*/  LDG.E.U16.CONSTANT R16, [R16.64] ;  /* 0x0000000610107981 */ /* 0x000162000c1e9500 */
[----:B----4-:R-:W-:-:S04]  /*1430*/  HADD2 R56, R57.H0_H0, R56.H0_H0 ;  /* 0x2000003839387230 */ /* 0x010fc80000000800 */
[----:B---3--:R-:W-:-:S04]  /*1440*/  HADD2 R56, R56.H0_H0, R60.H0_H0 ;  /* 0x2000003c38387230 */ /* 0x008fc80000000800 */
[----:B--2---:R-:W-:-:S04]  /*1450*/  HADD2 R32, R56.H0_H0, R32.H0_H0 ;  /* 0x2000002038207230 */ /* 0x004fc80000000800 */
[----:B-----5:R-:W-:-:S04]  /*1460*/  HADD2 R32, R32.H0_H0, R61.H0_H0 ;  /* 0x2000003d20207230 */ /* 0x020fc80000000800 */
[----:B------:R-:W-:-:S04]  /*1470*/  HADD2 R32, R32.H0_H0, R58.H0_H0 ;  /* 0x2000003a20207230 */ /* 0x000fc80000000800 */
[----:B0-----:R-:W-:-:S04]  /*1480*/  HADD2 R17, R32.H0_H0, R59.H0_H0 ;  /* 0x2000003b20117230 */ /* 0x001fc80000000800 */
[----:B------:R-:W-:-:S04]  /*1490*/  HADD2 R17, R17.H0_H0, R34.H0_H0 ;  /* 0x2000002211117230 */ /* 0x000fc80000000800 */
[----:B------:R-:W-:-:S04]  /*14a0*/  HADD2 R17, R17.H0_H0, R18.H0_H0 ;  /* 0x2000001211117230 */ /* 0x000fc80000000800 */
[----:B------:R-:W-:-:S04]  /*14b0*/  HADD2 R17, R17.H0_H0, R16.H0_H0 ;  /* 0x2000001011117230 */ /* 0x000fc80000000800 */
[----:B------:R-:W-:Y:S02]  /*14c0*/  HMUL2 R35, R17.H0_H0, 0.08837890625, 0.08837890625 ;  /* 0x2da82da811237832 */ /* 0x000fe40000000800 */
.L_x_152:
[----:B------:R-:W-:Y:S05]  /*14d0*/  BSYNC B0 ;  /* 0x0000000000007941 */ /* 0x000fea0003800000 */
.L_x_151:
        /* <DEDUP_REMOVED lines=151> */
[----:B------:R-:W-:Y:S02]  /*1e50*/  HMNMX2 R17, R16.H0_H0, R17.H1_H1, !PT ;  /* 0x3000001110117240 */ /* 0x000fe40007800800 */
[----:B------:R-:W3:Y:S02]  /*1e60*/  LDS.U16 R16, [0x1200] ;  /* 0x00120000ff107984 */ /* 0x000ee40000000400 */
[----:B--2---:R-:W-:-:S04]  /*1e70*/  HMNMX2 R17, R17.H0_H0, R34.H0_H0, !PT ;  /* 0x2000002211117240 */ /* 0x004fc80007800800 */
[----:B------:R-:W-:-:S04]  /*1e80*/  HMNMX2 R17, R17.H0_H0, R34.H1_H1, !PT ;  /* 0x3000002211117240 */ /* 0x000fc80007800800 */
        /* <DEDUP_REMOVED lines=10> */
[----:B---3--:R-:W-:-:S05]  /*1f30*/  HMNMX2 R17, R17.H0_H0, R16.H0_H0, !PT ;  /* 0x2000001011117240 */ /* 0x008fca0007800800 */
        /* <DEDUP_REMOVED lines=19> */
.L_x_154:
[----:B0-----:R-:W-:Y:S05]  /*2070*/  BSYNC B0 ;  /* 0x0000000000007941 */ /* 0x001fea0003800000 */
.L_x_153:
        /* <DEDUP_REMOVED lines=23> */
.L_x_157:
[C---:B0-----:R-:W-:Y:S01]  /*21f0*/  IMAD.SHL.U32 R18, R17.reuse, 0x2, RZ ;  /* 0x0000000211127824 */ /* 0x041fe200078e00ff */
[----:B------:R-:W-:-:S04]  /*2200*/  IADD3 R17, R17, c[0x0][0x0], RZ ;  /* 0x0000000011117a10 */ /* 0x000fc80007ffe0ff */
[----:B------:R-:W0:Y:S01]  /*2210*/  LDS.U16 R19, [R18+0x100] ;  /* 0x0001000012137984 */ /* 0x000e220000000400 */
[----:B------:R-:W-:Y:S01]  /*2220*/  ISETP.GE.AND P2, PT, R17, 0x80, PT ;  /* 0x000000801100780c */ /* 0x000fe20003f46270 */
[----:B01----:R-:W-:-:S05]  /*2230*/  HMUL2 R19, R19.H0_H0, R16.H0_H0 ;  /* 0x2000001013137232 */ /* 0x003fca0000000800 */
[----:B------:R0:W-:Y:S07]  /*2240*/  STS.U16 [R18+0x100], R19 ;  /* 0x0001001312007388 */ /* 0x0001ee0000000400 */
[----:B------:R-:W-:Y:S05]  /*2250*/  @!P2 BRA `(.L_x_157) ;  /* 0xffffff900000a947 */ /* 0x000fea000383ffff */
.L_x_156:
[----:B------:R-:W-:Y:S05]  /*2260*/  BSYNC B0 ;  /* 0x0000000000007941 */ /* 0x000fea0003800000 */
.L_x_155:
[----:B------:R-:W-:Y:S01]  /*2270*/  BSSY B0, `(.L_x_158) ;  /* 0x000000b000007945 */ /* 0x000fe20003800000 */
[----:B------:R-:W-:Y:S05]  /*2280*/  @P1 BRA `(.L_x_159) ;  /* 0x0000009000001947 */ /* 0x000fea0003800000 */
[----:B------:R-:W-:Y:S01]  /*2290*/  IADD3 R54, P1, R54, c[0x0][0x170], RZ ;  /* 0x00005c0036367a10 */ /* 0x000fe20007f3e0ff */
[----:B------:R-:W-:-:S03]  /*22a0*/  IMAD.MOV.U32 R32, RZ, RZ, R0 ;  /* 0x000000ffff207224 */ /* 0x000fc600078e0000 */
[----:B------:R-:W-:-:S05]  /*22b0*/  IADD3.X R55, R52, c[0x0][0x174], RZ, P1, !PT ;  /* 0x00005d0034377a10 */ /* 0x000fca0000ffe4ff */
.L_x_160:
[----:B------:R-:W-:-:S06]  /*22c0*/  IMAD.WIDE R16, R32, 0x10, R54 ;  /* 0x0000001020107825 */ /* 0x000fcc00078e0236 */
[----:B0-----:R-:W2:Y:S04]  /*22d0*/  LDG.E.128.CONSTANT R16, [R16.64] ;  /* 0x0000000610107981 */ /* 0x001ea8000c1e9d00 */
[----:B--2---:R0:W-:Y:S02]  /*22e0*/  STS.128 [R32.X16+0x200], R16 ;  /* 0x0002001020007388 */ /* 0x0041e4000000cc00 */
[----:B0-----:R-:W-:-:S04]  /*22f0*/  IADD3 R32, R32, c[0x0][0x0], RZ ;  /* 0x0000000020207a10 */ /* 0x001fc80007ffe0ff */
[----:B------:R-:W-:-:S13]  /*2300*/  ISETP.GE.AND P1, PT, R32, R53, PT ;  /* 0x000000352000720c */ /* 0x000fda0003f26270 */
[----:B------:R-:W-:Y:S05]  /*2310*/  @!P1 BRA `(.L_x_160) ;  /* 0xffffffa000009947 */ /* 0x000fea000383ffff */
.L_x_159:
[----:B------:R-:W-:Y:S05]  /*2320*/  BSYNC B0 ;  /* 0x0000000000007941 */ /* 0x000fea0003800000 */
.L_x_158:
        /* <DEDUP_REMOVED lines=8> */
.L_x_164:
        /* <DEDUP_REMOVED lines=8> */
.L_x_163:
[----:B------:R-:W1:Y:S01]  /*2430*/  LDS.64 R16, [RZ] ;  /* 0x00000000ff107984 */ /* 0x000e620000000a00 */
[----:B0-----:R-:W-:Y:S01]  /*2440*/  IADD3 R18, R5, UR4, RZ ;  /* 0x0000000405127c10 */ /* 0x001fe2000fffe0ff */
[----:B------:R-:W-:-:S03]  /*2450*/  IMAD.MOV.U32 R54, RZ, RZ, R0 ;  /* 0x000000ffff367224 */ /* 0x000fc600078e0000 */
[----:B------:R-:W-:-:S04]  /*2460*/  IMNMX R18, R47, R18, !PT ;  /* 0x000000122f127217 */ /* 0x000fc80007800200 */
[----:B------:R-:W-:-:S05]  /*2470*/  IMNMX R55, R18, UR5, !PT ;  /* 0x0000000512377c17 */ /* 0x000fca000f800200 */
[----:B------:R-:W-:-:S05]  /*2480*/  IMAD.IADD R55, R4, 0x1, -R55 ;  /* 0x0000000104377824 */ /* 0x000fca00078e0a37 */
[----:B------:R-:W-:Y:S02]  /*2490*/  LOP3.LUT R55, R55, 0x3, RZ, 0xc0, !PT ;  /* 0x0000000337377812 */ /* 0x000fe400078ec0ff */
.L_x_168:
[----:B0-----:R-:W-:Y:S01]  /*24a0*/  SHF.R.S32.HI R19, RZ, 0x1f, R54 ;  /* 0x0000001fff137819 */ /* 0x001fe20000011436 */
[----:B------:R-:W-:Y:S01]  /*24b0*/  IMAD.MOV.U32 R61, RZ, RZ, R50 ;  /* 0x000000ffff3d7224 */ /* 0x000fe200078e0032 */
[----:B------:R-:W-:Y:S02]  /*24c0*/  IADD3 R18, R5, UR4, RZ ;  /* 0x0000000405127c10 */ /* 0x000fe4000fffe0ff */
[----:B------:R-:W-:Y:S02]  /*24d0*/  ISETP.NE.AND P1, PT, R55, RZ, PT ;  /* 0x000000ff3700720c */ /* 0x000fe40003f25270 */
[----:B------:R-:W-:Y:S02]  /*24e0*/  LEA.HI R34, R19, R54, RZ, 0x2 ;  /* 0x0000003613227211 */ /* 0x000fe400078f10ff */
[----:B------:R-:W-:Y:S02]  /*24f0*/  IMNMX R18, R47, R18, !PT ;  /* 0x000000122f127217 */ /* 0x000fe40007800200 */
[----:B------:R-:W-:-:S02]  /*2500*/  LOP3.LUT R19, R34, 0xfffffffc, RZ, 0xc0, !PT ;  /* 0xfffffffc22137812 */ /* 0x000fc400078ec0ff */
[----:B------:R-:W-:Y:S02]  /*2510*/  IMNMX R33, R18, UR5, !PT ;  /* 0x0000000512217c17 */ /* 0x000fe4000f800200 */
[----:B------:R-:W-:Y:S01]  /*2520*/  SHF.R.S32.HI R56, RZ, 0x2, R34 ;  /* 0x00000002ff387819 */ /* 0x000fe20000011422 */
[----:B------:R-:W-:Y:S01]  /*2530*/  IMAD.IADD R19, R54, 0x1, -R19 ;  /* 0x0000000136137824 */ /* 0x000fe200078e0a13 */
[----:B------:R-:W-:Y:S02]  /*2540*/  IADD3 R33, -R33, UR4, R6 ;  /* 0x0000000421217c10 */ /* 0x000fe4000fffe106 */
[----:B------:R-:W-:Y:S01]  /*2550*/  PRMT R57, RZ, 0x7610, R57 ;  /* 0x00007610ff397816 */ /* 0x000fe20000000039 */
[----:B------:R-:W-:Y:S01]  /*2560*/  IMAD R56, R56, 0x400, R19 ;  /* 0x0000040038387824 */ /* 0x000fe200078e0213 */
[----:B------:R-:W-:Y:S01]  /*2570*/  ISETP.GE.U32.AND P2, PT, R33, 0x3, PT ;  /* 0x000000032100780c */ /* 0x000fe20003f46070 */
[----:B-1----:R-:W-:-:S12]  /*2580*/  @!P1 BRA `(.L_x_165) ;  /* 0x0000017000009947 */ /* 0x002fd80003800000 */
[----:B------:R-:W-:Y:S01]  /*2590*/  LEA.HI.SX32 R52, R34, 0x200, 0x1e ;  /* 0x0000020022347811 */ /* 0x000fe200078ff2ff */
[----:B------:R-:W-:-:S04]  /*25a0*/  IMAD.MOV.U32 R35, RZ, RZ, 0x2 ;  /* 0x00000002ff237424 */ /* 0x000fc800078e00ff */
[----:B------:R-:W0:Y:S02]  /*25b0*/  LDS.U8 R19, [R52] ;  /* 0x0000000034137984 */ /* 0x000e240000000000 */
        /* <DEDUP_REMOVED lines=20> */
.L_x_165:
[----:B------:R-:W-:Y:S05]  /*2700*/  @!P2 BRA `(.L_x_166) ;  /* 0x000002800000a947 */ /* 0x000fea0003800000 */
[----:B------:R-:W-:Y:S01]  /*2710*/  IMAD.SHL.U32 R19, R61, 0x20, RZ ;  /* 0x000000203d137824 */ /* 0x000fe200078e00ff */
[----:B------:R-:W-:Y:S01]  /*2720*/  IADD3 R60, R50, 0x80, RZ ;  /* 0x00000080323c7810 */ /* 0x000fe20007ffe0ff */
[----:B------:R-:W-:Y:S02]  /*2730*/  IMAD.MOV.U32 R33, RZ, RZ, -0x20 ;  /* 0xffffffe0ff217424 */ /* 0x000fe400078e00ff */
[----:B------:R-:W-:Y:S01]  /*2740*/  IMAD.MOV.U32 R35, RZ, RZ, 0x4 ;  /* 0x00000004ff237424 */ /* 0x000fe200078e00ff */
[----:B------:R-:W-:Y:S01]  /*2750*/  LEA.HI.SX32 R19, R34, R19, 0x1e ;  /* 0x0000001322137211 */ /* 0x000fe200078ff2ff */
[C---:B------:R-:W-:Y:S01]  /*2760*/  IMAD R58, R50.reuse, R33, 0x200 ;  /* 0x00000200323a7424 */ /* 0x040fe200078e0221 */
[----:B------:R-:W-:Y:S01]  /*2770*/  IMNMX R60, R51, R60, PT ;  /* 0x0000003c333c7217 */ /* 0x000fe20003800200 */
[----:B------:R-:W-:-:S03]  /*2780*/  IMAD R18, R50, -0x2, R35 ;  /* 0xfffffffe32127824 */ /* 0x000fc600078e0223 */
[----:B------:R-:W-:Y:S01]  /*2790*/  IADD3 R58, R19, 0x40, R58 ;  /* 0x00000040133a7810 */ /* 0x000fe20007ffe03a */
[----:B------:R-:W-:-:S04]  /*27a0*/  IMAD R59, R61, 0x2, R18 ;  /* 0x000000023d3b7824 */ /* 0x000fc800078e0212 */
.L_x_167:
[----:B------:R-:W0:Y:S01]  /*27b0*/  LDS.U8 R19, [R58+-0x40] ;  /* 0xffffc0003a137984 */ /* 0x000e220000000000 */
[----:B------:R-:W-:-:S03]  /*27c0*/  IMAD.MOV.U32 R18, RZ, RZ, 0x2 ;  /* 0x00000002ff127424 */ /* 0x000fc600078e00ff */
[----:B------:R-:W2:Y:S04]  /*27d0*/  LDS.U8 R33, [R58+-0x20] ;  /* 0xffffe0003a217984 */ /* 0x000ea80000000000 */
[----:B------:R-:W3:Y:S01]  /*27e0*/  LDS.U8 R35, [R58] ;  /* 0x000000003a237984 */ /* 0x000ee20000000000 */
[----:B0-----:R-:W-:-:S04]  /*27f0*/  IMAD R19, R19, 0x4, R56 ;  /* 0x0000000413137824 */ /* 0x001fc800078e0238 */
[-C--:B------:R-:W-:Y:S02]  /*2800*/  IMAD.WIDE R52, R19, R18.reuse, c[0x0][0x178] ;  /* 0x00005e0013347625 */ /* 0x080fe400078e0212 */
[----:B------:R-:W0:Y:S04]  /*2810*/  LDS.U8 R19, [R58+0x20] ;  /* 0x000020003a137984 */ /* 0x000e280000000000 */
[----:B------:R4:W5:Y:S01]  /*2820*/  LDG.E.U16.CONSTANT R52, [R52.64] ;  /* 0x0000000634347981 */ /* 0x000962000c1e9500 */
[--C-:B--2---:R-:W-:Y:S02]  /*2830*/  IMAD R33, R33, 0x4, R56.reuse ;  /* 0x0000000421217824 */ /* 0x104fe400078e0238 */
[----:B---3--:R-:W-:Y:S02]  /*2840*/  IMAD R32, R35, 0x4, R56 ;  /* 0x0000000423207824 */ /* 0x008fe400078e0238 */
[----:B------:R-:W-:-:S04]  /*2850*/  IMAD.WIDE R34, R33, R18, c[0x0][0x178] ;  /* 0x00005e0021227625 */ /* 0x000fc800078e0212 */
[----:B------:R-:W-:Y:S01]  /*2860*/  IMAD.WIDE R32, R32, R18, c[0x0][0x178] ;  /* 0x00005e0020207625 */ /* 0x000fe200078e0212 */
[----:B----4-:R-:W5:Y:S04]  /*2870*/  LDS.U16 R53, [R59+-0x4] ;  /* 0xfffffc003b357984 */ /* 0x010f680000000400 */
[----:B------:R-:W2:Y:S04]  /*2880*/  LDG.E.U16.CONSTANT R34, [R34.64] ;  /* 0x0000000622227981 */ /* 0x000ea8000c1e9500 */
[----:B------:R-:W3:Y:S01]  /*2890*/  LDG.E.U16.CONSTANT R32, [R32.64] ;  /* 0x0000000620207981 */ /* 0x000ee2000c1e9500 */
[----:B0-----:R-:W-:-:S04]  /*28a0*/  IMAD R19, R19, 0x4, R56 ;  /* 0x0000000413137824 */ /* 0x001fc800078e0238 */
[----:B------:R-:W-:-:S06]  /*28b0*/  IMAD.WIDE R18, R19, R18, c[0x0][0x178] ;  /* 0x00005e0013127625 */ /* 0x000fcc00078e0212 */
[----:B------:R0:W4:Y:S01]  /*28c0*/  LDG.E.U16.CONSTANT R18, [R18.64] ;  /* 0x0000000612127981 */ /* 0x000122000c1e9500 */
[----:B------:R-:W-:Y:S02]  /*28d0*/  IADD3 R61, R61, 0x4, RZ ;  /* 0x000000043d3d7810 */ /* 0x000fe40007ffe0ff */
[----:B------:R-:W-:Y:S02]  /*28e0*/  IADD3 R58, R58, 0x80, RZ ;  /* 0x000000803a3a7810 */ /* 0x000fe40007ffe0ff */
[----:B------:R-:W-:Y:S01]  /*28f0*/  ISETP.GE.AND P1, PT, R61, R60, PT ;  /* 0x0000003c3d00720c */ /* 0x000fe20003f26270 */
[----:B0-----:R-:W-:Y:S01]  /*2900*/  LDS.U16 R19, [R59+0x2] ;  /* 0x000002003b137984 */ /* 0x001fe20000000400 */
[----:B-----5:R-:W-:-:S03]  /*2910*/  HFMA2 R52, R53.H0_H0, R52.H0_H0, R57.H0_H0 ;  /* 0x2000003435347231 */ /* 0x020fc60000040839 */
[----:B------:R-:W2:Y:S04]  /*2920*/  LDS.U16 R53, [R59+-0x2] ;  /* 0xfffffe003b357984 */ /* 0x000ea80000000400 */
[----:B------:R0:W3:Y:S02]  /*2930*/  LDS.U16 R57, [R59] ;  /* 0x000000003b397984 */ /* 0x0000e40000000400 */
[----:B0-----:R-:W-:Y:S01]  /*2940*/  IADD3 R59, R59, 0x8, RZ ;  /* 0x000000083b3b7810 */ /* 0x001fe20007ffe0ff */
[----:B--2---:R-:W-:-:S04]  /*2950*/  HFMA2 R34, R53.H0_H0, R34.H0_H0, R52.H0_H0 ;  /* 0x2000002235227231 */ /* 0x004fc80000040834 */
[----:B---3--:R-:W-:-:S04]  /*2960*/  HFMA2 R57, R57.H0_H0, R32.H0_H0, R34.H0_H0 ;  /* 0x2000002039397231 */ /* 0x008fc80000040822 */
[----:B----4-:R-:W-:Y:S01]  /*2970*/  HFMA2 R57, R19.H0_H0, R18.H0_H0, R57.H0_H0 ;  /* 0x2000001213397231 */ /* 0x010fe20000040839 */
[----:B------:R-:W-:Y:S05]  /*2980*/  @!P1 BRA `(.L_x_167) ;  /* 0xfffffe2000009947 */ /* 0x000fea000383ffff */
.L_x_166:
[C---:B------:R-:W-:Y:S01]  /*2990*/  IMAD.SHL.U32 R19, R54.reuse, 0x2, RZ ;  /* 0x0000000236137824 */ /* 0x040fe200078e00ff */
[----:B------:R-:W-:-:S04]  /*29a0*/  IADD3 R54, R54, c[0x0][0x0], RZ ;  /* 0x0000000036367a10 */ /* 0x000fc80007ffe0ff */
[----:B------:R-:W0:Y:S01]  /*29b0*/  LDS.U16 R18, [R19+0x100] ;  /* 0x0001000013127984 */ /* 0x000e220000000400 */
[----:B------:R-:W-:Y:S01]  /*29c0*/  ISETP.GE.AND P1, PT, R54, 0x80, PT ;  /* 0x000000803600780c */ /* 0x000fe20003f26270 */
[----:B0-----:R-:W-:-:S05]  /*29d0*/  HADD2 R18, R18.H0_H0, R57.H0_H0 ;  /* 0x2000003912127230 */ /* 0x001fca0000000800 */
[----:B------:R0:W-:Y:S07]  /*29e0*/  STS.U16 [R19+0x100], R18 ;  /* 0x0001001213007388 */ /* 0x0001ee0000000400 */
[----:B------:R-:W-:Y:S05]  /*29f0*/  @!P1 BRA `(.L_x_168) ;  /* 0xfffffaa000009947 */ /* 0x000fea000383ffff */
.L_x_162:
[----:B------:R-:W-:Y:S05]  /*2a00*/  BSYNC B0 ;  /* 0x0000000000007941 */ /* 0x000fea0003800000 */
.L_x_161:
        /* <DEDUP_REMOVED lines=165> */
.L_x_170:
[----:B------:R-:W-:Y:S05]  /*3460*/  BSYNC B0 ;  /* 0x0000000000007941 */ /* 0x000fea0003800000 */
.L_x_169:
        /* <DEDUP_REMOVED lines=11> */
.L_x_147:
        /* <DEDUP_REMOVED lines=12> */
.L_x_174:
        /* <DEDUP_REMOVED lines=21> */
.L_x_173:
[----:B------:R-:W-:Y:S05]  /*3730*/  BSYNC B0 ;  /* 0x0000000000007941 */ /* 0x000fea0003800000 */
.L_x_172:
        /* <DEDUP_REMOVED lines=23> */
.L_x_175:
        /* <DEDUP_REMOVED lines=13> */
.L_x_1756:


//--------------------- .text._Z35flash_decoding_paged_V_split_kernelI6__halfhLi32ELi64ELi64ELi64ELi256EEvPKT_PKT0_S6_S3_PS1_S7_iiiii --------------------------
	.section	.text._Z35flash_decoding_paged_V_split_kernelI6__halfhLi32ELi64ELi64ELi64ELi256EEvPKT_PKT0_S6_S3_PS1_S7_iiiii,"ax",@progbits
	.sectionflags	@"SHF_BARRIERS=1"
	.sectioninfo	@"SHI_REGISTERS=255"
	.align	128
        .global         _Z35flash_decoding_paged_V_split_kernelI6__halfhLi32ELi64ELi64ELi64ELi256EEvPKT_PKT0_S6_S3_PS1_S7_iiiii
        .type           _Z35flash_decoding_paged_V_split_kernelI6__halfhLi32ELi64ELi64ELi64ELi256EEvPKT_PKT0_S6_S3_PS1_S7_iiiii,@function
        .size           _Z35flash_decoding_paged_V_split_kernelI6__halfhLi32ELi64ELi64ELi64ELi256EEvPKT_PKT0_S6_S3_PS1_S7_iiiii,(.L_x_1757 - _Z35flash_decoding_paged_V_split_kernelI6__halfhLi32ELi64ELi64ELi64ELi256EEvPKT_PKT0_S6_S3_PS1_S7_iiiii)
        .other          _Z35flash_decoding_paged_V_split_kernelI6__halfhLi32ELi64ELi64ELi64ELi256EEvPKT_PKT0_S6_S3_PS1_S7_iiiii,@"STO_CUDA_ENTRY STV_DEFAULT"
_Z35flash_decoding_paged_V_split_kernelI6__halfhLi32ELi64ELi64ELi64ELi256EEvPKT_PKT0_S6_S3_PS1_S7_iiiii:
.text._Z35flash_decoding_paged_V_split_kernelI6__halfhLi32ELi64ELi64ELi64ELi256EEvPKT_PKT0_S6_S3_PS1_S7_iiiii:
        /* <DEDUP_REMOVED lines=9> */
[----:B------:R-:W-:Y:S02]  /*0090*/  IADD3 R1, R1, -0x70, RZ ;  /* 0xffffff9001017810 */ /* 0x000fe40007ffe0ff */
[----:B0-----:R-:W-:-:S02]  /*00a0*/  ISETP.NE.AND P2, PT, R0, UR4, PT ;  /* 0x0000000400007c0c */ /* 0x001fc4000bf45270 */
[----:B------:R-:W-:Y:S01]  /*00b0*/  ISETP.GT.AND P0, PT, R0, 0x3f, PT ;  /* 0x0000003f0000780c */ /* 0x000fe20003f04270 */
[----:B-1----:R-:W-:Y:S01]  /*00c0*/  IMAD R4, R4, c[0x0][0x1a0], RZ ;  /* 0x0000680004047a24 */ /* 0x002fe200078e02ff */
[----:B------:R-:W-:-:S04]  /*00d0*/  ISETP.GT.AND P3, PT, R0, 0x3fff, PT ;  /* 0x00003fff0000780c */ /* 0x000fc80003f64270 */
[----:B------:R-:W-:-:S05]  /*00e0*/  IADD3 R5, R4, c[0x0][0x1a0], RZ ;  /* 0x0000680004057a10 */ /* 0x000fca0007ffe0ff */
[----:B------:R0:W-:Y:S01]  /*00f0*/  @!P2 STS.64 [0x9100], R2 ;  /* 0x00910002ff00a388 */ /* 0x0001e20000000a00 */
[----:B------:R-:W-:-:S04]  /*0100*/  IMNMX R6, R5, c[0x0][0x19c], PT ;  /* 0x0000670005067a17 */ /* 0x000fc80003800200 */
[----:B------:R-:W-:Y:S01]  /*0110*/  ISETP.GE.AND P1, PT, R4, R6, PT ;  /* 0x000000060400720c */ /* 0x000fe20003f26270 */
[----:B------:R-:W-:Y:S07]  /*0120*/  @P0 BRA `(.L_x_177) ;  /* 0x0000005000000947 */ /* 0x000fee0003800000 */
.L_x_178:
[C---:B0-----:R-:W-:Y:S01]  /*0130*/  IMAD.SHL.U32 R2, R0.reuse, 0x2, RZ ;  /* 0x0000000200027824 */ /* 0x041fe200078e00ff */
[----:B------:R-:W-:-:S04]  /*0140*/  IADD3 R0, R0, c[0x0][0x0], RZ ;  /* 0x0000000000007a10 */ /* 0x000fc80007ffe0ff */
[----:B------:R0:W-:Y:S01]  /*0150*/  STS.U16 [R2+0x80], RZ ;  /* 0x000080ff02007388 */ /* 0x0001e20000000400 */
[----:B------:R-:W-:-:S13]  /*0160*/  ISETP.GE.AND P2, PT, R0, 0x40, PT ;  /* 0x000000400000780c */ /* 0x000fda0003f46270 */
[----:B0-----:R-:W-:Y:S05]  /*0170*/  @!P2 BRA `(.L_x_178) ;  /* 0xffffffb00000a947 */ /* 0x001fea000383ffff */
.L_x_177:
[----:B------:R-:W-:Y:S05]  /*0180*/  BSYNC B0 ;  /* 0x0000000000007941 */ /* 0x000fea0003800000 */
.L_x_176:
[----:B------:R-:W-:Y:S01]  /*0190*/  BSSY B0, `(.L_x_179) ;  /* 0x0000009000007945 */ /* 0x000fe20003800000 */
[----:B------:R-:W-:Y:S05]  /*01a0*/  @P3 BRA `(.L_x_180) ;  /* 0x0000007000003947 */ /* 0x000fea0003800000 */
[----:B0-----:R-:W0:Y:S02]  /*01b0*/  S2R R2, SR_TID.X ;  /* 0x0000000000027919 */ /* 0x001e240000002100 */
[----:B0-----:R-:W-:-:S04]  /*01c0*/  IMAD.MOV.U32 R0, RZ, RZ, R2 ;  /* 0x000000ffff007224 */ /* 0x001fc800078e0002 */
.L_x_181:
[C---:B------:R-:W-:Y:S01]  /*01d0*/  IMAD.SHL.U32 R2, R0.reuse, 0x2, RZ ;  /* 0x0000000200027824 */ /* 0x040fe200078e00ff */
[----:B------:R-:W-:-:S04]  /*01e0*/  IADD3 R0, R0, c[0x0][0x0], RZ ;  /* 0x0000000000007a10 */ /* 0x000fc80007ffe0ff */
[----:B------:R0:W-:Y:S01]  /*01f0*/  STS.U16 [R2+0x1100], RZ ;  /* 0x001100ff02007388 */ /* 0x0001e20000000400 */
[----:B------:R-:W-:-:S13]  /*0200*/  ISETP.GE.AND P2, PT, R0, 0x4000, PT ;  /* 0x000040000000780c */ /* 0x000fda0003f46270 */
[----:B0-----:R-:W-:Y:S05]  /*0210*/  @!P2 BRA `(.L_x_181) ;  /* 0xffffffb00000a947 */ /* 0x001fea000383ffff */
.L_x_180:
[----:B------:R-:W-:Y:S05]  /*0220*/  BSYNC B0 ;  /* 0x0000000000007941 */ /* 0x000fea0003800000 */
.L_x_179:
[----:B------:R-:W-:Y:S06]  /*0230*/  BAR.SYNC.DEFER_BLOCKING 0x0 ;  /* 0x0000000000007b1d */ /* 0x000fec0000010000 */
[----:B------:R-:W1:Y:S01]  /*0240*/  S2R R6, SR_CTAID.Y ;  /* 0x0000000000067919 */ /* 0x000e620000002600 */
[----:B------:R-:W-:-:S03]  /*0250*/  ULDC.64 UR6, c[0x0][0x118] ;  /* 0x0000460000067ab9 */ /* 0x000fc60000000a00 */
[----:B------:R-:W2:Y:S01]  /*0260*/  @P1 LDS.U16 R0, [0x9106] ;  /* 0x00910600ff001984 */ /* 0x000ea20000000400 */
[----:B------:R-:W-:Y:S05]  /*0270*/  @P1 BRA `(.L_x_182) ;  /* 0x0000749000001947 */ /* 0x000fea0003800000 */
[----:B------:R-:W-:Y:S01]  /*0280*/  IABS R7, c[0x0][0x198] ;  /* 0x0000660000077a13 */ /* 0x000fe20000000000 */
[----:B------:R-:W3:Y:S01]  /*0290*/  S2R R13, SR_CTAID.X ;  /* 0x00000000000d7919 */ /* 0x000ee20000002500 */
[----:B-1----:R-:W-:Y:S01]  /*02a0*/  IABS R10, R6 ;  /* 0x00000006000a7213 */ /* 0x002fe20000000000 */
[----:B------:R-:W-:Y:S01]  /*02b0*/  ULDC UR5, c[0x0][0x19c] ;  /* 0x0000670000057ab9 */ /* 0x000fe20000000800 */
[----:B--2---:R-:W1:Y:S01]  /*02c0*/  I2F.RP R0, R7 ;  /* 0x0000000700007306 */ /* 0x004e620000209400 */
[----:B------:R-:W-:Y:S02]  /*02d0*/  ULOP3.LUT UR5, URZ, UR5, URZ, 0x33, !UPT ;  /* 0x000000053f057292 */ /* 0x000fe4000f8e333f */
[----:B------:R-:W-:-:S05]  /*02e0*/  UMOV UR4, URZ ;  /* 0x0000003f00047c82 */ /* 0x000fca0008000000 */
[----:B-1----:R-:W1:Y:S02]  /*02f0*/  MUFU.RCP R0, R0 ;  /* 0x0000000000007308 */ /* 0x002e640000001000 */
[----:B01----:R-:W-:-:S06]  /*0300*/  IADD3 R2, R0, 0xffffffe, RZ ;  /* 0x0ffffffe00027810 */ /* 0x003fcc0007ffe0ff */
[----:B------:R0:W1:Y:S02]  /*0310*/  F2I.FTZ.U32.TRUNC.NTZ R3, R2 ;  /* 0x0000000200037305 */ /* 0x000064000021f000 */
[----:B0-----:R-:W-:Y:S02]  /*0320*/  IMAD.MOV.U32 R2, RZ, RZ, RZ ;  /* 0x000000ffff027224 */ /* 0x001fe400078e00ff */
[----:B-1----:R-:W-:-:S04]  /*0330*/  IMAD.MOV R8, RZ, RZ, -R3 ;  /* 0x000000ffff087224 */ /* 0x002fc800078e0a03 */
[----:B------:R-:W-:Y:S01]  /*0340*/  IMAD R9, R8, R7, RZ ;  /* 0x0000000708097224 */ /* 0x000fe200078e02ff */
[----:B------:R-:W-:-:S03]  /*0350*/  IABS R8, c[0x0][0x194] ;  /* 0x0000650000087a13 */ /* 0x000fc60000000000 */
[----:B------:R-:W-:-:S04]  /*0360*/  IMAD.HI.U32 R3, R3, R9, R2 ;  /* 0x0000000903037227 */ /* 0x000fc800078e0002 */
        /* <DEDUP_REMOVED lines=24> */
[----:B------:R-:W-:Y:S02]  /*04f0*/  IMAD R9, R8, R7, RZ ;  /* 0x0000000708097224 */ /* 0x000fe400078e02ff */
[----:B------:R-:W-:Y:S02]  /*0500*/  IMAD.MOV.U32 R8, RZ, RZ, R10 ;  /* 0x000000ffff087224 */ /* 0x000fe400078e000a */
[----:B------:R-:W-:-:S04]  /*0510*/  IMAD.HI.U32 R3, R3, R9, R2 ;  /* 0x0000000903037227 */ /* 0x000fc800078e0002 */
[----:B---3--:R-:W-:Y:S02]  /*0520*/  IMAD R2, R13, c[0x0][0x194], R6 ;  /* 0x000065000d027a24 */ /* 0x008fe400078e0206 */
[----:B------:R-:W-:-:S04]  /*0530*/  IMAD.HI.U32 R3, R3, R8, RZ ;  /* 0x0000000803037227 */ /* 0x000fc800078e00ff */
[----:B------:R-:W-:Y:S02]  /*0540*/  IMAD R0, R3, R0, R8 ;  /* 0x0000000003007224 */ /* 0x000fe400078e0208 */
[----:B------:R-:W-:-:S03]  /*0550*/  IMAD.SHL.U32 R2, R2, 0x4000, RZ ;  /* 0x0000400002027824 */ /* 0x000fc600078e00ff */
[----:B------:R-:W-:-:S13]  /*0560*/  ISETP.GT.U32.AND P2, PT, R7, R0, PT ;  /* 0x000000000700720c */ /* 0x000fda0003f44070 */
[----:B------:R-:W-:Y:S01]  /*0570*/  @!P2 IMAD.IADD R0, R0, 0x1, -R7 ;  /* 0x000000010000a824 */ /* 0x000fe200078e0a07 */
[----:B------:R-:W-:Y:S02]  /*0580*/  @!P2 IADD3 R3, R3, 0x1, RZ ;  /* 0x000000010303a810 */ /* 0x000fe40007ffe0ff */
[----:B------:R-:W-:Y:S02]  /*0590*/  ISETP.NE.AND P2, PT, R11, RZ, PT ;  /* 0x000000ff0b00720c */ /* 0x000fe40003f45270 */
[----:B------:R-:W-:Y:S02]  /*05a0*/  ISETP.GE.U32.AND P1, PT, R0, R7, PT ;  /* 0x000000070000720c */ /* 0x000fe40003f26070 */
[----:B------:R-:W-:Y:S02]  /*05b0*/  LOP3.LUT R0, R6, R11, RZ, 0x3c, !PT ;  /* 0x0000000b06007212 */ /* 0x000fe400078e3cff */
[----:B------:R-:W-:Y:S02]  /*05c0*/  IADD3 R6, R2, 0x100, RZ ;  /* 0x0000010002067810 */ /* 0x000fe40007ffe0ff */
[----:B------:R-:W-:Y:S01]  /*05d0*/  ISETP.GE.AND P3, PT, R0, RZ, PT ;  /* 0x000000ff0000720c */ /* 0x000fe20003f66270 */
[----:B------:R-:W-:Y:S01]  /*05e0*/  IMAD R0, R13, c[0x0][0x198], RZ ;  /* 0x000066000d007a24 */ /* 0x000fe200078e02ff */
[C---:B------:R-:W-:Y:S01]  /*05f0*/  IADD3 R6, R2.reuse, 0x400, RZ ;  /* 0x0000040002067810 */ /* 0x040fe20007ffe0ff */
[----:B------:R-:W0:Y:S01]  /*0600*/  S2R R13, SR_TID.X ;  /* 0x00000000000d7919 */ /* 0x000e220000002100 */
[----:B------:R-:W-:Y:S01]  /*0610*/  IADD3 R6, R2, 0x700, RZ ;  /* 0x0000070002067810 */ /* 0x000fe20007ffe0ff */
[----:B------:R-:W-:Y:S01]  /*0620*/  IMAD R0, R0, c[0x0][0x19c], RZ ;  /* 0x0000670000007a24 */ /* 0x000fe200078e02ff */
[----:B------:R-:W-:-:S02]  /*0630*/  IADD3 R6, R2, 0xa00, RZ ;  /* 0x00000a0002067810 */ /* 0x000fc40007ffe0ff */
[----:B------:R-:W-:Y:S01]  /*0640*/  @P1 IADD3 R3, R3, 0x1, RZ ;  /* 0x0000000103031810 */ /* 0x000fe20007ffe0ff */
[----:B------:R-:W-:Y:S01]  /*0650*/  IMAD.SHL.U32 R0, R0, 0x40, RZ ;  /* 0x0000004000007824 */ /* 0x000fe200078e00ff */
[C---:B------:R-:W-:Y:S02]  /*0660*/  IADD3 R6, R2.reuse, 0xd00, RZ ;  /* 0x00000d0002067810 */ /* 0x040fe40007ffe0ff */
[C---:B------:R-:W-:Y:S01]  /*0670*/  IADD3 R6, R2.reuse, 0x1000, RZ ;  /* 0x0000100002067810 */ /* 0x040fe20007ffe0ff */
[----:B------:R-:W-:Y:S01]  /*0680*/  @!P3 IMAD.MOV R3, RZ, RZ, -R3 ;  /* 0x000000ffff03b224 */ /* 0x000fe200078e0a03 */
[----:B------:R-:W-:Y:S02]  /*0690*/  @!P2 LOP3.LUT R3, RZ, R11, RZ, 0x33, !PT ;  /* 0x0000000bff03a212 */ /* 0x000fe400078e33ff */
[C---:B------:R-:W-:Y:S02]  /*06a0*/  IADD3 R6, R2.reuse, 0x1300, RZ ;  /* 0x0000130002067810 */ /* 0x040fe40007ffe0ff */
[C---:B------:R-:W-:Y:S01]  /*06b0*/  IADD3 R6, R2.reuse, 0x1600, RZ ;  /* 0x0000160002067810 */ /* 0x040fe20007ffe0ff */
[----:B------:R-:W-:Y:S01]  /*06c0*/  IMAD R3, R3, c[0x0][0x19c], RZ ;  /* 0x0000670003037a24 */ /* 0x000fe200078e02ff */
[----:B------:R-:W-:-:S02]  /*06d0*/  IADD3 R6, R2, 0x1900, RZ ;  /* 0x0000190002067810 */ /* 0x000fc40007ffe0ff */
[C---:B------:R-:W-:Y:S01]  /*06e0*/  IADD3 R6, R2.reuse, 0x1c00, RZ ;  /* 0x00001c0002067810 */ /* 0x040fe20007ffe0ff */
[----:B------:R-:W-:Y:S01]  /*06f0*/  IMAD.SHL.U32 R3, R3, 0x40, RZ ;  /* 0x0000004003037824 */ /* 0x000fe200078e00ff */
[C---:B------:R-:W-:Y:S02]  /*0700*/  IADD3 R6, R2.reuse, 0x1f00, RZ ;  /* 0x00001f0002067810 */ /* 0x040fe40007ffe0ff */
[----:B------:R-:W-:Y:S02]  /*0710*/  IADD3 R6, R2, 0x2200, RZ ;  /* 0x0000220002067810 */ /* 0x000fe40007ffe0ff */
[----:B------:R-:W-:Y:S02]  /*0720*/  SHF.R.S32.HI R7, RZ, 0x1f, R3 ;  /* 0x0000001fff077819 */ /* 0x000fe40000011403 */
[----:B------:R-:W-:Y:S02]  /*0730*/  IADD3 R3, P1, R0, R3, RZ ;  /* 0x0000000300037210 */ /* 0x000fe40007f3e0ff */
[----:B------:R-:W-:-:S02]  /*0740*/  IADD3 R6, R2, 0x2500, RZ ;  /* 0x0000250002067810 */ /* 0x000fc40007ffe0ff */
[----:B------:R-:W-:Y:S01]  /*0750*/  LEA.HI.X.SX32 R0, R0, R7, 0x1, P1 ;  /* 0x0000000700007211 */ /* 0x000fe200008f0eff */
[----:B------:R1:W-:Y:S01]  /*0760*/  STL [R1+0x38], R3 ;  /* 0x0000380301007387 */ /* 0x0003e20000100800 */
[C---:B------:R-:W-:Y:S02]  /*0770*/  IADD3 R7, R2.reuse, 0x300, RZ ;  /* 0x0000030002077810 */ /* 0x040fe40007ffe0ff */
[C---:B------:R-:W-:Y:S01]  /*0780*/  IADD3 R7, R2.reuse, 0x600, RZ ;  /* 0x0000060002077810 */ /* 0x040fe20007ffe0ff */
[----:B------:R0:W-:Y:S01]  /*0790*/  STL [R1+0x34], R0 ;  /* 0x0000340001007387 */ /* 0x0001e20000100800 */
[C---:B------:R-:W-:Y:S02]  /*07a0*/  IADD3 R7, R2.reuse, 0x900, RZ ;  /* 0x0000090002077810 */ /* 0x040fe40007ffe0ff */
[C---:B------:R-:W-:Y:S01]  /*07b0*/  IADD3 R7, R2.reuse, 0xc00, RZ ;  /* 0x00000c0002077810 */ /* 0x040fe20007ffe0ff */
[----:B------:R-:W-:Y:S01]  /*07c0*/  STL [R1+0x28], R4 ;  /* 0x0000280401007387 */ /* 0x000fe20000100800 */
[----:B------:R-:W-:-:S02]  /*07d0*/  IADD3 R7, R2, 0xf00, RZ ;  /* 0x00000f0002077810 */ /* 0x000fc40007ffe0ff */
[----:B-1----:R-:W-:Y:S02]  /*07e0*/  LOP3.LUT R3, RZ, R5, RZ, 0x33, !PT ;  /* 0x00000005ff037212 */ /* 0x002fe400078e33ff */
[----:B------:R-:W-:Y:S02]  /*07f0*/  IADD3 R5, -R4, -0x41, RZ ;  /* 0xffffffbf04057810 */ /* 0x000fe40007ffe1ff */
[----:B0-----:R-:W-:Y:S02]  /*0800*/  SHF.R.S32.HI R0, RZ, 0x1f, R13 ;  /* 0x0000001fff007819 */ /* 0x001fe4000001140d */
[C---:B------:R-:W-:Y:S01]  /*0810*/  IADD3 R7, R2.reuse, 0x1200, RZ ;  /* 0x0000120002077810 */ /* 0x040fe20007ffe0ff */
[----:B------:R0:W-:Y:S01]  /*0820*/  STL [R1+0x2c], R5 ;  /* 0x00002c0501007387 */ /* 0x0001e20000100800 */
[C---:B------:R-:W-:Y:S02]  /*0830*/  IADD3 R7, R2.reuse, 0x1500, RZ ;  /* 0x0000150002077810 */ /* 0x040fe40007ffe0ff */
[----:B------:R-:W-:-:S02]  /*0840*/  IADD3 R7, R2, 0x1800, RZ ;  /* 0x0000180002077810 */ /* 0x000fc40007ffe0ff */
[----:B------:R-:W-:Y:S02]  /*0850*/  LEA.HI R0, R0, R13, RZ, 0x6 ;  /* 0x0000000d00007211 */ /* 0x000fe400078f30ff */
[C---:B------:R-:W-:Y:S02]  /*0860*/  IADD3 R7, R2.reuse, 0x1b00, RZ ;  /* 0x00001b0002077810 */ /* 0x040fe40007ffe0ff */
[C---:B------:R-:W-:Y:S02]  /*0870*/  IADD3 R7, R2.reuse, 0x1e00, RZ ;  /* 0x00001e0002077810 */ /* 0x040fe40007ffe0ff */
[C---:B0-----:R-:W-:Y:S02]  /*0880*/  IADD3 R5, R2.reuse, 0x200, RZ ;  /* 0x0000020002057810 */ /* 0x041fe40007ffe0ff */
        /* <DEDUP_REMOVED lines=14> */
[----:B------:R-:W-:Y:S02]  /*0970*/  IADD3 R6, R2, 0x2800, RZ ;  /* 0x0000280002067810 */ /* 0x000fe40007ffe0ff */
[----:B------:R-:W-:Y:S02]  /*0980*/  LOP3.LUT R3, R0, 0xffffffc0, RZ, 0xc0, !PT ;  /* 0xffffffc000037812 */ /* 0x000fe400078ec0ff */
[C---:B------:R-:W-:Y:S02]  /*0990*/  IADD3 R7, R2.reuse, 0x2700, RZ ;  /* 0x0000270002077810 */ /* 0x040fe40007ffe0ff */
[C---:B------:R-:W-:Y:S01]  /*09a0*/  IADD3 R5, R2.reuse, 0x2900, RZ ;  /* 0x0000290002057810 */ /* 0x040fe20007ffe0ff */
[----:B------:R-:W-:Y:S01]  /*09b0*/  IMAD.IADD R3, R13, 0x1, -R3 ;  /* 0x000000010d037824 */ /* 0x000fe200078e0a03 */
[C---:B------:R-:W-:Y:S02]  /*09c0*/  IADD3 R6, R2.reuse, 0x2b00, RZ ;  /* 0x00002b0002067810 */ /* 0x040fe40007ffe0ff */
[----:B------:R-:W-:-:S02]  /*09d0*/  IADD3 R7, R2, 0x2a00, RZ ;  /* 0x00002a0002077810 */ /* 0x000fc40007ffe0ff */
[C---:B------:R-:W-:Y:S02]  /*09e0*/  IADD3 R5, R2.reuse, 0x2c00, RZ ;  /* 0x00002c0002057810 */ /* 0x040fe40007ffe0ff */
[C---:B------:R-:W-:Y:S02]  /*09f0*/  IADD3 R6, R2.reuse, 0x2e00, RZ ;  /* 0x00002e0002067810 */ /* 0x040fe40007ffe0ff */
[C---:B------:R-:W-:Y:S02]  /*0a00*/  IADD3 R7, R2.reuse, 0x2d00, RZ ;  /* 0x00002d0002077810 */ /* 0x040fe40007ffe0ff */
[C---:B------:R-:W-:Y:S02]  /*0a10*/  IADD3 R5, R2.reuse, 0x2f00, RZ ;  /* 0x00002f0002057810 */ /* 0x040fe40007ffe0ff */
[----:B------:R-:W-:Y:S02]  /*0a20*/  IADD3 R6, R2, 0x3100, RZ ;  /* 0x0000310002067810 */ /* 0x000fe40007ffe0ff */
[----:B------:R-:W-:-:S02]  /*0a30*/  SHF.R.S32.HI R0, RZ, 0x6, R0 ;  /* 0x00000006ff007819 */ /* 0x000fc40000011400 */
        /* <DEDUP_REMOVED lines=14> */
[----:B------:R-:W-:Y:S01]  /*0b20*/  IADD3 R6, R2, 0x3f00, RZ ;  /* 0x00003f0002067810 */ /* 0x000fe20007ffe0ff */
[C---:B------:R-:W-:Y:S01]  /*0b30*/  IMAD.SHL.U32 R2, R0.reuse, 0x100, RZ ;  /* 0x0000010000027824 */ /* 0x040fe200078e00ff */
[----:B------:R-:W-:Y:S01]  /*0b40*/  IADD3 R5, R0, 0x2100, RZ ;  /* 0x0000210000057810 */ /* 0x000fe20007ffe0ff */
[C---:B------:R-:W-:Y:S01]  /*0b50*/  IMAD.IADD R2, R3.reuse, 0x1, R0 ;  /* 0x0000000103027824 */ /* 0x040fe200078e0200 */
[C---:B------:R-:W-:Y:S01]  /*0b60*/  IADD3 R5, -R3.reuse, -0x2, -R4 ;  /* 0xfffffffe03057810 */ /* 0x040fe20007ffe904 */
[----:B------:R-:W-:-:S03]  /*0b70*/  IMAD R4, R3, 0x40, R0 ;  /* 0x0000004003047824 */ /* 0x000fc600078e0200 */
[----:B------:R0:W-:Y:S04]  /*0b80*/  STL [R1+0x44], R2 ;  /* 0x0000440201007387 */ /* 0x0001e80000100800 */
[----:B------:R1:W-:Y:S04]  /*0b90*/  STL [R1+0x30], R5 ;  /* 0x0000300501007387 */ /* 0x0003e80000100800 */
[----:B------:R1:W-:Y:S01]  /*0ba0*/  STL [R1+0x40], R4 ;  /* 0x0000400401007387 */ /* 0x0003e20000100800 */
[----:B0-----:R-:W-:-:S05]  /*0bb0*/  IMAD.SHL.U32 R2, R3, 0x2, RZ ;  /* 0x0000000203027824 */ /* 0x001fca00078e00ff */
[----:B------:R1:W-:Y:S02]  /*0bc0*/  STL [R1+0x3c], R2 ;  /* 0x00003c0201007387 */ /* 0x0003e40000100800 */
.L_x_207:
[----:B------:R-:W2:Y:S04]  /*0bd0*/  LDL R7, [R1+0x28] ;  /* 0x0000280001077983 */ /* 0x000ea80000100800 */
[----:B------:R-:W3:Y:S04]  /*0be0*/  LDL R6, [R1+0x38] ;  /* 0x0000380001067983 */ /* 0x000ee80000100800 */
[----:B-1----:R-:W4:Y:S04]  /*0bf0*/  LDL R5, [R1+0x34] ;  /* 0x0000340001057983 */ /* 0x002f280000100800 */
[----:B0-----:R-:W0:Y:S04]  /*0c00*/  S2R R8, SR_CTAID.Z ;  /* 0x0000000000087919 */ /* 0x001e280000002700 */
[----:B------:R-:W1:Y:S01]  /*0c10*/  S2R R4, SR_TID.X ;  /* 0x0000000000047919 */ /* 0x000e620000002100 */
[----:B0-----:R-:W-:-:S05]  /*0c20*/  IMAD R8, R8, c[0x0][0x1a0], RZ ;  /* 0x0000680008087a24 */ /* 0x001fca00078e02ff */
[----:B------:R-:W-:-:S04]  /*0c30*/  IADD3 R8, R8, c[0x0][0x1a0], RZ ;  /* 0x0000680008087a10 */ /* 0x000fc80007ffe0ff */
[----:B------:R-:W-:Y:S01]  /*0c40*/  IMNMX R8, R8, c[0x0][0x19c], PT ;  /* 0x0000670008087a17 */ /* 0x000fe20003800200 */
[----:B------:R-:W-:Y:S01]  /*0c50*/  BSSY B0, `(.L_x_183) ;  /* 0x0000019000007945 */ /* 0x000fe20003800000 */
[----:B-1----:R-:W-:Y:S01]  /*0c60*/  ISETP.NE.AND P1, PT, R4, RZ, PT ;  /* 0x000000ff0400720c */ /* 0x002fe20003f25270 */
[----:B------:R-:W-:Y:S01]  /*0c70*/  IMAD.MOV.U32 R10, RZ, RZ, 0xfc00 ;  /* 0x0000fc00ff0a7424 */ /* 0x000fe200078e00ff */
[----:B--2---:R-:W-:-:S04]  /*0c80*/  IADD3 R2, R7, 0x40, RZ ;  /* 0x0000004007027810 */ /* 0x004fc80007ffe0ff */
[----:B------:R-:W-:Y:S02]  /*0c90*/  IMNMX R2, R8, R2, PT ;  /* 0x0000000208027217 */ /* 0x000fe40003800200 */
[----:B------:R-:W-:-:S03]  /*0ca0*/  IADD3 R3, R7, 0x40, RZ ;  /* 0x0000004007037810 */ /* 0x000fc60007ffe0ff */
[----:B------:R-:W-:Y:S01]  /*0cb0*/  IMAD.IADD R2, R2, 0x1, -R7 ;  /* 0x0000000102027824 */ /* 0x000fe200078e0a07 */
[----:B------:R-:W-:-:S03]  /*0cc0*/  IMNMX R3, R8, R3, PT ;  /* 0x0000000308037217 */ /* 0x000fc60003800200 */
[----:B------:R-:W-:-:S05]  /*0cd0*/  IMAD.SHL.U32 R8, R2, 0x4, RZ ;  /* 0x0000000402087824 */ /* 0x000fca00078e00ff */
[----:B------:R-:W-:Y:S01]  /*0ce0*/  ISETP.GE.AND P3, PT, R4, R8, PT ;  /* 0x000000080400720c */ /* 0x000fe20003f66270 */
[----:B------:R-:W-:Y:S02]  /*0cf0*/  IMAD.SHL.U32 R21, R7, 0x40, RZ ;  /* 0x0000004007157824 */ /* 0x000fe400078e00ff */
[----:B------:R-:W-:-:S03]  /*0d00*/  IMAD.IADD R3, R3, 0x1, -R7 ;  /* 0x0000000103037824 */ /* 0x000fc600078e0a07 */
[C---:B---3--:R-:W-:Y:S02]  /*0d10*/  IADD3 R20, P4, R21.reuse, R6, RZ ;  /* 0x0000000615147210 */ /* 0x048fe40007f9e0ff */
[----:B------:R-:W-:Y:S02]  /*0d20*/  ISETP.GE.AND P2, PT, R4, R3, PT ;  /* 0x000000030400720c */ /* 0x000fe40003f46270 */
[----:B----4-:R-:W-:-:S03]  /*0d30*/  LEA.HI.X.SX32 R21, R21, R5, 0x1, P4 ;  /* 0x0000000515157211 */ /* 0x010fc600020f0eff */
[----:B------:R-:W-:Y:S05]  /*0d40*/  @P3 BRA `(.L_x_184) ;  /* 0x0000009000003947 */ /* 0x000fea0003800000 */
[----:B------:R-:W-:Y:S01]  /*0d50*/  IADD3 R2, P3, R20, c[0x0][0x168], RZ ;  /* 0x00005a0014027a10 */ /* 0x000fe20007f7e0ff */
[----:B------:R-:W-:-:S03]  /*0d60*/  IMAD.MOV.U32 R9, RZ, RZ, R4 ;  /* 0x000000ffff097224 */ /* 0x000fc600078e0004 */
[----:B------:R-:W-:-:S05]  /*0d70*/  IADD3.X R3, R21, c[0x0][0x16c], RZ, P3, !PT ;  /* 0x00005b0015037a10 */ /* 0x000fca0001ffe4ff */
.L_x_185:
[----:B------:R-:W-:-:S06]  /*0d80*/  IMAD.WIDE R4, R9, 0x10, R2 ;  /* 0x0000001009047825 */ /* 0x000fcc00078e0202 */
[----:B------:R-:W2:Y:S04]  /*0d90*/  LDG.E.128.CONSTANT R4, [R4.64] ;  /* 0x0000000604047981 */ /* 0x000ea8000c1e9d00 */
[----:B--2---:R0:W-:Y:S02]  /*0da0*/  STS.128 [R9.X16+0x100], R4 ;  /* 0x0001000409007388 */ /* 0x0041e4000000cc00 */
[----:B0-----:R-:W-:-:S04]  /*0db0*/  IADD3 R9, R9, c[0x0][0x0], RZ ;  /* 0x0000000009097a10 */ /* 0x001fc80007ffe0ff */
[----:B------:R-:W-:-:S13]  /*0dc0*/  ISETP.GE.AND P3, PT, R9, R8, PT ;  /* 0x000000080900720c */ /* 0x000fda0003f66270 */
[----:B------:R-:W-:Y:S05]  /*0dd0*/  @!P3 BRA `(.L_x_185) ;  /* 0xffffffa00000b947 */ /* 0x000fea000383ffff */
.L_x_184:
[----:B------:R-:W-:Y:S05]  /*0de0*/  BSYNC B0 ;  /* 0x0000000000007941 */ /* 0x000fea0003800000 */
.L_x_183:
[----:B------:R-:W-:Y:S06]  /*0df0*/  BAR.SYNC.DEFER_BLOCKING 0x0 ;  /* 0x0000000000007b1d */ /* 0x000fec0000010000 */
[----:B------:R-:W-:Y:S01]  /*0e00*/  BSSY B0, `(.L_x_186) ;  /* 0x000027b000007945 */ /* 0x000fe20003800000 */
[----:B------:R-:W-:Y:S05]  /*0e10*/  @P2 BRA `(.L_x_187) ;  /* 0x0000279000002947 */ /* 0x000fea0003800000 */
[----:B------:R-:W0:Y:S01]  /*0e20*/  S2R R4, SR_TID.X ;  /* 0x0000000000047919 */ /* 0x000e220000002100 */
[----:B------:R-:W-:-:S03]  /*0e30*/  IMAD.MOV.U32 R22, RZ, RZ, 0x2 ;  /* 0x00000002ff167424 */ /* 0x000fc600078e00ff */
[----:B------:R-:W1:Y:S04]  /*0e40*/  S2R R12, SR_CTAID.X ;  /* 0x00000000000c7919 */ /* 0x000e680000002500 */
[----:B------:R-:W1:Y:S04]  /*0e50*/  S2R R11, SR_CTAID.Y ;  /* 0x00000000000b7919 */ /* 0x000e680000002600 */
[----:B------:R-:W2:Y:S01]  /*0e60*/  S2R R14, SR_CTAID.X ;  /* 0x00000000000e7919 */ /* 0x000ea20000002500 */
[----:B0-----:R-:W-:-:S05]  /*0e70*/  LEA R59, R4, 0x100, 0x6 ;  /* 0x00000100043b7811 */ /* 0x001fca00078e30ff */
[----:B------:R-:W0:Y:S01]  /*0e80*/  LDS.128 R4, [R59] ;  /* 0x000000003b047984 */ /* 0x000e220000000c00 */
[----:B-1----:R-:W-:-:S03]  /*0e90*/  IMAD R11, R12, c[0x0][0x194], R11 ;  /* 0x000065000c0b7a24 */ /* 0x002fc600078e020b */
[----:B------:R-:W1:Y:S01]  /*0ea0*/  S2R R12, SR_CTAID.X ;  /* 0x00000000000c7919 */ /* 0x000e620000002500 */
[----:B------:R-:W-:-:S05]  /*0eb0*/  IMAD.SHL.U32 R11, R11, 0x4000, RZ ;  /* 0x000040000b0b7824 */ /* 0x000fca00078e00ff */
[----:B------:R-:W-:-:S04]  /*0ec0*/  IADD3 R11, R11, 0x300, RZ ;  /* 0x000003000b0b7810 */ /* 0x000fc80007ffe0ff */
[----:B0-----:R-:W-:Y:S02]  /*0ed0*/  LEA.HI R3, R4, R11, RZ, 0x8 ;  /* 0x0000000b04037211 */ /* 0x001fe400078f40ff */
[----:B------:R-:W1:Y:S01]  /*0ee0*/  S2R R11, SR_CTAID.Y ;  /* 0x00000000000b7919 */ /* 0x000e620000002600 */
[----:B------:R-:W-:Y:S02]  /*0ef0*/  LOP3.LUT R19, R6, 0xff, RZ, 0xc0, !PT ;  /* 0x000000ff06137812 */ /* 0x000fe400078ec0ff */
[--C-:B------:R-:W-:Y:S01]  /*0f00*/  SHF.R.U32.HI R34, RZ, 0x8, R6.reuse ;  /* 0x00000008ff227819 */ /* 0x100fe20000011606 */
[----:B------:R-:W0:Y:S01]  /*0f10*/  S2R R40, SR_CTAID.X ;  /* 0x0000000000287919 */ /* 0x000e220000002500 */
[----:B------:R-:W-:Y:S02]  /*0f20*/  SHF.R.U32.HI R35, RZ, 0x10, R6 ;  /* 0x00000010ff237819 */ /* 0x000fe40000011606 */
[----:B------:R-:W-:Y:S01]  /*0f30*/  LOP3.LUT R36, R7, 0xff, RZ, 0xc0, !PT ;  /* 0x000000ff07247812 */ /* 0x000fe200078ec0ff */
[----:B------:R-:W0:Y:S01]  /*0f40*/  S2R R39, SR_CTAID.Y ;  /* 0x0000000000277919 */ /* 0x000e220000002600 */
[----:B------:R-:W-:-:S02]  /*0f50*/  SHF.R.U32.HI R37, RZ, 0x8, R7 ;  /* 0x00000008ff257819 */ /* 0x000fc40000011607 */
[----:B------:R-:W-:Y:S01]  /*0f60*/  SHF.R.U32.HI R38, RZ, 0x10, R7 ;  /* 0x00000010ff267819 */ /* 0x000fe20000011607 */
[----:B------:R-:W3:Y:S01]  /*0f70*/  S2R R30, SR_CTAID.Y ;  /* 0x00000000001e7919 */ /* 0x000ee20000002600 */
[----:B------:R-:W-:Y:S02]  /*0f80*/  LOP3.LUT R16, R5, 0xff, RZ, 0xc0, !PT ;  /* 0x000000ff05107812 */ /* 0x000fe400078ec0ff */
[----:B------:R-:W-:Y:S01]  /*0f90*/  LOP3.LUT R2, R4, 0xff, RZ, 0xc0, !PT ;  /* 0x000000ff04027812 */ /* 0x000fe200078ec0ff */
[----:B------:R-:W4:Y:S01]  /*0fa0*/  S2R R31, SR_CTAID.Y ;  /* 0x00000000001f7919 */ /* 0x000f220000002600 */
[----:B------:R-:W-:Y:S02]  /*0fb0*/  SHF.R.U32.HI R9, RZ, 0x10, R4 ;  /* 0x00000010ff097819 */ /* 0x000fe40000011604 */
[----:B------:R-:W-:Y:S01]  /*0fc0*/  SHF.R.U32.HI R17, RZ, 0x8, R5 ;  /* 0x00000008ff117819 */ /* 0x000fe20000011605 */
[----:B------:R-:W5:Y:S01]  /*0fd0*/  S2R R32, SR_CTAID.Y ;  /* 0x0000000000207919 */ /* 0x000f620000002600 */
[----:B------:R-:W-:-:S02]  /*0fe0*/  LOP3.LUT R9, R9, 0xff, RZ, 0xc0, !PT ;  /* 0x000000ff09097812 */ /* 0x000fc400078ec0ff */
[----:B------:R-:W-:Y:S01]  /*0ff0*/  SHF.R.U32.HI R8, RZ, 0x8, R4 ;  /* 0x00000008ff087819 */ /* 0x000fe20000011604 */
[----:B-1----:R-:W-:Y:S01]  /*1000*/  IMAD R11, R12, c[0x0][0x194], R11 ;  /* 0x000065000c0b7a24 */ /* 0x002fe200078e020b */
[----:B------:R-:W1:Y:S01]  /*1010*/  S2R R42, SR_CTAID.X ;  /* 0x00000000002a7919 */ /* 0x000e620000002500 */
[----:B------:R-:W-:Y:S02]  /*1020*/  SHF.R.U32.HI R18, RZ, 0x10, R5 ;  /* 0x00000010ff127819 */ /* 0x000fe40000011605 */
[----:B------:R-:W-:Y:S01]  /*1030*/  IMAD.SHL.U32 R11, R11, 0x4000, RZ ;  /* 0x000040000b0b7824 */ /* 0x000fe200078e00ff */
[----:B------:R-:W1:Y:S01]  /*1040*/  S2R R12, SR_CTAID.X ;  /* 0x00000000000c7919 */ /* 0x000e620000002500 */
[----:B0-----:R-:W-:-:S03]  /*1050*/  IMAD R39, R40, c[0x0][0x194], R39 ;  /* 0x0000650028277a24 */ /* 0x001fc600078e0227 */
[----:B------:R-:W-:Y:S01]  /*1060*/  IADD3 R11, R11, 0x700, RZ ;  /* 0x000007000b0b7810 */ /* 0x000fe20007ffe0ff */
[----:B---3--:R-:W-:-:S03]  /*1070*/  IMAD R30, R40, c[0x0][0x194], R30 ;  /* 0x00006500281e7a24 */ /* 0x008fc600078e021e */
[----:B------:R-:W-:Y:S02]  /*1080*/  LEA.HI R13, R5, R11, RZ, 0x8 ;  /* 0x0000000b050d7211 */ /* 0x000fe400078f40ff */
[----:B------:R-:W1:Y:S01]  /*1090*/  S2R R11, SR_CTAID.Y ;  /* 0x00000000000b7919 */ /* 0x000e620000002600 */
[----:B----4-:R-:W-:-:S03]  /*10a0*/  IMAD R31, R40, c[0x0][0x194], R31 ;  /* 0x00006500281f7a24 */ /* 0x010fc600078e021f */
[----:B------:R-:W0:Y:S01]  /*10b0*/  S2R R41, SR_CTAID.Y ;  /* 0x0000000000297919 */ /* 0x000e220000002600 */
[----:B-----5:R-:W-:Y:S01]  /*10c0*/  IMAD R32, R40, c[0x0][0x194], R32 ;  /* 0x0000650028207a24 */ /* 0x020fe200078e0220 */
[----:B------:R-:W-:Y:S02]  /*10d0*/  LOP3.LUT R17, R17, 0xff, RZ, 0xc0, !PT ;  /* 0x000000ff11117812 */ /* 0x000fe400078ec0ff */
[----:B------:R-:W-:Y:S01]  /*10e0*/  LOP3.LUT R8, R8, 0xff, RZ, 0xc0, !PT ;  /* 0x000000ff08087812 */ /* 0x000fe200078ec0ff */
[----:B-1----:R-:W-:Y:S02]  /*10f0*/  IMAD R11, R12, c[0x0][0x194], R11 ;  /* 0x000065000c0b7a24 */ /* 0x002fe400078e020b */
[----:B------:R-:W2:Y:S02]  /*1100*/  S2R R12, SR_CTAID.Y ;  /* 0x00000000000c7919 */ /* 0x000ea40000002600 */
[----:B------:R-:W-:-:S05]  /*1110*/  IMAD.SHL.U32 R11, R11, 0x4000, RZ ;  /* 0x000040000b0b7824 */ /* 0x000fca00078e00ff */
[----:B------:R-:W-:-:S04]  /*1120*/  IADD3 R11, R11, 0xb00, RZ ;  /* 0x00000b000b0b7810 */ /* 0x000fc80007ffe0ff */
[----:B------:R-:W-:Y:S02]  /*1130*/  LEA.HI R15, R6, R11, RZ, 0x8 ;  /* 0x0000000b060f7211 */ /* 0x000fe400078f40ff */
[----:B------:R-:W1:Y:S01]  /*1140*/  S2R R11, SR_CTAID.Y ;  /* 0x00000000000b7919 */ /* 0x000e620000002600 */
[----:B------:R-:W-:Y:S02]  /*1150*/  IMAD.SHL.U32 R39, R39, 0x4000, RZ ;  /* 0x0000400027277824 */ /* 0x000fe400078e00ff */
[----:B--2---:R-:W-:-:S04]  /*1160*/  IMAD R12, R14, c[0x0][0x194], R12 ;  /* 0x000065000e0c7a24 */ /* 0x004fc800078e020c */
[----:B------:R-:W-:-:S05]  /*1170*/  IMAD.SHL.U32 R12, R12, 0x4000, RZ ;  /* 0x000040000c0c7824 */ /* 0x000fca00078e00ff */
[----:B------:R-:W-:Y:S02]  /*1180*/  IADD3 R12, R12, 0xf00, RZ ;  /* 0x00000f000c0c7810 */ /* 0x000fe40007ffe0ff */
[----:B------:R-:W-:Y:S02]  /*1190*/  IADD3 R39, R39, 0x400, RZ ;  /* 0x0000040027277810 */ /* 0x000fe40007ffe0ff */
[----:B------:R-:W-:Y:S01]  /*11a0*/  LEA.HI R33, R7, R12, RZ, 0x8 ;  /* 0x0000000c07217211 */ /* 0x000fe200078f40ff */
[----:B------:R-:W-:Y:S01]  /*11b0*/  IMAD.WIDE R6, R3, R22, c[0x0][0x160] ;  /* 0x0000580003067625 */ /* 0x000fe200078e0216 */
[----:B------:R-:W2:Y:S03]  /*11c0*/  S2R R40, SR_CTAID.X ;  /* 0x0000000000287919 */ /* 0x000ea60000002500 */
[----:B-1----:R-:W-:Y:S01]  /*11d0*/  IMAD R11, R14, c[0x0][0x194], R11 ;  /* 0x000065000e0b7a24 */ /* 0x002fe200078e020b */
[----:B------:R1:W3:Y:S03]  /*11e0*/  LDG.E.U16.CONSTANT R23, [R6.64] ;  /* 0x0000000606177981 */ /* 0x0002e6000c1e9500 */
[----:B------:R-:W-:Y:S01]  /*11f0*/  IMAD R3, R11, 0x4000, R2 ;  /* 0x000040000b037824 */ /* 0x000fe200078e0202 */
[----:B------:R-:W4:Y:S04]  /*1200*/  S2R R12, SR_CTAID.X ;  /* 0x00000000000c7919 */ /* 0x000f280000002500 */
[----:B------:R-:W4:Y:S01]  /*1210*/  S2R R11, SR_CTAID.Y ;  /* 0x00000000000b7919 */ /* 0x000f220000002600 */
[----:B-1----:R-:W-:-:S03]  /*1220*/  IMAD.IADD R7, R39, 0x1, R16 ;  /* 0x0000000127077824 */ /* 0x002fc600078e0210 */
[----:B------:R-:W2:Y:S04]  /*1230*/  S2R R39, SR_CTAID.Y ;  /* 0x0000000000277919 */ /* 0x000ea80000002600 */
[----:B------:R-:W1:Y:S01]  /*1240*/  S2R R14, SR_CTAID.Y ;  /* 0x00000000000e7919 */ /* 0x000e620000002600 */
[----:B------:R-:W-:Y:S02]  /*1250*/  IMAD.SHL.U32 R32, R32, 0x4000, RZ ;  /* 0x0000400020207824 */ /* 0x000fe400078e00ff */
[----:B------:R-:W-:Y:S02]  /*1260*/  IMAD.SHL.U32 R31, R31, 0x4000, RZ ;  /* 0x000040001f1f7824 */ /* 0x000fe400078e00ff */
[----:B----4-:R-:W-:Y:S02]  /*1270*/  IMAD R11, R12, c[0x0][0x194], R11 ;  /* 0x000065000c0b7a24 */ /* 0x010fe400078e020b */
[----:B--2---:R-:W-:-:S02]  /*1280*/  IMAD R39, R40, c[0x0][0x194], R39 ;  /* 0x0000650028277a24 */ /* 0x004fc400078e0227 */
[----:B------:R-:W2:Y:S01]  /*1290*/  S2R R40, SR_CTAID.Y ;  /* 0x0000000000287919 */ /* 0x000ea20000002600 */
[----:B------:R-:W-:Y:S02]  /*12a0*/  IMAD.SHL.U32 R11, R11, 0x4000, RZ ;  /* 0x000040000b0b7824 */ /* 0x000fe400078e00ff */
[----:B-1----:R-:W-:Y:S01]  /*12b0*/  IMAD R14, R12, c[0x0][0x194], R14 ;  /* 0x000065000c0e7a24 */ /* 0x002fe200078e020e */
[----:B------:R-:W-:Y:S01]  /*12c0*/  IADD3 R32, R32, 0x800, RZ ;  /* 0x0000080020207810 */ /* 0x000fe20007ffe0ff */
[----:B------:R-:W-:Y:S01]  /*12d0*/  IMAD.WIDE R12, R13, R22, c[0x0][0x160] ;  /* 0x000058000d0c7625 */ /* 0x000fe200078e0216 */
[----:B------:R-:W-:-:S03]  /*12e0*/  IADD3 R11, R11, 0x200, RZ ;  /* 0x000002000b0b7810 */ /* 0x000fc60007ffe0ff */
[----:B0-----:R-:W-:Y:S01]  /*12f0*/  IMAD R41, R42, c[0x0][0x194], R41 ;  /* 0x000065002a297a24 */ /* 0x001fe200078e0229 */
[----:B------:R-:W-:Y:S01]  /*1300*/  IADD3 R31, R31, 0x500, RZ ;  /* 0x000005001f1f7810 */ /* 0x000fe20007ffe0ff */
[----:B------:R-:W-:Y:S01]  /*1310*/  IMAD.SHL.U32 R14, R14, 0x4000, RZ ;  /* 0x000040000e0e7824 */ /* 0x000fe200078e00ff */
[----:B------:R0:W4:Y:S01]  /*1320*/  LDG.E.U16.CONSTANT R24, [R12.64] ;  /* 0x000000060c187981 */ /* 0x000122000c1e9500 */
[----:B------:R-:W-:Y:S02]  /*1330*/  IMAD.IADD R9, R11, 0x1, R9 ;  /* 0x000000010b097824 */ /* 0x000fe400078e0209 */
[----:B------:R-:W-:Y:S01]  /*1340*/  IMAD.SHL.U32 R41, R41, 0x4000, RZ ;  /* 0x0000400029297824 */ /* 0x000fe200078e00ff */
[----:B------:R-:W-:Y:S01]  /*1350*/  IADD3 R14, R14, 0x100, RZ ;  /* 0x000001000e0e7810 */ /* 0x000fe20007ffe0ff */
[----:B------:R-:W-:-:S04]  /*1360*/  IMAD.WIDE R28, R9, R22, c[0x0][0x160] ;  /* 0x00005800091c7625 */ /* 0x000fc800078e0216 */
[----:B--2---:R-:W-:Y:S02]  /*1370*/  IMAD R40, R42, c[0x0][0x194], R40 ;  /* 0x000065002a287a24 */ /* 0x004fe400078e0228 */
[----:B0-----:R-:W-:Y:S01]  /*1380*/  IMAD.IADD R13, R32, 0x1, R19 ;  /* 0x00000001200d7824 */ /* 0x001fe200078e0213 */
[----:B------:R-:W-:Y:S01]  /*1390*/  LOP3.LUT R35, R35, 0xff, RZ, 0xc0, !PT ;  /* 0x000000ff23237812 */ /* 0x000fe200078ec0ff */
[----:B------:R-:W-:Y:S01]  /*13a0*/  IMAD.SHL.U32 R40, R40, 0x4000, RZ ;  /* 0x0000400028287824 */ /* 0x000fe200078e00ff */
[----:B------:R-:W-:Y:S01]  /*13b0*/  LOP3.LUT R37, R37, 0xff, RZ, 0xc0, !PT ;  /* 0x000000ff25257812 */ /* 0x000fe200078ec0ff */
[----:B------:R-:W-:Y:S01]  /*13c0*/  IMAD.IADD R19, R31, 0x1, R17 ;  /* 0x000000011f137824 */ /* 0x000fe200078e0211 */
[----:B------:R-:W-:Y:S01]  /*13d0*/  IADD3 R41, R41, 0xa00, RZ ;  /* 0x00000a0029297810 */ /* 0x000fe20007ffe0ff */
[----:B------:R-:W-:Y:S01]  /*13e0*/  IMAD.WIDE R16, R33, R22, c[0x0][0x160] ;  /* 0x0000580021107625 */ /* 0x000fe200078e0216 */
[----:B------:R-:W-:Y:S01]  /*13f0*/  IADD3 R40, R40, 0xd00, RZ ;  /* 0x00000d0028287810 */ /* 0x000fe20007ffe0ff */
[----:B------:R0:W2:Y:S02]  /*1400*/  LDG.E.U16.CONSTANT R28, [R28.64] ;  /* 0x000000061c1c7981 */ /* 0x0000a4000c1e9500 */
[----:B------:R-:W-:-:S02]  /*1410*/  IMAD.IADD R5, R14, 0x1, R8 ;  /* 0x000000010e057824 */ /* 0x000fc400078e0208 */
[----:B------:R-:W1:Y:S01]  /*1420*/  LDS.128 R8, [R59+0x10] ;  /* 0x000010003b087984 */ /* 0x000e620000000c00 */
[----:B------:R-:W-:-:S03]  /*1430*/  IMAD.IADD R35, R41, 0x1, R35 ;  /* 0x0000000129237824 */ /* 0x000fc600078e0223 */
[----:B------:R-:W5:Y:S04]  /*1440*/  S2R R41, SR_CTAID.Y ;  /* 0x0000000000297919 */ /* 0x000f680000002600 */
[----:B0-----:R0:W2:Y:S01]  /*1450*/  LDG.E.U16.CONSTANT R29, [R16.64] ;  /* 0x00000006101d7981 */ /* 0x0010a2000c1e9500 */
[----:B------:R-:W-:Y:S02]  /*1460*/  IMAD.SHL.U32 R39, R39, 0x4000, RZ ;  /* 0x0000400027277824 */ /* 0x000fe400078e00ff */
[----:B0-----:R-:W-:Y:S02]  /*1470*/  IMAD.IADD R17, R40, 0x1, R37 ;  /* 0x0000000128117824 */ /* 0x001fe400078e0225 */
[----:B------:R-:W5:Y:S01]  /*1480*/  S2R R40, SR_CTAID.X ;  /* 0x0000000000287919 */ /* 0x000f620000002500 */
[----:B------:R-:W-:Y:S01]  /*1490*/  IMAD.WIDE R14, R15, R22, c[0x0][0x160] ;  /* 0x000058000f0e7625 */ /* 0x000fe200078e0216 */
[----:B------:R-:W-:-:S04]  /*14a0*/  IADD3 R39, R39, 0xc00, RZ ;  /* 0x00000c0027277810 */ /* 0x000fc80007ffe0ff */
[----:B------:R0:W2:Y:S02]  /*14b0*/  LDG.E.U16.CONSTANT R26, [R14.64] ;  /* 0x000000060e1a7981 */ /* 0x0000a4000c1e9500 */
[----:B0-----:R-:W-:Y:S02]  /*14c0*/  IMAD.IADD R15, R39, 0x1, R36 ;  /* 0x00000001270f7824 */ /* 0x001fe400078e0224 */
[----:B------:R-:W0:Y:S04]  /*14d0*/  S2R R14, SR_CTAID.Y ;  /* 0x00000000000e7919 */ /* 0x000e280000002600 */
[----:B------:R-:W0:Y:S01]  /*14e0*/  S2R R39, SR_CTAID.Y ;  /* 0x0000000000277919 */ /* 0x000e220000002600 */
[----:B-----5:R-:W-:-:S04]  /*14f0*/  IMAD R41, R40, c[0x0][0x194], R41 ;  /* 0x0000650028297a24 */ /* 0x020fc800078e0229 */
[----:B------:R-:W-:-:S05]  /*1500*/  IMAD.SHL.U32 R41, R41, 0x4000, RZ ;  /* 0x0000400029297824 */ /* 0x000fca00078e00ff */
[----:B------:R-:W-:-:S04]  /*1510*/  IADD3 R41, R41, 0x1300, RZ ;  /* 0x0000130029297810 */ /* 0x000fc80007ffe0ff */
[----:B-1----:R-:W-:Y:S02]  /*1520*/  LEA.HI R43, R8, R41, RZ, 0x8 ;  /* 0x00000029082b7211 */ /* 0x002fe400078f40ff */
[----:B------:R-:W1:Y:S01]  /*1530*/  S2R R41, SR_CTAID.Y ;  /* 0x0000000000297919 */ /* 0x000e620000002600 */
[C---:B0-----:R-:W-:Y:S02]  /*1540*/  IMAD R14, R42.reuse, c[0x0][0x194], R14 ;  /* 0x000065002a0e7a24 */ /* 0x041fe400078e020e */
[----:B------:R-:W-:Y:S02]  /*1550*/  IMAD R39, R42, c[0x0][0x194], R39 ;  /* 0x000065002a277a24 */ /* 0x000fe400078e0227 */
[----:B------:R-:W1:Y:S04]  /*1560*/  S2R R42, SR_CTAID.X ;  /* 0x00000000002a7919 */ /* 0x000e680000002500 */
[----:B------:R-:W0:Y:S01]  /*1570*/  S2R R48, SR_CTAID.X ;  /* 0x0000000000307919 */ /* 0x000e220000002500 */
[----:B-1----:R-:W-:-:S04]  /*1580*/  IMAD R41, R42, c[0x0][0x194], R41 ;  /* 0x000065002a297a24 */ /* 0x002fc800078e0229 */
[----:B------:R-:W-:-:S05]  /*1590*/  IMAD.SHL.U32 R41, R41, 0x4000, RZ ;  /* 0x0000400029297824 */ /* 0x000fca00078e00ff */
[----:B------:R-:W-:-:S04]  /*15a0*/  IADD3 R41, R41, 0x1700, RZ ;  /* 0x0000170029297810 */ /* 0x000fc80007ffe0ff */
[----:B------:R-:W-:Y:S02]  /*15b0*/  LEA.HI R45, R9, R41, RZ, 0x8 ;  /* 0x00000029092d7211 */ /* 0x000fe400078f40ff */
[----:B------:R-:W0:Y:S04]  /*15c0*/  S2R R41, SR_CTAID.Y ;  /* 0x0000000000297919 */ /* 0x000e280000002600 */
[----:B------:R-:W1:Y:S04]  /*15d0*/  S2R R52, SR_CTAID.X ;  /* 0x0000000000347919 */ /* 0x000e680000002500 */
[----:B------:R-:W1:Y:S01]  /*15e0*/  S2R R49, SR_CTAID.Y ;  /* 0x0000000000317919 */ /* 0x000e620000002600 */
[----:B0-----:R-:W-:-:S04]  /*15f0*/  IMAD R41, R48, c[0x0][0x194], R41 ;  /* 0x0000650030297a24 */ /* 0x001fc800078e0229 */
[----:B------:R-:W-:-:S05]  /*1600*/  IMAD.SHL.U32 R41, R41, 0x4000, RZ ;  /* 0x0000400029297824 */ /* 0x000fca00078e00ff */
[----:B------:R-:W-:-:S04]  /*1610*/  IADD3 R41, R41, 0x1b00, RZ ;  /* 0x00001b0029297810 */ /* 0x000fc80007ffe0ff */
[----:B------:R-:W-:Y:S02]  /*1620*/  LEA.HI R51, R10, R41, RZ, 0x8 ;  /* 0x000000290a337211 */ /* 0x000fe400078f40ff */
[----:B------:R-:W0:Y:S01]  /*1630*/  S2R R41, SR_CTAID.Y ;  /* 0x0000000000297919 */ /* 0x000e220000002600 */
[----:B------:R-:W-:Y:S02]  /*1640*/  IMAD.SHL.U32 R14, R14, 0x4000, RZ ;  /* 0x000040000e0e7824 */ /* 0x000fe400078e00ff */
[----:B------:R-:W-:Y:S02]  /*1650*/  IMAD.SHL.U32 R30, R30, 0x4000, RZ ;  /* 0x000040001e1e7824 */ /* 0x000fe400078e00ff */
[----:B------:R-:W-:Y:S01]  /*1660*/  IMAD.WIDE R2, R3, R22, c[0x0][0x160] ;  /* 0x0000580003027625 */ /* 0x000fe200078e0216 */
[----:B------:R-:W-:-:S03]  /*1670*/  LOP3.LUT R34, R34, 0xff, RZ, 0xc0, !PT ;  /* 0x000000ff22227812 */ /* 0x000fc600078ec0ff */
[-C--:B------:R-:W-:Y:S01]  /*1680*/  IMAD.WIDE R4, R5, R22.reuse, c[0x0][0x160] ;  /* 0x0000580005047625 */ /* 0x080fe200078e0216 */
[----:B------:R-:W-:Y:S01]  /*1690*/  IADD3 R14, R14, 0x900, RZ ;  /* 0x000009000e0e7810 */ /* 0x000fe20007ffe0ff */
[----:B------:R5:W2:Y:S01]  /*16a0*/  LDG.E.U16.CONSTANT R25, [R2.64] ;  /* 0x0000000602197981 */ /* 0x000aa2000c1e9500 */
[----:B------:R-:W-:Y:S02]  /*16b0*/  LOP3.LUT R18, R18, 0xff, RZ, 0xc0, !PT ;  /* 0x000000ff12127812 */ /* 0x000fe400078ec0ff */
[----:B------:R-:W-:Y:S01]  /*16c0*/  IADD3 R30, R30, 0x600, RZ ;  /* 0x000006001e1e7810 */ /* 0x000fe20007ffe0ff */
[----:B------:R0:W2:Y:S01]  /*16d0*/  LDG.E.U16.CONSTANT R27, [R4.64] ;  /* 0x00000006041b7981 */ /* 0x0000a2000c1e9500 */
[----:B-1----:R-:W-:Y:S02]  /*16e0*/  IMAD R49, R52, c[0x0][0x194], R49 ;  /* 0x0000650034317a24 */ /* 0x002fe400078e0231 */
[----:B-----5:R-:W-:-:S04]  /*16f0*/  IMAD.WIDE R2, R7, R22, c[0x0][0x160] ;  /* 0x0000580007027625 */ /* 0x020fc800078e0216 */
[----:B0-----:R-:W-:-:S04]  /*1700*/  IMAD.WIDE R4, R19, R22, c[0x0][0x160] ;  /* 0x0000580013047625 */ /* 0x001fc800078e0216 */
[----:B------:R-:W-:Y:S02]  /*1710*/  IMAD.IADD R19, R14, 0x1, R34 ;  /* 0x000000010e137824 */ /* 0x000fe400078e0222 */
[----:B------:R-:W-:Y:S01]  /*1720*/  IMAD.WIDE R12, R13, R22, c[0x0][0x160] ;  /* 0x000058000d0c7625 */ /* 0x000fe200078e0216 */
[----:B------:R-:W-:Y:S01]  /*1730*/  SHF.R.U32.HI R40, RZ, 0x10, R8 ;  /* 0x00000010ff287819 */ /* 0x000fe20000011608 */
[----:B------:R-:W0:Y:S02]  /*1740*/  S2R R50, SR_CTAID.Y ;  /* 0x0000000000327919 */ /* 0x000e240000002600 */
[----:B------:R-:W-:Y:S02]  /*1750*/  IMAD R41, R52, c[0x0][0x194], R41 ;  /* 0x0000650034297a24 */ /* 0x000fe400078e0229 */
[----:B------:R-:W-:Y:S01]  /*1760*/  IMAD.IADD R31, R30, 0x1, R18 ;  /* 0x000000011e1f7824 */ /* 0x000fe200078e0212 */
[----:B------:R-:W-:Y:S01]  /*1770*/  LOP3.LUT R42, R9, 0xff, RZ, 0xc0, !PT ;  /* 0x000000ff092a7812 */ /* 0x000fe200078ec0ff */
[----:B------:R1:W5:Y:S01]  /*1780*/  LDG.E.U16.CONSTANT R30, [R2.64] ;  /* 0x00000006021e7981 */ /* 0x000362000c1e9500 */
[----:B------:R-:W-:-:S02]  /*1790*/  IMAD.SHL.U32 R49, R49, 0x4000, RZ ;  /* 0x0000400031317824 */ /* 0x000fc400078e00ff */
[----:B------:R-:W-:Y:S01]  /*17a0*/  IMAD.SHL.U32 R41, R41, 0x4000, RZ ;  /* 0x0000400029297824 */ /* 0x000fe200078e00ff */
[----:B------:R-:W-:Y:S01]  /*17b0*/  SHF.R.U32.HI R44, RZ, 0x10, R9 ;  /* 0x00000010ff2c7819 */ /* 0x000fe20000011609 */
[-C--:B------:R-:W-:Y:S01]  /*17c0*/  IMAD.WIDE R6, R31, R22.reuse, c[0x0][0x160] ;  /* 0x000058001f067625 */ /* 0x080fe200078e0216 */
[----:B------:R-:W0:Y:S03]  /*17d0*/  S2R R56, SR_CTAID.X ;  /* 0x0000000000387919 */ /* 0x000e260000002500 */
[-C--:B-1----:R-:W-:Y:S01]  /*17e0*/  IMAD.WIDE R2, R19, R22.reuse, c[0x0][0x160] ;  /* 0x0000580013027625 */ /* 0x082fe200078e0216 */
[----:B------:R-:W-:Y:S01]  /*17f0*/  SHF.R.U32.HI R19, RZ, 0x8, R8 ;  /* 0x00000008ff137819 */ /* 0x000fe20000011608 */
[----:B------:R1:W2:Y:S02]  /*1800*/  LDG.E.U16.CONSTANT R31, [R12.64] ;  /* 0x000000060c1f7981 */ /* 0x0002a4000c1e9500 */
[----:B------:R-:W-:Y:S01]  /*1810*/  IMAD.WIDE R14, R15, R22, c[0x0][0x160] ;  /* 0x000058000f0e7625 */ /* 0x000fe200078e0216 */
[----:B------:R-:W-:Y:S01]  /*1820*/  LOP3.LUT R19, R19, 0xff, RZ, 0xc0, !PT ;  /* 0x000000ff13137812 */ /* 0x000fe200078ec0ff */
[----:B------:R-:W0:Y:S01]  /*1830*/  S2R R57, SR_CTAID.X ;  /* 0x0000000000397919 */ /* 0x000e220000002500 */
[----:B------:R-:W-:-:S02]  /*1840*/  LOP3.LUT R40, R40, 0xff, RZ, 0xc0, !PT ;  /* 0x000000ff28287812 */ /* 0x000fc400078ec0ff */
[----:B------:R-:W-:Y:S01]  /*1850*/  IADD3 R49, R49, 0x1100, RZ ;  /* 0x0000110031317810 */ /* 0x000fe20007ffe0ff */
[----:B------:R1:W2:Y:S01]  /*1860*/  LDG.E.U16.CONSTANT R34, [R14.64] ;  /* 0x000000060e227981 */ /* 0x0002a2000c1e9500 */
[----:B------:R-:W-:Y:S01]  /*1870*/  IADD3 R41, R41, 0x1200, RZ ;  /* 0x0000120029297810 */ /* 0x000fe20007ffe0ff */
[----:B-1----:R-:W-:Y:S02]  /*1880*/  IMAD.WIDE R12, R35, R22, c[0x0][0x160] ;  /* 0x00005800230c7625 */ /* 0x002fe400078e0216 */
[----:B------:R-:W1:Y:S04]  /*1890*/  S2R R60, SR_CTAID.X ;  /* 0x00000000003c7919 */ /* 0x000e680000002500 */
[----:B------:R0:W2:Y:S01]  /*18a0*/  LDG.E.U16.CONSTANT R36, [R12.64] ;  /* 0x000000060c247981 */ /* 0x0000a2000c1e9500 */
[----:B------:R-:W-:Y:S01]  /*18b0*/  SHF.R.U32.HI R14, RZ, 0x8, R9 ;  /* 0x00000008ff0e7819 */ /* 0x000fe20000011609 */
[----:B------:R-:W-:-:S02]  /*18c0*/  IMAD.IADD R9, R49, 0x1, R19 ;  /* 0x0000000131097824 */ /* 0x000fc400078e0213 */
[----:B------:R-:W1:Y:S04]  /*18d0*/  S2R R58, SR_CTAID.Y ;  /* 0x00000000003a7919 */ /* 0x000e680000002600 */
[----:B------:R-:W1:Y:S01]  /*18e0*/  S2R R49, SR_CTAID.Y ;  /* 0x0000000000317919 */ /* 0x000e620000002600 */
[----:B0-----:R-:W-:-:S03]  /*18f0*/  IMAD.IADD R13, R41, 0x1, R40 ;  /* 0x00000001290d7824 */ /* 0x001fc600078e0228 */
[----:B------:R-:W1:Y:S01]  /*1900*/  S2R R41, SR_CTAID.X ;  /* 0x0000000000297919 */ /* 0x000e620000002500 */
[----:B------:R-:W-:Y:S01]  /*1910*/  IMAD R50, R52, c[0x0][0x194], R50 ;  /* 0x0000650034327a24 */ /* 0x000fe200078e0232 */
[----:B------:R-:W-:Y:S01]  /*1920*/  LOP3.LUT R18, R8, 0xff, RZ, 0xc0, !PT ;  /* 0x000000ff08127812 */ /* 0x000fe200078ec0ff */
[----:B------:R-:W-:Y:S01]  /*1930*/  IMAD.WIDE R16, R17, R22, c[0x0][0x160] ;  /* 0x0000580011107625 */ /* 0x000fe200078e0216 */
[----:B------:R0:W2:Y:S01]  /*1940*/  LDG.E.U16.CONSTANT R35, [R2.64] ;  /* 0x0000000602237981 */ /* 0x0000a2000c1e9500 */
[----:B------:R-:W-:Y:S02]  /*1950*/  LOP3.LUT R44, R44, 0xff, RZ, 0xc0, !PT ;  /* 0x000000ff2c2c7812 */ /* 0x000fe400078ec0ff */
[----:B------:R-:W-:Y:S01]  /*1960*/  SHF.R.U32.HI R46, RZ, 0x8, R10 ;  /* 0x00000008ff2e7819 */ /* 0x000fe2000001160a */
[----:B------:R0:W2:Y:S04]  /*1970*/  LDG.E.U16.CONSTANT R32, [R4.64] ;  /* 0x0000000604207981 */ /* 0x0000a8000c1e9500 */
[----:B------:R0:W2:Y:S01]  /*1980*/  LDG.E.U16.CONSTANT R33, [R6.64] ;  /* 0x0000000606217981 */ /* 0x0000a2000c1e9500 */
[----:B-1----:R-:W-:-:S03]  /*1990*/  IMAD R49, R41, c[0x0][0x194], R49 ;  /* 0x0000650029317a24 */ /* 0x002fc600078e0231 */
[----:B------:R1:W2:Y:S01]  /*19a0*/  LDG.E.U16.CONSTANT R37, [R16.64] ;  /* 0x0000000610257981 */ /* 0x0002a2000c1e9500 */
[----:B------:R-:W-:Y:S01]  /*19b0*/  IMAD.SHL.U32 R49, R49, 0x4000, RZ ;  /* 0x0000400031317824 */ /* 0x000fe200078e00ff */
[----:B------:R-:W-:Y:S01]  /*19c0*/  LOP3.LUT R14, R14, 0xff, RZ, 0xc0, !PT ;  /* 0x000000ff0e0e7812 */ /* 0x000fe200078ec0ff */
[----:B------:R-:W-:Y:S02]  /*19d0*/  IMAD.SHL.U32 R50, R50, 0x4000, RZ ;  /* 0x0000400032327824 */ /* 0x000fe400078e00ff */
[-C--:B------:R-:W-:Y:S01]  /*19e0*/  IMAD.WIDE R12, R13, R22.reuse, c[0x0][0x160] ;  /* 0x000058000d0c7625 */ /* 0x080fe200078e0216 */
[----:B------:R-:W-:Y:S01]  /*19f0*/  IADD3 R49, R49, 0x1f00, RZ ;  /* 0x00001f0031317810 */ /* 0x000fe20007ffe0ff */
[----:B------:R-:W3:Y:S03]  /*1a00*/  S2R R41, SR_CTAID.X ;  /* 0x0000000000297919 */ /* 0x000ee60000002500 */
[----:B------:R-:W-:Y:S01]  /*1a10*/  LEA.HI R55, R11, R49, RZ, 0x8 ;  /* 0x000000310b377211 */ /* 0x000fe200078f40ff */
[----:B------:R-:W-:Y:S01]  /*1a20*/  IMAD.WIDE R8, R9, R22, c[0x0][0x160] ;  /* 0x0000580009087625 */ /* 0x000fe200078e0216 */
[----:B------:R-:W3:Y:S01]  /*1a30*/  S2R R49, SR_CTAID.Y ;  /* 0x0000000000317919 */ /* 0x000ee20000002600 */
[----:B------:R-:W-:-:S03]  /*1a40*/  IADD3 R50, R50, 0x1000, RZ ;  /* 0x0000100032327810 */ /* 0x000fc60007ffe0ff */
[----:B-1----:R-:W1:Y:S02]  /*1a50*/  S2R R16, SR_CTAID.Y ;  /* 0x0000000000107919 */ /* 0x002e640000002600 */
[----:B0-----:R-:W-:Y:S02]  /*1a60*/  IMAD.IADD R3, R50, 0x1, R18 ;  /* 0x0000000132037824 */ /* 0x001fe400078e0212 */
[----:B------:R-:W1:Y:S01]  /*1a70*/  S2R R50, SR_CTAID.X ;  /* 0x0000000000327919 */ /* 0x000e620000002500 */
[----:B------:R-:W-:-:S03]  /*1a80*/  LOP3.LUT R52, R11, 0xff, RZ, 0xc0, !PT ;  /* 0x000000ff0b347812 */ /* 0x000fc600078ec0ff */
[----:B------:R0:W2:Y:S04]  /*1a90*/  LDG.E.U16.CONSTANT R40, [R8.64] ;  /* 0x0000000608287981 */ /* 0x0000a8000c1e9500 */
[----:B------:R-:W0:Y:S01]  /*1aa0*/  LDS.128 R4, [R59+0x20] ;  /* 0x000020003b047984 */ /* 0x000e220000000c00 */
[----:B---3--:R-:W-:-:S03]  /*1ab0*/  IMAD R49, R41, c[0x0][0x194], R49 ;  /* 0x0000650029317a24 */ /* 0x008fc600078e0231 */
[----:B------:R-:W3:Y:S01]  /*1ac0*/  S2R R18, SR_CTAID.Y ;  /* 0x0000000000127919 */ /* 0x000ee20000002600 */
[----:B------:R-:W-:-:S03]  /*1ad0*/  IMAD.SHL.U32 R49, R49, 0x4000, RZ ;  /* 0x0000400031317824 */ /* 0x000fc600078e00ff */
[----:B------:R0:W2:Y:S02]  /*1ae0*/  LDG.E.U16.CONSTANT R41, [R12.64] ;  /* 0x000000060c297981 */ /* 0x0000a4000c1e9500 */
[----:B------:R-:W-:-:S05]  /*1af0*/  IADD3 R49, R49, 0x1400, RZ ;  /* 0x0000140031317810 */ /* 0x000fca0007ffe0ff */
[----:B------:R-:W-:Y:S02]  /*1b00*/  IMAD.IADD R15, R49, 0x1, R42 ;  /* 0x00000001310f7824 */ /* 0x000fe400078e022a */
[----:B------:R-:W0:Y:S01]  /*1b10*/  S2R R49, SR_CTAID.Y ;  /* 0x0000000000317919 */ /* 0x000e220000002600 */
[----:B-1----:R-:W-:-:S04]  /*1b20*/  IMAD R16, R50, c[0x0][0x194], R16 ;  /* 0x0000650032107a24 */ /* 0x002fc800078e0210 */
[----:B------:R-:W-:-:S05]  /*1b30*/  IMAD.SHL.U32 R16, R16, 0x4000, RZ ;  /* 0x0000400010107824 */ /* 0x000fca00078e00ff */
[----:B------:R-:W-:Y:S01]  /*1b40*/  IADD3 R16, R16, 0x1500, RZ ;  /* 0x0000150010107810 */ /* 0x000fe20007ffe0ff */
[----:B0-----:R-:W-:-:S04]  /*1b50*/  IMAD R49, R50, c[0x0][0x194], R49 ;  /* 0x0000650032317a24 */ /* 0x001fc800078e0231 */
[----:B------:R-:W-:Y:S02]  /*1b60*/  IMAD.SHL.U32 R49, R49, 0x4000, RZ ;  /* 0x0000400031317824 */ /* 0x000fe400078e00ff */
[----:B------:R-:W-:-:S03]  /*1b70*/  IMAD.IADD R19, R16, 0x1, R14 ;  /* 0x0000000110137824 */ /* 0x000fc600078e020e */
[----:B------:R-:W-:Y:S01]  /*1b80*/  IADD3 R49, R49, 0x1600, RZ ;  /* 0x0000160031317810 */ /* 0x000fe20007ffe0ff */
[-C--:B------:R-:W-:Y:S01]  /*1b90*/  IMAD.WIDE R16, R45, R22.reuse, c[0x0][0x160] ;  /* 0x000058002d107625 */ /* 0x080fe200078e0216 */
[----:B------:R-:W0:Y:S03]  /*1ba0*/  S2R R50, SR_CTAID.Y ;  /* 0x0000000000327919 */ /* 0x000e260000002600 */
[----:B------:R-:W-:Y:S02]  /*1bb0*/  IMAD.IADD R45, R49, 0x1, R44 ;  /* 0x00000001312d7824 */ /* 0x000fe400078e022c */
[----:B---3--:R-:W-:Y:S01]  /*1bc0*/  IMAD R18, R56, c[0x0][0x194], R18 ;  /* 0x0000650038127a24 */ /* 0x008fe200078e0212 */
[----:B------:R-:W1:Y:S01]  /*1bd0*/  S2R R49, SR_CTAID.Y ;  /* 0x0000000000317919 */ /* 0x000e620000002600 */
[----:B------:R-:W-:Y:S01]  /*1be0*/  IMAD.WIDE R14, R15, R22, c[0x0][0x160] ;  /* 0x000058000f0e7625 */ /* 0x000fe200078e0216 */
[----:B------:R-:W-:-:S02]  /*1bf0*/  LOP3.LUT R12, R46, 0xff, RZ, 0xc0, !PT ;  /* 0x000000ff2e0c7812 */ /* 0x000fc400078ec0ff */
[--C-:B------:R-:W-:Y:S01]  /*1c00*/  SHF.R.U32.HI R53, RZ, 0x8, R11.reuse ;  /* 0x00000008ff357819 */ /* 0x100fe2000001160b */
[----:B------:R-:W-:Y:S01]  /*1c10*/  IMAD R58, R60, c[0x0][0x194], R58 ;  /* 0x000065003c3a7a24 */ /* 0x000fe200078e023a */
[----:B------:R3:W2:Y:S01]  /*1c20*/  LDG.E.U16.CONSTANT R44, [R14.64] ;  /* 0x000000060e2c7981 */ /* 0x0006a2000c1e9500 */
[----:B------:R-:W-:Y:S01]  /*1c30*/  SHF.R.U32.HI R54, RZ, 0x10, R11 ;  /* 0x00000010ff367819 */ /* 0x000fe2000001160b */
[----:B------:R-:W-:Y:S01]  /*1c40*/  IMAD.SHL.U32 R39, R39, 0x4000, RZ ;  /* 0x0000400027277824 */ /* 0x000fe200078e00ff */
[----:B------:R-:W-:Y:S01]  /*1c50*/  LOP3.LUT R38, R38, 0xff, RZ, 0xc0, !PT ;  /* 0x000000ff26267812 */ /* 0x000fe200078ec0ff */
[----:B------:R-:W-:Y:S01]  /*1c60*/  IMAD.WIDE R2, R3, R22, c[0x0][0x160] ;  /* 0x0000580003027625 */ /* 0x000fe200078e0216 */
[----:B------:R-:W-:Y:S01]  /*1c70*/  SHF.R.U32.HI R48, RZ, 0x10, R10 ;  /* 0x00000010ff307819 */ /* 0x000fe2000001160a */
[----:B------:R1:W2:Y:S02]  /*1c80*/  LDG.E.U16.CONSTANT R42, [R16.64] ;  /* 0x00000006102a7981 */ /* 0x0002a4000c1e9500 */
[----:B0-----:R-:W-:-:S02]  /*1c90*/  IMAD R50, R56, c[0x0][0x194], R50 ;  /* 0x0000650038327a24 */ /* 0x001fc400078e0232 */
[----:B-1----:R-:W-:Y:S02]  /*1ca0*/  IMAD R49, R56, c[0x0][0x194], R49 ;  /* 0x0000650038317a24 */ /* 0x002fe400078e0231 */
[----:B------:R-:W0:Y:S04]  /*1cb0*/  S2R R56, SR_CTAID.Y ;  /* 0x0000000000387919 */ /* 0x000e280000002600 */
[----:B---3--:R-:W1:Y:S01]  /*1cc0*/  S2R R15, SR_CTAID.Y ;  /* 0x00000000000f7919 */ /* 0x008e620000002600 */
[----:B------:R-:W-:-:S05]  /*1cd0*/  IMAD.WIDE R8, R45, R22, c[0x0][0x160] ;  /* 0x000058002d087625 */ /* 0x000fca00078e0216 */
[----:B------:R3:W2:Y:S01]  /*1ce0*/  LDG.E.U16.CONSTANT R46, [R8.64] ;  /* 0x00000006082e7981 */ /* 0x0006a2000c1e9500 */
[----:B0-----:R-:W-:-:S04]  /*1cf0*/  IMAD R56, R57, c[0x0][0x194], R56 ;  /* 0x0000650039387a24 */ /* 0x001fc800078e0238 */
[----:B------:R-:W-:-:S05]  /*1d00*/  IMAD.SHL.U32 R56, R56, 0x4000, RZ ;  /* 0x0000400038387824 */ /* 0x000fca00078e00ff */
[----:B------:R-:W-:Y:S01]  /*1d10*/  IADD3 R56, R56, 0x1c00, RZ ;  /* 0x00001c0038387810 */ /* 0x000fe20007ffe0ff */
[----:B------:R-:W0:Y:S04]  /*1d20*/  S2R R57, SR_CTAID.Y ;  /* 0x0000000000397919 */ /* 0x000e280000002600 */
[----:B---3--:R-:W-:Y:S02]  /*1d30*/  IMAD.IADD R9, R56, 0x1, R52 ;  /* 0x0000000138097824 */ /* 0x008fe400078e0234 */
[----:B------:R-:W3:Y:S01]  /*1d40*/  S2R R56, SR_CTAID.Y ;  /* 0x0000000000387919 */ /* 0x000ee20000002600 */
[----:B-1----:R-:W-:Y:S02]  /*1d50*/  IMAD R15, R60, c[0x0][0x194], R15 ;  /* 0x000065003c0f7a24 */ /* 0x002fe400078e020f */
[----:B------:R-:W-:-:S02]  /*1d60*/  IMAD.SHL.U32 R58, R58, 0x4000, RZ ;  /* 0x000040003a3a7824 */ /* 0x000fc400078e00ff */
[----:B------:R-:W-:Y:S01]  /*1d70*/  IMAD.SHL.U32 R15, R15, 0x4000, RZ ;  /* 0x000040000f0f7824 */ /* 0x000fe200078e00ff */
[----:B------:R-:W-:Y:S02]  /*1d80*/  LOP3.LUT R53, R53, 0xff, RZ, 0xc0, !PT ;  /* 0x000000ff35357812 */ /* 0x000fe400078ec0ff */
[----:B------:R-:W-:Y:S02]  /*1d90*/  LOP3.LUT R54, R54, 0xff, RZ, 0xc0, !PT ;  /* 0x000000ff36367812 */ /* 0x000fe400078ec0ff */
[----:B------:R-:W-:Y:S02]  /*1da0*/  IADD3 R15, R15, 0x1d00, RZ ;  /* 0x00001d000f0f7810 */ /* 0x000fe40007ffe0ff */
[----:B------:R-:W-:Y:S02]  /*1db0*/  IADD3 R58, R58, 0x1e00, RZ ;  /* 0x00001e003a3a7810 */ /* 0x000fe40007ffe0ff */
[----:B------:R-:W-:Y:S01]  /*1dc0*/  IADD3 R39, R39, 0xe00, RZ ;  /* 0x00000e0027277810 */ /* 0x000fe20007ffe0ff */
[----:B------:R-:W-:-:S02]  /*1dd0*/  IMAD.IADD R53, R15, 0x1, R53 ;  /* 0x000000010f357824 */ /* 0x000fc400078e0235 */
[----:B------:R-:W-:Y:S02]  /*1de0*/  IMAD.IADD R15, R58, 0x1, R54 ;  /* 0x000000013a0f7824 */ /* 0x000fe400078e0236 */
[C---:B0-----:R-:W-:Y:S01]  /*1df0*/  IMAD R57, R60.reuse, c[0x0][0x194], R57 ;  /* 0x000065003c397a24 */ /* 0x041fe200078e0239 */
[----:B------:R-:W0:Y:S01]  /*1e00*/  S2R R58, SR_CTAID.Y ;  /* 0x00000000003a7919 */ /* 0x000e220000002600 */
[----:B------:R-:W-:Y:S02]  /*1e10*/  IMAD.IADD R39, R39, 0x1, R38 ;  /* 0x0000000127277824 */ /* 0x000fe400078e0226 */
[----:B---3--:R-:W-:Y:S02]  /*1e20*/  IMAD R56, R60, c[0x0][0x194], R56 ;  /* 0x000065003c387a24 */ /* 0x008fe400078e0238 */
[----:B------:R-:W0:Y:S01]  /*1e30*/  S2R R60, SR_CTAID.X ;  /* 0x00000000003c7919 */ /* 0x000e220000002500 */
[----:B------:R-:W-:Y:S02]  /*1e40*/  IMAD.SHL.U32 R49, R49, 0x4000, RZ ;  /* 0x0000400031317824 */ /* 0x000fe400078e00ff */
[----:B------:R-:W-:-:S04]  /*1e50*/  IMAD.WIDE R38, R39, R22, c[0x0][0x160] ;  /* 0x0000580027267625 */ /* 0x000fc800078e0216 */
[----:B------:R-:W-:Y:S02]  /*1e60*/  IMAD.SHL.U32 R18, R18, 0x4000, RZ ;  /* 0x0000400012127824 */ /* 0x000fe400078e00ff */
[----:B------:R-:W-:Y:S01]  /*1e70*/  IMAD.SHL.U32 R50, R50, 0x4000, RZ ;  /* 0x0000400032327824 */ /* 0x000fe200078e00ff */
[----:B------:R-:W-:Y:S01]  /*1e80*/  IADD3 R49, R49, 0x1900, RZ ;  /* 0x0000190031317810 */ /* 0x000fe20007ffe0ff */
[----:B------:R1:W3:Y:S01]  /*1e90*/  LDG.E.U16.CONSTANT R38, [R38.64] ;  /* 0x0000000626267981 */ /* 0x0002e2000c1e9500 */
[----:B------:R-:W-:Y:S02]  /*1ea0*/  LOP3.LUT R48, R48, 0xff, RZ, 0xc0, !PT ;  /* 0x000000ff30307812 */ /* 0x000fe400078ec0ff */
[----:B------:R-:W-:Y:S02]  /*1eb0*/  IADD3 R18, R18, 0x1a00, RZ ;  /* 0x00001a0012127810 */ /* 0x000fe40007ffe0ff */
[----:B------:R-:W-:Y:S02]  /*1ec0*/  LOP3.LUT R47, R10, 0xff, RZ, 0xc0, !PT ;  /* 0x000000ff0a2f7812 */ /* 0x000fe400078ec0ff */
[----:B------:R-:W-:Y:S01]  /*1ed0*/  IADD3 R50, R50, 0x1800, RZ ;  /* 0x0000180032327810 */ /* 0x000fe20007ffe0ff */
[----:B------:R-:W-:Y:S01]  /*1ee0*/  IMAD.WIDE R10, R43, R22, c[0x0][0x160] ;  /* 0x000058002b0a7625 */ /* 0x000fe200078e0216 */
[----:B-1----:R1:W2:Y:S03]  /*1ef0*/  LDG.E.U16.CONSTANT R39, [R2.64] ;  /* 0x0000000602277981 */ /* 0x0022a6000c1e9500 */
[----:B------:R-:W-:-:S02]  /*1f00*/  IMAD.IADD R13, R49, 0x1, R12 ;  /* 0x00000001310d7824 */ /* 0x000fc400078e020c */
[----:B------:R-:W-:Y:S01]  /*1f10*/  IMAD.IADD R49, R18, 0x1, R48 ;  /* 0x0000000112317824 */ /* 0x000fe200078e0230 */
[----:B------:R0:W2:Y:S01]  /*1f20*/  LDG.E.U16.CONSTANT R43, [R10.64] ;  /* 0x000000060a2b7981 */ /* 0x0000a2000c1e9500 */
[----:B------:R-:W-:Y:S02]  /*1f30*/  IMAD.SHL.U32 R57, R57, 0x4000, RZ ;  /* 0x0000400039397824 */ /* 0x000fe400078e00ff */
[----:B-1----:R-:W-:-:S04]  /*1f40*/  IMAD.WIDE R2, R19, R22, c[0x0][0x160] ;  /* 0x0000580013027625 */ /* 0x002fc800078e0216 */
[----:B------:R-:W-:Y:S01]  /*1f50*/  IMAD.IADD R47, R50, 0x1, R47 ;  /* 0x00000001322f7824 */ /* 0x000fe200078e022f */
[----:B------:R1:W2:Y:S01]  /*1f60*/  LDG.E.U16.CONSTANT R45, [R2.64] ;  /* 0x00000006022d7981 */ /* 0x0002a2000c1e9500 */
[-C--:B------:R-:W-:Y:S01]  /*1f70*/  IMAD.WIDE R16, R55, R22.reuse, c[0x0][0x160] ;  /* 0x0000580037107625 */ /* 0x080fe200078e0216 */
[----:B------:R-:W-:Y:S02]  /*1f80*/  LOP3.LUT R8, R4, 0xff, RZ, 0xc0, !PT ;  /* 0x000000ff04087812 */ /* 0x000fe400078ec0ff */
[----:B------:R-:W-:Y:S01]  /*1f90*/  IADD3 R57, R57, 0x2000, RZ ;  /* 0x0000200039397810 */ /* 0x000fe20007ffe0ff */
[-C--:B0-----:R-:W-:Y:S01]  /*1fa0*/  IMAD.WIDE R10, R47, R22.reuse, c[0x0][0x160] ;  /* 0x000058002f0a7625 */ /* 0x081fe200078e0216 */
[----:B------:R-:W0:Y:S03]  /*1fb0*/  S2R R63, SR_CTAID.X ;  /* 0x00000000003f7919 */ /* 0x000e260000002500 */
[-C--:B-1----:R-:W-:Y:S01]  /*1fc0*/  IMAD.WIDE R2, R49, R22.reuse, c[0x0][0x160] ;  /* 0x0000580031027625 */ /* 0x082fe200078e0216 */
[----:B------:R1:W2:Y:S03]  /*1fd0*/  LDG.E.U16.CONSTANT R47, [R16.64] ;  /* 0x00000006102f7981 */ /* 0x0002a6000c1e9500 */
[----:B------:R-:W-:Y:S01]  /*1fe0*/  IMAD.WIDE R18, R51, R22, c[0x0][0x160] ;  /* 0x0000580033127625 */ /* 0x000fe200078e0216 */
[----:B------:R0:W2:Y:S03]  /*1ff0*/  LDG.E.U16.CONSTANT R49, [R10.64] ;  /* 0x000000060a317981 */ /* 0x0000a6000c1e9500 */
[----:B------:R-:W-:Y:S01]  /*2000*/  IMAD R58, R60, c[0x0][0x194], R58 ;  /* 0x000065003c3a7a24 */ /* 0x000fe200078e023a */
[----:B------:R4:W2:Y:S01]  /*2010*/  LDG.E.U16.CONSTANT R51, [R2.64] ;  /* 0x0000000602337981 */ /* 0x0008a2000c1e9500 */
[----:B-1----:R-:W-:-:S03]  /*2020*/  IMAD.IADD R17, R57, 0x1, R8 ;  /* 0x0000000139117824 */ /* 0x002fc600078e0208 */
[----:B------:R-:W1:Y:S04]  /*2030*/  S2R R60, SR_CTAID.Y ;  /* 0x00000000003c7919 */ /* 0x000e680000002600 */
[----:B------:R-:W1:Y:S01]  /*2040*/  S2R R61, SR_CTAID.Y ;  /* 0x00000000003d7919 */ /* 0x000e620000002600 */
[----:B----4-:R-:W-:-:S03]  /*2050*/  IMAD.WIDE R2, R9, R22, c[0x0][0x160] ;  /* 0x0000580009027625 */ /* 0x010fc600078e0216 */
[----:B0-----:R0:W4:Y:S04]  /*2060*/  LDS.128 R8, [R59+0x30] ;  /* 0x000030003b087984 */ /* 0x0011280000000c00 */
[----:B------:R-:W4:Y:S04]  /*2070*/  S2R R62, SR_CTAID.Y ;  /* 0x00000000003e7919 */ /* 0x000f280000002600 */
[----:B0-----:R-:W0:Y:S04]  /*2080*/  S2R R59, SR_CTAID.Y ;  /* 0x00000000003b7919 */ /* 0x001e280000002600 */
[----:B------:R-:W4:Y:S04]  /*2090*/  S2R R64, SR_CTAID.X ;  /* 0x0000000000407919 */ /* 0x000f280000002500 */
[----:B------:R-:W4:Y:S01]  /*20a0*/  S2R R65, SR_CTAID.Y ;  /* 0x0000000000417919 */ /* 0x000f220000002600 */
[----:B------:R-:W-:Y:S01]  /*20b0*/  IMAD.SHL.U32 R56, R56, 0x4000, RZ ;  /* 0x0000400038387824 */ /* 0x000fe200078e00ff */
[----:B------:R-:W-:Y:S01]  /*20c0*/  SHF.R.U32.HI R14, RZ, 0x8, R4 ;  /* 0x00000008ff0e7819 */ /* 0x000fe20000011604 */
[----:B------:R-:W-:Y:S01]  /*20d0*/  IMAD.SHL.U32 R58, R58, 0x4000, RZ ;  /* 0x000040003a3a7824 */ /* 0x000fe200078e00ff */
[----:B------:R5:W2:Y:S01]  /*20e0*/  LDG.E.U16.CONSTANT R48, [R18.64] ;  /* 0x0000000612307981 */ /* 0x000aa2000c1e9500 */
[C---:B-1----:R-:W-:Y:S01]  /*20f0*/  IMAD R60, R63.reuse, c[0x0][0x194], R60 ;  /* 0x000065003f3c7a24 */ /* 0x042fe200078e023c */
[----:B------:R-:W-:Y:S01]  /*2100*/  LOP3.LUT R14, R14, 0xff, RZ, 0xc0, !PT ;  /* 0x000000ff0e0e7812 */ /* 0x000fe200078ec0ff */
[----:B------:R-:W-:Y:S01]  /*2110*/  IMAD R61, R63, c[0x0][0x194], R61 ;  /* 0x000065003f3d7a24 */ /* 0x000fe200078e023d */
[----:B------:R-:W-:Y:S01]  /*2120*/  IADD3 R56, R56, 0x2100, RZ ;  /* 0x0000210038387810 */ /* 0x000fe20007ffe0ff */
[----:B------:R-:W-:Y:S01]  /*2130*/  IMAD.WIDE R12, R13, R22, c[0x0][0x160] ;  /* 0x000058000d0c7625 */ /* 0x000fe200078e0216 */
[----:B------:R-:W-:Y:S01]  /*2140*/  IADD3 R58, R58, 0x2300, RZ ;  /* 0x000023003a3a7810 */ /* 0x000fe20007ffe0ff */
[----:B------:R1:W2:Y:S02]  /*2150*/  LDG.E.U16.CONSTANT R52, [R2.64] ;  /* 0x0000000602347981 */ /* 0x0002a4000c1e9500 */
[----:B------:R-:W-:Y:S01]  /*2160*/  IMAD.SHL.U32 R60, R60, 0x4000, RZ ;  /* 0x000040003c3c7824 */ /* 0x000fe200078e00ff */
[----:B-----5:R-:W-:Y:S01]  /*2170*/  SHF.R.U32.HI R18, RZ, 0x10, R4 ;  /* 0x00000010ff127819 */ /* 0x020fe20000011604 */
[----:B0-----:R-:W-:Y:S01]  /*2180*/  IMAD R59, R63, c[0x0][0x194], R59 ;  /* 0x000065003f3b7a24 */ /* 0x001fe200078e023b */
[----:B------:R-:W-:Y:S01]  /*2190*/  LEA.HI R19, R4, R58, RZ, 0x8 ;  /* 0x0000003a04137211 */ /* 0x000fe200078f40ff */
[----:B------:R-:W-:Y:S01]  /*21a0*/  IMAD.SHL.U32 R61, R61, 0x4000, RZ ;  /* 0x000040003d3d7824 */ /* 0x000fe200078e00ff */
[--C-:B------:R-:W-:Y:S01]  /*21b0*/  SHF.R.U32.HI R4, RZ, 0x8, R5.reuse ;  /* 0x00000008ff047819 */ /* 0x100fe20000011605 */
[----:B------:R-:W-:Y:S01]  /*21c0*/  IMAD.IADD R57, R56, 0x1, R14 ;  /* 0x0000000138397824 */ /* 0x000fe200078e020e */
[----:B------:R-:W-:Y:S01]  /*21d0*/  SHF.R.U32.HI R58, RZ, 0x10, R5 ;  /* 0x00000010ff3a7819 */ /* 0x000fe20000011605 */
[----:B------:R-:W-:-:S02]  /*21e0*/  IMAD.SHL.U32 R59, R59, 0x4000, RZ ;  /* 0x000040003b3b7824 */ /* 0x000fc400078e00ff */
[----:B----4-:R-:W-:Y:S01]  /*21f0*/  IMAD R62, R63, c[0x0][0x194], R62 ;  /* 0x000065003f3e7a24 */ /* 0x010fe200078e023e */
[----:B-1----:R-:W-:Y:S01]  /*2200*/  LOP3.LUT R2, R5, 0xff, RZ, 0xc0, !PT ;  /* 0x000000ff05027812 */ /* 0x002fe200078ec0ff */
[-C--:B------:R-:W-:Y:S01]  /*2210*/  IMAD.WIDE R14, R15, R22.reuse, c[0x0][0x160] ;  /* 0x000058000f0e7625 */ /* 0x080fe200078e0216 */
[----:B------:R-:W-:Y:S01]  /*2220*/  LOP3.LUT R4, R4, 0xff, RZ, 0xc0, !PT ;  /* 0x000000ff04047812 */ /* 0x000fe200078ec0ff */
[----:B------:R0:W4:Y:S01]  /*2230*/  LDG.E.U16.CONSTANT R50, [R12.64] ;  /* 0x000000060c327981 */ /* 0x000122000c1e9500 */
[----:B------:R-:W-:Y:S01]  /*2240*/  IADD3 R61, R61, 0x2400, RZ ;  /* 0x000024003d3d7810 */ /* 0x000fe20007ffe0ff */
[-C--:B------:R-:W-:Y:S01]  /*2250*/  IMAD.WIDE R16, R17, R22.reuse, c[0x0][0x160] ;  /* 0x0000580011107625 */ /* 0x080fe200078e0216 */
[----:B------:R-:W-:Y:S01]  /*2260*/  IADD3 R60, R60, 0x2500, RZ ;  /* 0x000025003c3c7810 */ /* 0x000fe20007ffe0ff */
[----:B------:R1:W5:Y:S02]  /*2270*/  LDG.E.U16.CONSTANT R55, [R14.64] ;  /* 0x000000060e377981 */ /* 0x000364000c1e9500 */
[-C--:B------:R-:W-:Y:S01]  /*2280*/  IMAD.WIDE R56, R57, R22.reuse, c[0x0][0x160] ;  /* 0x0000580039387625 */ /* 0x080fe200078e0216 */
[----:B------:R-:W-:Y:S01]  /*2290*/  LOP3.LUT R58, R58, 0xff, RZ, 0xc0, !PT ;  /* 0x000000ff3a3a7812 */ /* 0x000fe200078ec0ff */
[----:B------:R1:W2:Y:S02]  /*22a0*/  LDG.E.U16.CONSTANT R54, [R16.64] ;  /* 0x0000000610367981 */ /* 0x0002a4000c1e9500 */
[----:B------:R-:W-:Y:S01]  /*22b0*/  IMAD R65, R64, c[0x0][0x194], R65 ;  /* 0x0000650040417a24 */ /* 0x000fe200078e0241 */
[----:B------:R-:W-:Y:S01]  /*22c0*/  IADD3 R59, R59, 0x2600, RZ ;  /* 0x000026003b3b7810 */ /* 0x000fe20007ffe0ff */
[----:B------:R-:W-:Y:S01]  /*22d0*/  IMAD.SHL.U32 R62, R62, 0x4000, RZ ;  /* 0x000040003e3e7824 */ /* 0x000fe200078e00ff */
[----:B------:R1:W2:Y:S01]  /*22e0*/  LDG.E.U16.CONSTANT R56, [R56.64] ;  /* 0x0000000638387981 */ /* 0x0002a2000c1e9500 */
[----:B------:R-:W-:Y:S01]  /*22f0*/  IMAD.SHL.U32 R65, R65, 0x4000, RZ ;  /* 0x0000400041417824 */ /* 0x000fe200078e00ff */
[----:B------:R-:W-:Y:S01]  /*2300*/  LOP3.LUT R18, R18, 0xff, RZ, 0xc0, !PT ;  /* 0x000000ff12127812 */ /* 0x000fe200078ec0ff */
[----:B0-----:R-:W-:Y:S01]  /*2310*/  IMAD.WIDE R12, R53, R22, c[0x0][0x160] ;  /* 0x00005800350c7625 */ /* 0x001fe200078e0216 */
[----:B------:R-:W-:-:S03]  /*2320*/  IADD3 R62, R62, 0x2200, RZ ;  /* 0x000022003e3e7810 */ /* 0x000fc60007ffe0ff */
[----:B-1----:R-:W-:Y:S02]  /*2330*/  IMAD.IADD R15, R61, 0x1, R2 ;  /* 0x000000013d0f7824 */ /* 0x002fe400078e0202 */
[----:B------:R-:W-:Y:S01]  /*2340*/  IMAD.IADD R17, R60, 0x1, R4 ;  /* 0x000000013c117824 */ /* 0x000fe200078e0204 */
[----:B------:R-:W0:Y:S01]  /*2350*/  S2R R61, SR_CTAID.Y ;  /* 0x00000000003d7919 */ /* 0x000e220000002600 */
[----:B------:R-:W-:-:S03]  /*2360*/  IMAD.IADD R57, R59, 0x1, R58 ;  /* 0x000000013b397824 */ /* 0x000fc600078e023a */
[----:B------:R-:W0:Y:S01]  /*2370*/  S2R R60, SR_CTAID.X ;  /* 0x00000000003c7919 */ /* 0x000e220000002500 */
[----:B------:R-:W-:Y:S01]  /*2380*/  IMAD.WIDE R2, R19, R22, c[0x0][0x160] ;  /* 0x0000580013027625 */ /* 0x000fe200078e0216 */
[----:B------:R-:W-:Y:S02]  /*2390*/  LOP3.LUT R4, R6, 0xff, RZ, 0xc0, !PT ;  /* 0x000000ff06047812 */ /* 0x000fe400078ec0ff */
[----:B------:R-:W-:Y:S01]  /*23a0*/  IADD3 R65, R65, 0x2800, RZ ;  /* 0x0000280041417810 */ /* 0x000fe20007ffe0ff */
[----:B------:R1:W2:Y:S04]  /*23b0*/  LDG.E.U16.CONSTANT R53, [R12.64] ;  /* 0x000000060c357981 */ /* 0x0002a8000c1e9500 */
[----:B------:R-:W0:Y:S01]  /*23c0*/  S2R R67, SR_CTAID.X ;  /* 0x0000000000437919 */ /* 0x000e220000002500 */
[----:B-1----:R-:W-:-:S02]  /*23d0*/  IMAD.IADD R13, R62, 0x1, R18 ;  /* 0x000000013e0d7824 */ /* 0x002fc400078e0212 */
[----:B------:R-:W-:Y:S02]  /*23e0*/  IMAD.WIDE R18, R57, R22, c[0x0][0x160] ;  /* 0x0000580039127625 */ /* 0x000fe400078e0216 */
[----:B------:R1:W2:Y:S02]  /*23f0*/  LDG.E.U16.CONSTANT R57, [R2.64] ;  /* 0x0000000602397981 */ /* 0x0002a4000c1e9500 */
[----:B0-----:R-:W-:Y:S02]  /*2400*/  IMAD R61, R60, c[0x0][0x194], R61 ;  /* 0x000065003c3d7a24 */ /* 0x001fe400078e023d */
[----:B------:R-:W0:Y:S01]  /*2410*/  S2R R68, SR_CTAID.X ;  /* 0x0000000000447919 */ /* 0x000e220000002500 */
[----:B-1----:R-:W-:-:S03]  /*2420*/  IMAD.IADD R3, R65, 0x1, R4 ;  /* 0x0000000141037824 */ /* 0x002fc600078e0204 */
[----:B------:R-:W1:Y:S04]  /*2430*/  S2R R69, SR_CTAID.X ;  /* 0x0000000000457919 */ /* 0x000e680000002500 */
[----:B------:R-:W0:Y:S01]  /*2440*/  S2R R65, SR_CTAID.Y ;  /* 0x0000000000417919 */ /* 0x000e220000002600 */
[----:B------:R-:W-:Y:S02]  /*2450*/  IMAD.SHL.U32 R61, R61, 0x4000, RZ ;  /* 0x000040003d3d7824 */ /* 0x000fe400078e00ff */
[----:B------:R-:W-:Y:S01]  /*2460*/  IMAD.WIDE R12, R13, R22, c[0x0][0x160] ;  /* 0x000058000d0c7625 */ /* 0x000fe200078e0216 */
[----:B------:R-:W-:Y:S01]  /*2470*/  SHF.R.U32.HI R62, RZ, 0x10, R6 ;  /* 0x00000010ff3e7819 */ /* 0x000fe20000011606 */
[----:B------:R-:W1:Y:S01]  /*2480*/  S2R R63, SR_CTAID.Y ;  /* 0x00000000003f7919 */ /* 0x000e620000002600 */
[----:B------:R-:W-:-:S03]  /*2490*/  IADD3 R61, R61, 0x2700, RZ ;  /* 0x000027003d3d7810 */ /* 0x000fc60007ffe0ff */
[----:B------:R0:W2:Y:S01]  /*24a0*/  LDG.E.U16.CONSTANT R59, [R12.64] ;  /* 0x000000060c3b7981 */ /* 0x0000a2000c1e9500 */
[----:B------:R-:W-:Y:S02]  /*24b0*/  LEA.HI R5, R5, R61, RZ, 0x8 ;  /* 0x0000003d05057211 */ /* 0x000fe400078f40ff */
[----:B------:R-:W-:Y:S01]  /*24c0*/  SHF.R.U32.HI R61, RZ, 0x8, R6 ;  /* 0x00000008ff3d7819 */ /* 0x000fe20000011606 */
[-C--:B------:R-:W-:Y:S01]  /*24d0*/  IMAD.WIDE R14, R15, R22.reuse, c[0x0][0x160] ;  /* 0x000058000f0e7625 */ /* 0x080fe200078e0216 */
[----:B------:R-:W3:Y:S03]  /*24e0*/  S2R R71, SR_CTAID.X ;  /* 0x0000000000477919 */ /* 0x000ee60000002500 */
[----:B------:R-:W-:Y:S01]  /*24f0*/  IMAD.WIDE R16, R17, R22, c[0x0][0x160] ;  /* 0x0000580011107625 */ /* 0x000fe200078e0216 */
[----:B------:R-:W3:Y:S01]  /*2500*/  S2R R70, SR_CTAID.Y ;  /* 0x0000000000467919 */ /* 0x000ee20000002600 */
[----:B------:R-:W-:-:S03]  /*2510*/  SHF.R.U32.HI R66, RZ, 0x10, R7 ;  /* 0x00000010ff427819 */ /* 0x000fc60000011607 */
[----:B------:R-:W3:Y:S01]  /*2520*/  S2R R73, SR_CTAID.X ;  /* 0x0000000000497919 */ /* 0x000ee20000002500 */
[----:B0-----:R-:W-:Y:S01]  /*2530*/  IMAD R65, R67, c[0x0][0x194], R65 ;  /* 0x0000650043417a24 */ /* 0x001fe200078e0241 */
[----:B------:R-:W-:Y:S01]  /*2540*/  LOP3.LUT R61, R61, 0xff, RZ, 0xc0, !PT ;  /* 0x000000ff3d3d7812 */ /* 0x000fe200078ec0ff */
[----:B------:R-:W-:Y:S01]  /*2550*/  IMAD.WIDE R12, R5, R22, c[0x0][0x160] ;  /* 0x00005800050c7625 */ /* 0x000fe200078e0216 */
[----:B------:R-:W-:Y:S01]  /*2560*/  LOP3.LUT R62, R62, 0xff, RZ, 0xc0, !PT ;  /* 0x000000ff3e3e7812 */ /* 0x000fe200078ec0ff */
[----:B------:R0:W2:Y:S02]  /*2570*/  LDG.E.U16.CONSTANT R58, [R14.64] ;  /* 0x000000060e3a7981 */ /* 0x0000a4000c1e9500 */
[----:B------:R-:W-:Y:S02]  /*2580*/  IMAD.SHL.U32 R65, R65, 0x4000, RZ ;  /* 0x0000400041417824 */ /* 0x000fe400078e00ff */
[----:B-1----:R-:W-:Y:S01]  /*2590*/  IMAD R63, R64, c[0x0][0x194], R63 ;  /* 0x00006500403f7a24 */ /* 0x002fe200078e023f */
[----:B------:R1:W2:Y:S02]  /*25a0*/  LDG.E.U16.CONSTANT R60, [R16.64] ;  /* 0x00000006103c7981 */ /* 0x0002a4000c1e9500 */
[----:B------:R-:W-:-:S02]  /*25b0*/  IADD3 R65, R65, 0x2900, RZ ;  /* 0x0000290041417810 */ /* 0x000fc40007ffe0ff */
[----:B------:R-:W0:Y:S03]  /*25c0*/  S2R R67, SR_CTAID.Y ;  /* 0x0000000000437919 */ /* 0x000e260000002600 */
[----:B------:R-:W-:Y:S01]  /*25d0*/  IMAD.IADD R5, R65, 0x1, R61 ;  /* 0x0000000141057824 */ /* 0x000fe200078e023d */
[----:B------:R-:W1:Y:S04]  /*25e0*/  S2R R72, SR_CTAID.Y ;  /* 0x0000000000487919 */ /* 0x000e680000002600 */
[----:B------:R-:W1:Y:S04]  /*25f0*/  S2R R65, SR_CTAID.Y ;  /* 0x0000000000417919 */ /* 0x000e680000002600 */
[----:B------:R0:W2:Y:S02]  /*2600*/  LDG.E.U16.CONSTANT R18, [R18.64] ;  /* 0x0000000612127981 */ /* 0x0000a4000c1e9500 */
[----:B0-----:R-:W-:Y:S01]  /*2610*/  IMAD R67, R68, c[0x0][0x194], R67 ;  /* 0x0000650044437a24 */ /* 0x001fe200078e0243 */
[----:B------:R-:W-:Y:S01]  /*2620*/  LOP3.LUT R64, R7, 0xff, RZ, 0xc0, !PT ;  /* 0x000000ff07407812 */ /* 0x000fe200078ec0ff */
[----:B------:R-:W-:Y:S01]  /*2630*/  IMAD.WIDE R2, R3, R22, c[0x0][0x160] ;  /* 0x0000580003027625 */ /* 0x000fe200078e0216 */
[----:B------:R-:W-:Y:S01]  /*2640*/  LOP3.LUT R66, R66, 0xff, RZ, 0xc0, !PT ;  /* 0x000000ff42427812 */ /* 0x000fe200078ec0ff */
[----:B------:R0:W2:Y:S02]  /*2650*/  LDG.E.U16.CONSTANT R19, [R12.64] ;  /* 0x000000060c137981 */ /* 0x0000a4000c1e9500 */
[----:B-1----:R-:W-:-:S02]  /*2660*/  IMAD R65, R68, c[0x0][0x194], R65 ;  /* 0x0000650044417a24 */ /* 0x002fc400078e0241 */
[----:B------:R1:W2:Y:S04]  /*2670*/  LDG.E.U16.CONSTANT R61, [R2.64] ;  /* 0x00000006023d7981 */ /* 0x0002a8000c1e9500 */
[----:B------:R-:W0:Y:S01]  /*2680*/  S2R R68, SR_CTAID.Y ;  /* 0x0000000000447919 */ /* 0x000e220000002600 */
[----:B------:R-:W-:-:S05]  /*2690*/  IMAD.SHL.U32 R65, R65, 0x4000, RZ ;  /* 0x0000400041417824 */ /* 0x000fca00078e00ff */
[----:B------:R-:W-:-:S05]  /*26a0*/  IADD3 R65, R65, 0x2a00, RZ ;  /* 0x00002a0041417810 */ /* 0x000fca0007ffe0ff */
[----:B------:R-:W-:Y:S02]  /*26b0*/  IMAD.IADD R15, R65, 0x1, R62 ;  /* 0x00000001410f7824 */ /* 0x000fe400078e023e */
[----:B------:R-:W1:Y:S01]  /*26c0*/  S2R R65, SR_CTAID.Y ;  /* 0x0000000000417919 */ /* 0x000e620000002600 */
[----:B0-----:R-:W-:-:S04]  /*26d0*/  IMAD R68, R69, c[0x0][0x194], R68 ;  /* 0x0000650045447a24 */ /* 0x001fc800078e0244 */
[----:B------:R-:W-:-:S05]  /*26e0*/  IMAD.SHL.U32 R68, R68, 0x4000, RZ ;  /* 0x0000400044447824 */ /* 0x000fca00078e00ff */
[----:B------:R-:W-:Y:S01]  /*26f0*/  IADD3 R68, R68, 0x2c00, RZ ;  /* 0x00002c0044447810 */ /* 0x000fe20007ffe0ff */
[----:B-1----:R-:W-:-:S04]  /*2700*/  IMAD R65, R69, c[0x0][0x194], R65 ;  /* 0x0000650045417a24 */ /* 0x002fc800078e0241 */
[----:B------:R-:W-:Y:S01]  /*2710*/  IMAD.IADD R17, R68, 0x1, R64 ;  /* 0x0000000144117824 */ /* 0x000fe200078e0240 */
[----:B------:R-:W0:Y:S04]  /*2720*/  S2R R69, SR_CTAID.Y ;  /* 0x0000000000457919 */ /* 0x000e280000002600 */
[----:B------:R-:W0:Y:S02]  /*2730*/  S2R R68, SR_CTAID.X ;  /* 0x0000000000447919 */ /* 0x000e240000002500 */
[----:B0-----:R-:W-:-:S04]  /*2740*/  IMAD R69, R68, c[0x0][0x194], R69 ;  /* 0x0000650044457a24 */ /* 0x001fc800078e0245 */
[----:B------:R-:W-:-:S05]  /*2750*/  IMAD.SHL.U32 R69, R69, 0x4000, RZ ;  /* 0x0000400045457824 */ /* 0x000fca00078e00ff */
[----:B------:R-:W-:-:S05]  /*2760*/  IADD3 R69, R69, 0x2e00, RZ ;  /* 0x00002e0045457810 */ /* 0x000fca0007ffe0ff */
[----:B------:R-:W-:Y:S02]  /*2770*/  IMAD.IADD R3, R69, 0x1, R66 ;  /* 0x0000000145037824 */ /* 0x000fe400078e0242 */
[----:B------:R-:W0:Y:S01]  /*2780*/  S2R R69, SR_CTAID.Y ;  /* 0x0000000000457919 */ /* 0x000e220000002600 */
[----:B---3--:R-:W-:-:S04]  /*2790*/  IMAD R70, R71, c[0x0][0x194], R70 ;  /* 0x0000650047467a24 */ /* 0x008fc800078e0246 */
[----:B------:R-:W-:Y:S01]  /*27a0*/  IMAD.SHL.U32 R70, R70, 0x4000, RZ ;  /* 0x0000400046467824 */ /* 0x000fe200078e00ff */
[----:B------:R-:W-:Y:S01]  /*27b0*/  LOP3.LUT R2, R8, 0xff, RZ, 0xc0, !PT ;  /* 0x000000ff08027812 */ /* 0x000fe200078ec0ff */
[----:B------:R-:W-:-:S03]  /*27c0*/  IMAD.WIDE R4, R5, R22, c[0x0][0x160] ;  /* 0x0000580005047625 */ /* 0x000fc600078e0216 */
[----:B------:R-:W-:Y:S02]  /*27d0*/  IADD3 R70, R70, 0x3000, RZ ;  /* 0x0000300046467810 */ /* 0x000fe40007ffe0ff */
[----:B------:R1:W3:Y:S03]  /*27e0*/  LDG.E.U16.CONSTANT R62, [R4.64] ;  /* 0x00000006043e7981 */ /* 0x0002e6000c1e9500 */
[----:B-1----:R-:W-:Y:S02]  /*27f0*/  IMAD.IADD R5, R70, 0x1, R2 ;  /* 0x0000000146057824 */ /* 0x002fe400078e0202 */
[----:B0-----:R-:W-:Y:S01]  /*2800*/  IMAD R69, R71, c[0x0][0x194], R69 ;  /* 0x0000650047457a24 */ /* 0x001fe200078e0245 */
[----:B------:R-:W0:Y:S04]  /*2810*/  S2R R70, SR_CTAID.X ;  /* 0x0000000000467919 */ /* 0x000e280000002500 */
[----:B------:R-:W0:Y:S01]  /*2820*/  S2R R71, SR_CTAID.Y ;  /* 0x0000000000477919 */ /* 0x000e220000002600 */
[----:B------:R-:W-:Y:S01]  /*2830*/  IMAD.SHL.U32 R69, R69, 0x4000, RZ ;  /* 0x0000400045457824 */ /* 0x000fe200078e00ff */
[----:B------:R-:W-:Y:S01]  /*2840*/  SHF.R.U32.HI R68, RZ, 0x8, R8 ;  /* 0x00000008ff447819 */ /* 0x000fe20000011608 */
[----:B------:R-:W-:-:S02]  /*2850*/  IMAD.SHL.U32 R63, R63, 0x4000, RZ ;  /* 0x000040003f3f7824 */ /* 0x000fc400078e00ff */
[----:B------:R-:W-:Y:S01]  /*2860*/  IMAD.WIDE R14, R15, R22, c[0x0][0x160] ;  /* 0x000058000f0e7625 */ /* 0x000fe200078e0216 */
[----:B------:R-:W-:Y:S02]  /*2870*/  LOP3.LUT R68, R68, 0xff, RZ, 0xc0, !PT ;  /* 0x000000ff44447812 */ /* 0x000fe400078ec0ff */
[----:B------:R-:W-:Y:S02]  /*2880*/  IADD3 R69, R69, 0x3100, RZ ;  /* 0x0000310045457810 */ /* 0x000fe40007ffe0ff */
[----:B------:R-:W-:Y:S01]  /*2890*/  IADD3 R63, R63, 0x2b00, RZ ;  /* 0x00002b003f3f7810 */ /* 0x000fe20007ffe0ff */
[----:B------:R1:W2:Y:S01]  /*28a0*/  LDG.E.U16.CONSTANT R64, [R14.64] ;  /* 0x000000060e407981 */ /* 0x0002a2000c1e9500 */
[----:B------:R-:W-:Y:S02]  /*28b0*/  IMAD.SHL.U32 R65, R65, 0x4000, RZ ;  /* 0x0000400041417824 */ /* 0x000fe400078e00ff */
[----:B------:R-:W-:Y:S02]  /*28c0*/  LEA.HI R63, R6, R63, RZ, 0x8 ;  /* 0x0000003f063f7211 */ /* 0x000fe400078f40ff */
[----:B------:R-:W-:Y:S01]  /*28d0*/  SHF.R.U32.HI R6, RZ, 0x8, R7 ;  /* 0x00000008ff067819 */ /* 0x000fe20000011607 */
[----:B-1----:R-:W-:-:S02]  /*28e0*/  IMAD.IADD R15, R69, 0x1, R68 ;  /* 0x00000001450f7824 */ /* 0x002fc400078e0244 */
[----:B------:R-:W1:Y:S01]  /*28f0*/  S2R R69, SR_CTAID.Y ;  /* 0x0000000000457919 */ /* 0x000e620000002600 */
[----:B0-----:R-:W-:Y:S01]  /*2900*/  IMAD R71, R70, c[0x0][0x194], R71 ;  /* 0x0000650046477a24 */ /* 0x001fe200078e0247 */
[----:B------:R-:W-:Y:S02]  /*2910*/  LOP3.LUT R16, R6, 0xff, RZ, 0xc0, !PT ;  /* 0x000000ff06107812 */ /* 0x000fe400078ec0ff */
[----:B------:R-:W-:Y:S01]  /*2920*/  IADD3 R65, R65, 0x2d00, RZ ;  /* 0x00002d0041417810 */ /* 0x000fe20007ffe0ff */
[----:B------:R-:W-:Y:S01]  /*2930*/  IMAD.SHL.U32 R71, R71, 0x4000, RZ ;  /* 0x0000400047477824 */ /* 0x000fe200078e00ff */
[----:B------:R-:W-:Y:S01]  /*2940*/  SHF.R.U32.HI R14, RZ, 0x10, R8 ;  /* 0x00000010ff0e7819 */ /* 0x000fe20000011608 */
[----:B------:R-:W-:-:S04]  /*2950*/  IMAD.WIDE R12, R17, R22, c[0x0][0x160] ;  /* 0x00005800110c7625 */ /* 0x000fc800078e0216 */
[----:B------:R-:W-:Y:S01]  /*2960*/  IMAD.IADD R65, R65, 0x1, R16 ;  /* 0x0000000141417824 */ /* 0x000fe200078e0210 */
[----:B------:R-:W-:Y:S02]  /*2970*/  LOP3.LUT R14, R14, 0xff, RZ, 0xc0, !PT ;  /* 0x000000ff0e0e7812 */ /* 0x000fe400078ec0ff */
[----:B------:R-:W-:Y:S01]  /*2980*/  IADD3 R71, R71, 0x3200, RZ ;  /* 0x0000320047477810 */ /* 0x000fe20007ffe0ff */
[----:B------:R-:W-:Y:S02]  /*2990*/  IMAD.WIDE R16, R65, R22, c[0x0][0x160] ;  /* 0x0000580041107625 */ /* 0x000fe400078e0216 */
[----:B------:R0:W2:Y:S02]  /*29a0*/  LDG.E.U16.CONSTANT R65, [R12.64] ;  /* 0x000000060c417981 */ /* 0x0000a4000c1e9500 */
[----:B------:R-:W-:Y:S02]  /*29b0*/  IMAD.SHL.U32 R67, R67, 0x4000, RZ ;  /* 0x0000400043437824 */ /* 0x000fe400078e00ff */
[----:B------:R-:W-:Y:S01]  /*29c0*/  IMAD R72, R73, c[0x0][0x194], R72 ;  /* 0x0000650049487a24 */ /* 0x000fe200078e0248 */
[----:B------:R-:W4:Y:S01]  /*29d0*/  S2R R77, SR_CTAID.X ;  /* 0x00000000004d7919 */ /* 0x000f220000002500 */
[----:B-1----:R-:W-:-:S03]  /*29e0*/  IMAD R69, R70, c[0x0][0x194], R69 ;  /* 0x0000650046457a24 */ /* 0x002fc600078e0245 */
[----:B------:R-:W4:Y:S01]  /*29f0*/  S2R R74, SR_CTAID.Y ;  /* 0x00000000004a7919 */ /* 0x000f220000002600 */
[----:B0-----:R-:W-:-:S03]  /*2a00*/  IMAD.WIDE R12, R15, R22, c[0x0][0x160] ;  /* 0x000058000f0c7625 */ /* 0x001fc600078e0216 */
[----:B------:R-:W0:Y:S01]  /*2a10*/  S2R R76, SR_CTAID.Y ;  /* 0x00000000004c7919 */ /* 0x000e220000002600 */
[----:B------:R-:W-:-:S03]  /*2a20*/  IMAD.IADD R15, R71, 0x1, R14 ;  /* 0x00000001470f7824 */ /* 0x000fc600078e020e */
[----:B------:R-:W1:Y:S01]  /*2a30*/  S2R R71, SR_CTAID.Y ;  /* 0x0000000000477919 */ /* 0x000e620000002600 */
[----:B------:R-:W-:Y:S01]  /*2a40*/  IADD3 R67, R67, 0x2f00, RZ ;  /* 0x00002f0043437810 */ /* 0x000fe20007ffe0ff */
[----:B------:R-:W-:Y:S02]  /*2a50*/  IMAD.SHL.U32 R69, R69, 0x4000, RZ ;  /* 0x0000400045457824 */ /* 0x000fe400078e00ff */
[----:B------:R-:W-:Y:S01]  /*2a60*/  IMAD.SHL.U32 R72, R72, 0x4000, RZ ;  /* 0x0000400048487824 */ /* 0x000fe200078e00ff */
[----:B------:R-:W-:Y:S01]  /*2a70*/  LEA.HI R67, R7, R67, RZ, 0x8 ;  /* 0x0000004307437211 */ /* 0x000fe200078f40ff */
[----:B------:R-:W-:Y:S01]  /*2a80*/  IMAD.WIDE R6, R63, R22, c[0x0][0x160] ;  /* 0x000058003f067625 */ /* 0x000fe200078e0216 */
[----:B------:R-:W-:Y:S01]  /*2a90*/  IADD3 R69, R69, 0x3300, RZ ;  /* 0x0000330045457810 */ /* 0x000fe20007ffe0ff */
[----:B------:R0:W2:Y:S01]  /*2aa0*/  LDG.E.U16.CONSTANT R68, [R12.64] ;  /* 0x000000060c447981 */ /* 0x0000a2000c1e9500 */
[----:B------:R-:W-:Y:S02]  /*2ab0*/  IADD3 R72, R72, 0x3400, RZ ;  /* 0x0000340048487810 */ /* 0x000fe40007ffe0ff */
[----:B------:R-:W-:Y:S01]  /*2ac0*/  LEA.HI R69, R8, R69, RZ, 0x8 ;  /* 0x0000004508457211 */ /* 0x000fe200078f40ff */
[----:B------:R0:W2:Y:S01]  /*2ad0*/  LDG.E.U16.CONSTANT R63, [R6.64] ;  /* 0x00000006063f7981 */ /* 0x0000a2000c1e9500 */
[----:B------:R-:W-:-:S03]  /*2ae0*/  LOP3.LUT R8, R9, 0xff, RZ, 0xc0, !PT ;  /* 0x000000ff09087812 */ /* 0x000fc600078ec0ff */
[----:B------:R1:W3:Y:S01]  /*2af0*/  LDG.E.U16.CONSTANT R16, [R16.64] ;  /* 0x0000000610107981 */ /* 0x0002e2000c1e9500 */
[----:B0-----:R-:W-:-:S04]  /*2b00*/  IMAD.WIDE R6, R3, R22, c[0x0][0x160] ;  /* 0x0000580003067625 */ /* 0x001fc800078e0216 */
[----:B-1----:R-:W-:Y:S01]  /*2b10*/  IMAD R71, R73, c[0x0][0x194], R71 ;  /* 0x0000650049477a24 */ /* 0x002fe200078e0247 */
[----:B------:R0:W3:Y:S04]  /*2b20*/  LDG.E.U16.CONSTANT R66, [R6.64] ;  /* 0x0000000606427981 */ /* 0x0000e8000c1e9500 */
[----:B------:R-:W1:Y:S01]  /*2b30*/  S2R R73, SR_CTAID.X ;  /* 0x0000000000497919 */ /* 0x000e620000002500 */
[----:B0-----:R-:W-:-:S03]  /*2b40*/  IMAD.IADD R7, R72, 0x1, R8 ;  /* 0x0000000148077824 */ /* 0x001fc600078e0208 */
[----:B------:R-:W1:Y:S01]  /*2b50*/  S2R R72, SR_CTAID.Y ;  /* 0x0000000000487919 */ /* 0x000e620000002600 */
[----:B------:R-:W-:-:S04]  /*2b60*/  SHF.R.U32.HI R6, RZ, 0x10, R9 ;  /* 0x00000010ff067819 */ /* 0x000fc80000011609 */
[----:B------:R-:W-:Y:S01]  /*2b70*/  LOP3.LUT R8, R6, 0xff, RZ, 0xc0, !PT ;  /* 0x000000ff06087812 */ /* 0x000fe200078ec0ff */
[----:B-1----:R-:W-:-:S04]  /*2b80*/  IMAD R72, R73, c[0x0][0x194], R72 ;  /* 0x0000650049487a24 */ /* 0x002fc800078e0248 */
[----:B------:R-:W-:-:S05]  /*2b90*/  IMAD.SHL.U32 R72, R72, 0x4000, RZ ;  /* 0x0000400048487824 */ /* 0x000fca00078e00ff */
[----:B------:R-:W-:-:S05]  /*2ba0*/  IADD3 R72, R72, 0x3600, RZ ;  /* 0x0000360048487810 */ /* 0x000fca0007ffe0ff */
[----:B------:R-:W-:Y:S02]  /*2bb0*/  IMAD.IADD R13, R72, 0x1, R8 ;  /* 0x00000001480d7824 */ /* 0x000fe400078e0208 */
[----:B------:R-:W0:Y:S01]  /*2bc0*/  S2R R72, SR_CTAID.Y ;  /* 0x0000000000487919 */ /* 0x000e220000002600 */
[----:B------:R-:W-:Y:S01]  /*2bd0*/  IMAD.SHL.U32 R71, R71, 0x4000, RZ ;  /* 0x0000400047477824 */ /* 0x000fe200078e00ff */
[----:B------:R-:W-:Y:S01]  /*2be0*/  SHF.R.U32.HI R70, RZ, 0x8, R9 ;  /* 0x00000008ff467819 */ /* 0x000fe20000011609 */
[C---:B----4-:R-:W-:Y:S02]  /*2bf0*/  IMAD R74, R77.reuse, c[0x0][0x194], R74 ;  /* 0x000065004d4a7a24 */ /* 0x050fe400078e024a */
[----:B------:R-:W-:Y:S01]  /*2c00*/  IMAD R76, R77, c[0x0][0x194], R76 ;  /* 0x000065004d4c7a24 */ /* 0x000fe200078e024c */
[----:B------:R-:W-:Y:S01]  /*2c10*/  LOP3.LUT R70, R70, 0xff, RZ, 0xc0, !PT ;  /* 0x000000ff46467812 */ /* 0x000fe200078ec0ff */
[----:B------:R-:W-:Y:S01]  /*2c20*/  IMAD.SHL.U32 R74, R74, 0x4000, RZ ;  /* 0x000040004a4a7824 */ /* 0x000fe200078e00ff */
[----:B------:R-:W-:Y:S01]  /*2c30*/  IADD3 R71, R71, 0x3500, RZ ;  /* 0x0000350047477810 */ /* 0x000fe20007ffe0ff */
[----:B------:R-:W-:Y:S01]  /*2c40*/  IMAD.SHL.U32 R76, R76, 0x4000, RZ ;  /* 0x000040004c4c7824 */ /* 0x000fe200078e00ff */
[----:B------:R-:W-:Y:S01]  /*2c50*/  SHF.R.U32.HI R12, RZ, 0x8, R10 ;  /* 0x00000008ff0c7819 */ /* 0x000fe2000001160a */
[----:B------:R-:W-:Y:S01]  /*2c60*/  IMAD.WIDE R2, R67, R22, c[0x0][0x160] ;  /* 0x0000580043027625 */ /* 0x000fe200078e0216 */
[----:B------:R-:W-:-:S02]  /*2c70*/  LOP3.LUT R8, R10, 0xff, RZ, 0xc0, !PT ;  /* 0x000000ff0a087812 */ /* 0x000fc400078ec0ff */
[----:B------:R-:W-:Y:S01]  /*2c80*/  IADD3 R76, R76, 0x3700, RZ ;  /* 0x000037004c4c7810 */ /* 0x000fe20007ffe0ff */
[----:B------:R-:W-:-:S04]  /*2c90*/  IMAD.WIDE R14, R15, R22, c[0x0][0x160] ;  /* 0x000058000f0e7625 */ /* 0x000fc800078e0216 */
[----:B0-----:R-:W-:Y:S01]  /*2ca0*/  IMAD R72, R77, c[0x0][0x194], R72 ;  /* 0x000065004d487a24 */ /* 0x001fe200078e0248 */
[----:B------:R-:W-:Y:S01]  /*2cb0*/  IADD3 R74, R74, 0x3800, RZ ;  /* 0x000038004a4a7810 */ /* 0x000fe20007ffe0ff */
[----:B------:R-:W-:Y:S01]  /*2cc0*/  IMAD.IADD R71, R71, 0x1, R70 ;  /* 0x0000000147477824 */ /* 0x000fe200078e0246 */
[----:B------:R0:W4:Y:S01]  /*2cd0*/  LDG.E.U16.CONSTANT R17, [R2.64] ;  /* 0x0000000602117981 */ /* 0x000122000c1e9500 */
[----:B------:R-:W-:Y:S01]  /*2ce0*/  IMAD.SHL.U32 R72, R72, 0x4000, RZ ;  /* 0x0000400048487824 */ /* 0x000fe200078e00ff */
[----:B------:R-:W-:-:S04]  /*2cf0*/  LOP3.LUT R70, R12, 0xff, RZ, 0xc0, !PT ;  /* 0x000000ff0c467812 */ /* 0x000fc800078ec0ff */
[----:B------:R-:W-:Y:S02]  /*2d00*/  IADD3 R72, R72, 0x3900, RZ ;  /* 0x0000390048487810 */ /* 0x000fe40007ffe0ff */
[----:B------:R-:W-:Y:S01]  /*2d10*/  LEA.HI R9, R9, R76, RZ, 0x8 ;  /* 0x0000004c09097211 */ /* 0x000fe200078f40ff */
[----:B0-----:R-:W-:Y:S02]  /*2d20*/  IMAD.WIDE R2, R69, R22, c[0x0][0x160] ;  /* 0x0000580045027625 */ /* 0x001fe400078e0216 */
[----:B------:R0:W3:Y:S02]  /*2d30*/  LDG.E.U16.CONSTANT R69, [R14.64] ;  /* 0x000000060e457981 */ /* 0x0000e4000c1e9500 */
[----:B------:R-:W-:Y:S02]  /*2d40*/  IMAD.IADD R79, R72, 0x1, R70 ;  /* 0x00000001484f7824 */ /* 0x000fe400078e0246 */
[----:B------:R-:W1:Y:S04]  /*2d50*/  S2R R76, SR_CTAID.X ;  /* 0x00000000004c7919 */ /* 0x000e680000002500 */
[----:B------:R-:W1:Y:S01]  /*2d60*/  S2R R72, SR_CTAID.Y ;  /* 0x0000000000487919 */ /* 0x000e620000002600 */
[----:B0-----:R-:W-:-:S03]  /*2d70*/  IMAD.IADD R15, R74, 0x1, R8 ;  /* 0x000000014a0f7824 */ /* 0x001fc600078e0208 */
[----:B------:R-:W0:Y:S01]  /*2d80*/  S2R R74, SR_CTAID.Y ;  /* 0x00000000004a7919 */ /* 0x000e220000002600 */
[----:B------:R-:W-:Y:S01]  /*2d90*/  IMAD.WIDE R4, R5, R22, c[0x0][0x160] ;  /* 0x0000580005047625 */ /* 0x000fe200078e0216 */
[----:B------:R-:W-:-:S04]  /*2da0*/  SHF.R.U32.HI R8, RZ, 0x10, R10 ;  /* 0x00000010ff087819 */ /* 0x000fc8000001160a */
[----:B------:R0:W3:Y:S01]  /*2db0*/  LDG.E.U16.CONSTANT R67, [R4.64] ;  /* 0x0000000604437981 */ /* 0x0000e2000c1e9500 */
[----:B------:R-:W-:Y:S01]  /*2dc0*/  LOP3.LUT R8, R8, 0xff, RZ, 0xc0, !PT ;  /* 0x000000ff08087812 */ /* 0x000fe200078ec0ff */
[C---:B-1----:R-:W-:Y:S02]  /*2dd0*/  IMAD R72, R76.reuse, c[0x0][0x194], R72 ;  /* 0x000065004c487a24 */ /* 0x042fe400078e0248 */
[----:B0-----:R-:W-:Y:S02]  /*2de0*/  IMAD R74, R76, c[0x0][0x194], R74 ;  /* 0x000065004c4a7a24 */ /* 0x001fe400078e024a */
[----:B------:R-:W-:Y:S02]  /*2df0*/  IMAD.SHL.U32 R72, R72, 0x4000, RZ ;  /* 0x0000400048487824 */ /* 0x000fe400078e00ff */
[----:B------:R-:W-:Y:S02]  /*2e00*/  IMAD.SHL.U32 R74, R74, 0x4000, RZ ;  /* 0x000040004a4a7824 */ /* 0x000fe400078e00ff */
[----:B------:R-:W-:Y:S01]  /*2e10*/  IMAD.WIDE R4, R7, R22, c[0x0][0x160] ;  /* 0x0000580007047625 */ /* 0x000fe200078e0216 */
[----:B------:R-:W-:-:S02]  /*2e20*/  IADD3 R72, R72, 0x3b00, RZ ;  /* 0x00003b0048487810 */ /* 0x000fc40007ffe0ff */
[----:B------:R-:W-:Y:S01]  /*2e30*/  IADD3 R74, R74, 0x3a00, RZ ;  /* 0x00003a004a4a7810 */ /* 0x000fe20007ffe0ff */
[-C--:B------:R-:W-:Y:S01]  /*2e40*/  IMAD.WIDE R6, R71, R22.reuse, c[0x0][0x160] ;  /* 0x0000580047067625 */ /* 0x080fe200078e0216 */
[----:B------:R0:W3:Y:S04]  /*2e50*/  LDG.E.U16.CONSTANT R73, [R4.64] ;  /* 0x0000000604497981 */ /* 0x0000e8000c1e9500 */
[----:B------:R1:W3:Y:S01]  /*2e60*/  LDG.E.U16.CONSTANT R71, [R2.64] ;  /* 0x0000000602477981 */ /* 0x0002e2000c1e9500 */
[----:B------:R-:W-:-:S03]  /*2e70*/  IMAD.WIDE R12, R13, R22, c[0x0][0x160] ;  /* 0x000058000d0c7625 */ /* 0x000fc600078e0216 */
[----:B------:R5:W3:Y:S01]  /*2e80*/  LDG.E.U16.CONSTANT R75, [R6.64] ;  /* 0x00000006064b7981 */ /* 0x000ae2000c1e9500 */
[----:B0-----:R-:W-:Y:S01]  /*2e90*/  IMAD.WIDE R4, R15, R22, c[0x0][0x160] ;  /* 0x000058000f047625 */ /* 0x001fe200078e0216 */
[----:B------:R-:W-:Y:S02]  /*2ea0*/  LEA.HI R15, R10, R72, RZ, 0x8 ;  /* 0x000000480a0f7211 */ /* 0x000fe400078f40ff */
[----:B------:R0:W3:Y:S01]  /*2eb0*/  LDG.E.U16.CONSTANT R77, [R12.64] ;  /* 0x000000060c4d7981 */ /* 0x0000e2000c1e9500 */
[----:B-1----:R-:W-:-:S03]  /*2ec0*/  IMAD.WIDE R2, R9, R22, c[0x0][0x160] ;  /* 0x0000580009027625 */ /* 0x002fc600078e0216 */
[----:B------:R-:W1:Y:S01]  /*2ed0*/  S2R R72, SR_CTAID.Y ;  /* 0x0000000000487919 */ /* 0x000e620000002600 */
[----:B------:R-:W-:-:S03]  /*2ee0*/  IMAD.IADD R9, R74, 0x1, R8 ;  /* 0x000000014a097824 */ /* 0x000fc600078e0208 */
[----:B------:R-:W1:Y:S01]  /*2ef0*/  S2R R74, SR_CTAID.X ;  /* 0x00000000004a7919 */ /* 0x000e620000002500 */
[----:B------:R-:W-:Y:S01]  /*2f00*/  LOP3.LUT R10, R11, 0xff, RZ, 0xc0, !PT ;  /* 0x000000ff0b0a7812 */ /* 0x000fe200078ec0ff */
[----:B-----5:R-:W-:Y:S01]  /*2f10*/  IMAD.WIDE R6, R79, R22, c[0x0][0x160] ;  /* 0x000058004f067625 */ /* 0x020fe200078e0216 */
[----:B0-----:R-:W-:Y:S01]  /*2f20*/  SHF.R.U32.HI R12, RZ, 0x8, R11 ;  /* 0x00000008ff0c7819 */ /* 0x001fe2000001160b */
[----:B------:R-:W0:Y:S04]  /*2f30*/  S2R R76, SR_CTAID.X ;  /* 0x00000000004c7919 */ /* 0x000e280000002500 */
[----:B------:R5:W4:Y:S01]  /*2f40*/  LDG.E.U16.CONSTANT R81, [R4.64] ;  /* 0x0000000604517981 */ /* 0x000b22000c1e9500 */
[----:B-1----:R-:W-:-:S03]  /*2f50*/  IMAD R72, R74, c[0x0][0x194], R72 ;  /* 0x000065004a487a24 */ /* 0x002fc600078e0248 */
[----:B------:R1:W4:Y:S01]  /*2f60*/  LDG.E.U16.CONSTANT R83, [R6.64] ;  /* 0x0000000606537981 */ /* 0x000322000c1e9500 */
[----:B------:R-:W-:-:S03]  /*2f70*/  IMAD.SHL.U32 R72, R72, 0x4000, RZ ;  /* 0x0000400048487824 */ /* 0x000fc600078e00ff */
[----:B------:R0:W4:Y:S02]  /*2f80*/  LDG.E.U16.CONSTANT R79, [R2.64] ;  /* 0x00000006024f7981 */ /* 0x000124000c1e9500 */
[----:B------:R-:W-:Y:S02]  /*2f90*/  IADD3 R72, R72, 0x3c00, RZ ;  /* 0x00003c0048487810 */ /* 0x000fe40007ffe0ff */
[----:B------:R-:W0:Y:S03]  /*2fa0*/  S2R R74, SR_CTAID.X ;  /* 0x00000000004a7919 */ /* 0x000e260000002500 */
[----:B------:R-:W-:Y:S02]  /*2fb0*/  IMAD.IADD R13, R72, 0x1, R10 ;  /* 0x00000001480d7824 */ /* 0x000fe400078e020a */
[----:B------:R-:W0:Y:S01]  /*2fc0*/  S2R R72, SR_CTAID.Y ;  /* 0x0000000000487919 */ /* 0x000e220000002600 */
[----:B------:R-:W-:Y:S01]  /*2fd0*/  LOP3.LUT R12, R12, 0xff, RZ, 0xc0, !PT ;  /* 0x000000ff0c0c7812 */ /* 0x000fe200078ec0ff */
[----:B0-----:R-:W-:-:S04]  /*2fe0*/  IMAD R72, R74, c[0x0][0x194], R72 ;  /* 0x000065004a487a24 */ /* 0x001fc800078e0248 */
[----:B------:R-:W-:Y:S01]  /*2ff0*/  IMAD.SHL.U32 R72, R72, 0x4000, RZ ;  /* 0x0000400048487824 */ /* 0x000fe200078e00ff */
[----:B------:R-:W0:Y:S04]  /*3000*/  S2R R74, SR_CTAID.Y ;  /* 0x00000000004a7919 */ /* 0x000e280000002600 */
[----:B------:R-:W-:-:S05]  /*3010*/  IADD3 R72, R72, 0x3d00, RZ ;  /* 0x00003d0048487810 */ /* 0x000fca0007ffe0ff */
[----:B-1----:R-:W-:Y:S02]  /*3020*/  IMAD.IADD R7, R72, 0x1, R12 ;  /* 0x0000000148077824 */ /* 0x002fe400078e020c */
[----:B------:R-:W1:Y:S01]  /*3030*/  S2R R72, SR_CTAID.Y ;  /* 0x0000000000487919 */ /* 0x000e620000002600 */
[----:B------:R-:W-:Y:S01]  /*3040*/  IMAD.WIDE R8, R9, R22, c[0x0][0x160] ;  /* 0x0000580009087625 */ /* 0x000fe200078e0216 */
[----:B------:R-:W-:-:S03]  /*3050*/  SHF.R.U32.HI R14, RZ, 0x10, R11 ;  /* 0x00000010ff0e7819 */ /* 0x000fc6000001160b */
[-C--:B------:R-:W-:Y:S01]  /*3060*/  IMAD.WIDE R2, R15, R22.reuse, c[0x0][0x160] ;  /* 0x000058000f027625 */ /* 0x080fe200078e0216 */
[----:B------:R1:W4:Y:S03]  /*3070*/  LDG.E.U16.CONSTANT R85, [R8.64] ;  /* 0x0000000608557981 */ /* 0x000326000c1e9500 */
[----:B0-----:R-:W-:Y:S01]  /*3080*/  IMAD R74, R76, c[0x0][0x194], R74 ;  /* 0x000065004c4a7a24 */ /* 0x001fe200078e024a */
[----:B------:R-:W-:Y:S01]  /*3090*/  LOP3.LUT R14, R14, 0xff, RZ, 0xc0, !PT ;  /* 0x000000ff0e0e7812 */ /* 0x000fe200078ec0ff */
[----:B-----5:R-:W-:Y:S01]  /*30a0*/  IMAD.WIDE R4, R13, R22, c[0x0][0x160] ;  /* 0x000058000d047625 */ /* 0x020fe200078e0216 */
[----:B------:R-:W5:Y:S03]  /*30b0*/  LDG.E.U16.CONSTANT R3, [R2.64] ;  /* 0x0000000602037981 */ /* 0x000f66000c1e9500 */
[----:B------:R-:W-:-:S02]  /*30c0*/  IMAD.SHL.U32 R74, R74, 0x4000, RZ ;  /* 0x000040004a4a7824 */ /* 0x000fc400078e00ff */
[----:B------:R-:W-:Y:S01]  /*30d0*/  IMAD.WIDE R6, R7, R22, c[0x0][0x160] ;  /* 0x0000580007067625 */ /* 0x000fe200078e0216 */
[----:B------:R-:W5:Y:S03]  /*30e0*/  LDG.E.U16.CONSTANT R4, [R4.64] ;  /* 0x0000000604047981 */ /* 0x000f66000c1e9500 */
[----:B-1----:R-:W-:Y:S01]  /*30f0*/  IMAD R72, R76, c[0x0][0x194], R72 ;  /* 0x000065004c487a24 */ /* 0x002fe200078e0248 */
[----:B------:R-:W-:Y:S01]  /*3100*/  IADD3 R74, R74, 0x3e00, RZ ;  /* 0x00003e004a4a7810 */ /* 0x000fe20007ffe0ff */
[----:B------:R-:W5:Y:S02]  /*3110*/  LDG.E.U16.CONSTANT R6, [R6.64] ;  /* 0x0000000606067981 */ /* 0x000f64000c1e9500 */
[----:B------:R-:W-:Y:S02]  /*3120*/  IMAD.SHL.U32 R72, R72, 0x4000, RZ ;  /* 0x0000400048487824 */ /* 0x000fe400078e00ff */
[----:B------:R-:W-:-:S03]  /*3130*/  IMAD.IADD R13, R74, 0x1, R14 ;  /* 0x000000014a0d7824 */ /* 0x000fc600078e020e */
[----:B------:R-:W-:-:S04]  /*3140*/  IADD3 R72, R72, 0x3f00, RZ ;  /* 0x00003f0048487810 */ /* 0x000fc80007ffe0ff */
[----:B------:R-:W-:Y:S01]  /*3150*/  LEA.HI R15, R11, R72, RZ, 0x8 ;  /* 0x000000480b0f7211 */ /* 0x000fe200078f40ff */
[----:B------:R-:W-:-:S04]  /*3160*/  IMAD.WIDE R10, R13, R22, c[0x0][0x160] ;  /* 0x000058000d0a7625 */ /* 0x000fc800078e0216 */
[----:B------:R-:W-:Y:S02]  /*3170*/  IMAD.WIDE R8, R15, R22, c[0x0][0x160] ;  /* 0x000058000f087625 */ /* 0x000fe400078e0216 */
[----:B------:R-:W5:Y:S04]  /*3180*/  LDG.E.U16.CONSTANT R10, [R10.64] ;  /* 0x000000060a0a7981 */ /* 0x000f68000c1e9500 */
[----:B------:R0:W5:Y:S01]  /*3190*/  LDG.E.U16.CONSTANT R70, [R8.64] ;  /* 0x0000000608467981 */ /* 0x000162000c1e9500 */
[----:B--2---:R-:W-:-:S04]  /*31a0*/  HADD2 R25, R25.H0_H0, RZ.H0_H0 ;  /* 0x200000ff19197230 */ /* 0x004fc80000000800 */
[----:B------:R-:W-:-:S04]  /*31b0*/  HADD2 R14, R25.H0_H0, R27.H0_H0 ;  /* 0x2000001b190e7230 */ /* 0x000fc80000000800 */
        /* <DEDUP_REMOVED lines=35> */
[----:B0-----:R-:W-:-:S04]  /*33f0*/  HADD2 R9, R30.H0_H0, R60.H0_H0 ;  /* 0x2000003c1e097230 */ /* 0x001fc80000000800 */
[----:B------:R-:W-:-:S04]  /*3400*/  HADD2 R9, R9.H0_H0, R18.H0_H0 ;  /* 0x2000001209097230 */ /* 0x000fc80000000800 */
[----:B------:R-:W-:-:S04]  /*3410*/  HADD2 R9, R9.H0_H0, R19.H0_H0 ;  /* 0x2000001309097230 */ /* 0x000fc80000000800 */
[----:B------:R-:W-:-:S04]  /*3420*/  HADD2 R31, R9.H0_H0, R61.H0_H0 ;  /* 0x2000003d091f7230 */ /* 0x000fc80000000800 */
[----:B---3--:R-:W-:-:S04]  /*3430*/  HADD2 R32, R31.H0_H0, R62.H0_H0 ;  /* 0x2000003e1f207230 */ /* 0x008fc80000000800 */
[----:B------:R-:W-:-:S04]  /*3440*/  HADD2 R32, R32.H0_H0, R64.H0_H0 ;  /* 0x2000004020207230 */ /* 0x000fc80000000800 */
[----:B------:R-:W-:-:S04]  /*3450*/  HADD2 R32, R32.H0_H0, R63.H0_H0 ;  /* 0x2000003f20207230 */ /* 0x000fc80000000800 */
[----:B------:R-:W-:-:S04]  /*3460*/  HADD2 R8, R32.H0_H0, R65.H0_H0 ;  /* 0x2000004120087230 */ /* 0x000fc80000000800 */
[----:B------:R-:W-:-:S04]  /*3470*/  HADD2 R33, R8.H0_H0, R16.H0_H0 ;  /* 0x2000001008217230 */ /* 0x000fc80000000800 */
[----:B------:R-:W-:-:S04]  /*3480*/  HADD2 R33, R33.H0_H0, R66.H0_H0 ;  /* 0x2000004221217230 */ /* 0x000fc80000000800 */
[----:B----4-:R-:W-:-:S04]  /*3490*/  HADD2 R17, R33.H0_H0, R17.H0_H0 ;  /* 0x2000001121117230 */ /* 0x010fc80000000800 */
        /* <DEDUP_REMOVED lines=11> */
[----:B-----5:R-:W-:-:S04]  /*3550*/  HADD2 R3, R34.H0_H0, R3.H0_H0 ;  /* 0x2000000322037230 */ /* 0x020fc80000000800 */
[----:B------:R-:W-:-:S04]  /*3560*/  HADD2 R3, R3.H0_H0, R4.H0_H0 ;  /* 0x2000000403037230 */ /* 0x000fc80000000800 */
[----:B------:R-:W-:-:S04]  /*3570*/  HADD2 R3, R3.H0_H0, R6.H0_H0 ;  /* 0x2000000603037230 */ /* 0x000fc80000000800 */
[----:B------:R-:W-:-:S04]  /*3580*/  HADD2 R3, R3.H0_H0, R10.H0_H0 ;  /* 0x2000000a03037230 */ /* 0x000fc80000000800 */
[----:B------:R-:W-:-:S04]  /*3590*/  HADD2 R3, R3.H0_H0, R70.H0_H0 ;  /* 0x2000004603037230 */ /* 0x000fc80000000800 */
[----:B------:R-:W-:Y:S02]  /*35a0*/  HMUL2 R10, R3.H0_H0, 0.125, 0.125 ;  /* 0x30003000030a7832 */ /* 0x000fe40000000800 */
.L_x_187:
[----:B------:R-:W-:Y:S05]  /*35b0*/  BSYNC B0 ;  /* 0x0000000000007941 */ /* 0x000fea0003800000 */
.L_x_186:
[----:B------:R-:W0:Y:S01]  /*35c0*/  S2R R14, SR_TID.X ;  /* 0x00000000000e7919 */ /* 0x000e220000002100 */
[----:B------:R-:W-:Y:S01]  /*35d0*/  BSSY B0, `(.L_x_188) ;  /* 0x000006a000007945 */ /* 0x000fe20003800000 */
[----:B0-----:R-:W-:-:S05]  /*35e0*/  IMAD.SHL.U32 R14, R14, 0x2, RZ ;  /* 0x000000020e0e7824 */ /* 0x001fca00078e00ff */
[----:B------:R0:W-:Y:S04]  /*35f0*/  STS.U16 [R14], R10 ;  /* 0x0000000a0e007388 */ /* 0x0001e80000000400 */
[----:B------:R-:W-:Y:S06]  /*3600*/  BAR.SYNC.DEFER_BLOCKING 0x0 ;  /* 0x0000000000007b1d */ /* 0x000fec0000010000 */
[----:B------:R-:W-:Y:S05]  /*3610*/  @P1 BRA `(.L_x_189) ;  /* 0x0000065000001947 */ /* 0x000fea0003800000 */
[----:B0-----:R-:W0:Y:S04]  /*3620*/  LDS.64 R2, [RZ] ;  /* 0x00000000ff027984 */ /* 0x001e280000000a00 */
[----:B------:R-:W1:Y:S04]  /*3630*/  LDS.64 R6, [0x8] ;  /* 0x00000800ff067984 */ /* 0x000e680000000a00 */
[----:B------:R-:W2:Y:S04]  /*3640*/  LDS.64 R8, [0x10] ;  /* 0x00001000ff087984 */ /* 0x000ea80000000a00 */
[----:B------:R-:W3:Y:S04]  /*3650*/  LDS.64 R10, [0x18] ;  /* 0x00001800ff0a7984 */ /* 0x000ee80000000a00 */
[----:B------:R-:W4:Y:S01]  /*3660*/  LDS.64 R12, [0x20] ;  /* 0x00002000ff0c7984 */ /* 0x000f220000000a00 */
[----:B0-----:R-:W-:-:S04]  /*3670*/  HMNMX2 R4, R2.H0_H0, -INF , -INF , !PT ;  /* 0xfc00fc0002047840 */ /* 0x001fc80007800800 */
[----:B------:R-:W-:-:S04]  /*3680*/  HMNMX2 R4, R4.H0_H0, R2.H1_H1, !PT ;  /* 0x3000000204047240 */ /* 0x000fc80007800800 */
[----:B------:R-:W-:-:S04]  /*3690*/  HMNMX2 R4, R4.H0_H0, R3.H0_H0, !PT ;  /* 0x2000000304047240 */ /* 0x000fc80007800800 */
[----:B------:R-:W-:-:S04]  /*36a0*/  HMNMX2 R4, R4.H0_H0, R3.H1_H1, !PT ;  /* 0x3000000304047240 */ /* 0x000fc80007800800 */
[----:B-1----:R-:W-:-:S04]  /*36b0*/  HMNMX2 R3, R4.H0_H0, R6.H0_H0, !PT ;  /* 0x2000000604037240 */ /* 0x002fc80007800800 */
[----:B------:R-:W-:-:S04]  /*36c0*/  HMNMX2 R3, R3.H0_H0, R6.H1_H1, !PT ;  /* 0x3000000603037240 */ /* 0x000fc80007800800 */
[----:B------:R-:W-:-:S04]  /*36d0*/  HMNMX2 R3, R3.H0_H0, R7.H0_H0, !PT ;  /* 0x2000000703037240 */ /* 0x000fc80007800800 */
[----:B------:R-:W-:-:S04]  /*36e0*/  HMNMX2 R3, R3.H0_H0, R7.H1_H1, !PT ;  /* 0x3000000703037240 */ /* 0x000fc80007800800 */
[-C--:B--2---:R-:W-:Y:S02]  /*36f0*/  HMNMX2 R4, R3.H0_H0, R8.reuse.H0_H0, !PT ;  /* 0x2000000803047240 */ /* 0x084fe40007800800 */
[----:B------:R-:W0:Y:S02]  /*3700*/  LDS.64 R2, [0x28] ;  /* 0x00002800ff027984 */ /* 0x000e240000000a00 */
[----:B------:R-:W-:-:S04]  /*3710*/  HMNMX2 R4, R4.H0_H0, R8.H1_H1, !PT ;  /* 0x3000000804047240 */ /* 0x000fc80007800800 */
[----:B------:R-:W-:-:S04]  /*3720*/  HMNMX2 R4, R4.H0_H0, R9.H0_H0, !PT ;  /* 0x2000000904047240 */ /* 0x000fc80007800800 */
[----:B------:R-:W-:Y:S02]  /*3730*/  HMNMX2 R4, R4.H0_H0, R9.H1_H1, !PT ;  /* 0x3000000904047240 */ /* 0x000fe40007800800 */
[----:B------:R-:W1:Y:S02]  /*3740*/  LDS.64 R8, [0x30] ;  /* 0x00003000ff087984 */ /* 0x000e640000000a00 */
[----:B---3--:R-:W-:-:S04]  /*3750*/  HMNMX2 R5, R4.H0_H0, R10.H0_H0, !PT ;  /* 0x2000000a04057240 */ /* 0x008fc80007800800 */
[----:B------:R-:W-:-:S04]  /*3760*/  HMNMX2 R5, R5.H0_H0, R10.H1_H1, !PT ;  /* 0x3000000a05057240 */ /* 0x000fc80007800800 */
[----:B------:R-:W-:-:S04]  /*3770*/  HMNMX2 R5, R5.H0_H0, R11.H0_H0, !PT ;  /* 0x2000000b05057240 */ /* 0x000fc80007800800 */
[----:B------:R-:W-:Y:S02]  /*3780*/  HMNMX2 R5, R5.H0_H0, R11.H1_H1, !PT ;  /* 0x3000000b05057240 */ /* 0x000fe40007800800 */
[----:B------:R-:W2:Y:S02]  /*3790*/  LDS.64 R10, [0x38] ;  /* 0x00003800ff0a7984 */ /* 0x000ea40000000a00 */
[----:B----4-:R-:W-:-:S04]  /*37a0*/  HMNMX2 R6, R5.H0_H0, R12.H0_H0, !PT ;  /* 0x2000000c05067240 */ /* 0x010fc80007800800 */
[----:B------:R-:W-:-:S04]  /*37b0*/  HMNMX2 R6, R6.H0_H0, R12.H1_H1, !PT ;  /* 0x3000000c06067240 */ /* 0x000fc80007800800 */
[----:B------:R-:W-:-:S04]  /*37c0*/  HMNMX2 R6, R6.H0_H0, R13.H0_H0, !PT ;  /* 0x2000000d06067240 */ /* 0x000fc80007800800 */
        /* <DEDUP_REMOVED lines=17> */
[----:B---3--:R-:W-:-:S04]  /*38e0*/  HMNMX2 R6, R5.H0_H0, R12.H0_H0, !PT ;  /* 0x2000000c05067240 */ /* 0x008fc80007800800 */
        /* <DEDUP_REMOVED lines=22> */
[----:B------:R-:W-:-:S04]  /*3a50*/  HMNMX2 R6, R6.H0_H0, R13.H1_H1, !PT ;  /* 0x3000000d06067240 */ /* 0x000fc80007800800 */
[----:B0-----:R-:W-:-:S04]  /*3a60*/  HMNMX2 R6, R6.H0_H0, R2.H0_H0, !PT ;  /* 0x2000000206067240 */ /* 0x001fc80007800800 */
[----:B------:R-:W-:Y:S02]  /*3a70*/  HMNMX2 R6, R6.H0_H0, R2.H1_H1, !PT ;  /* 0x3000000206067240 */ /* 0x000fe40007800800 */
[----:B------:R-:W0:Y:S02]  /*3a80*/  LDS.U16 R2, [0x9100] ;  /* 0x00910000ff027984 */ /* 0x000e240000000400 */
        /* <DEDUP_REMOVED lines=10> */
[----:B0-----:R-:W-:-:S05]  /*3b30*/  HMNMX2 R5, R5.H0_H0, R2.H0_H0, !PT ;  /* 0x2000000205057240 */ /* 0x001fca0007800800 */
        /* <DEDUP_REMOVED lines=8> */
[----:B------:R-:W1:Y:S01]  /*3bc0*/  MUFU.EX2 R3, R3 ;  /* 0x0000000300037308 */ /* 0x000e620000000800 */
[----:B------:R-:W-:-:S05]  /*3bd0*/  PRMT R2, R5, 0x7610, R2 ;  /* 0x0000761005027816 */ /* 0x000fca0000000002 */
[----:B------:R0:W-:Y:S01]  /*3be0*/  STS.U16 [0x9100], R2 ;  /* 0x00910002ff007388 */ /* 0x0001e20000000400 */
[----:B-1----:R-:W-:-:S05]  /*3bf0*/  F2FP.PACK_AB R4, RZ, R3 ;  /* 0x00000003ff04723e */ /* 0x002fca00000000ff */
[----:B------:R-:W-:Y:S01]  /*3c00*/  HFMA2 R4, R7.H0_H0, -0.0009765625, -0.0009765625, R4.H0_H0 ;  /* 0x9400940007047831 */ /* 0x000fe20000040804 */
[----:B------:R-:W-:-:S03]  /*3c10*/  SEL R7, RZ, 0x3c00, !P3 ;  /* 0x00003c00ff077807 */ /* 0x000fc60005800000 */
[----:B------:R-:W-:Y:S01]  /*3c20*/  HFMA2 R4, R9.H0_H0, -0.0009765625, -0.0009765625, R4.H0_H0 ;  /* 0x9400940009047831 */ /* 0x000fe20000040804 */
[----:B------:R-:W-:-:S03]  /*3c30*/  SEL R9, RZ, 0x3c00, !P4 ;  /* 0x00003c00ff097807 */ /* 0x000fc60006000000 */
[----:B------:R-:W-:-:S04]  /*3c40*/  HFMA2 R4, R7.H0_H0, 6.103515625e-05, 6.103515625e-05, R4.H0_H0 ;  /* 0x0400040007047831 */ /* 0x000fc80000040804 */
[----:B------:R-:W-:-:S05]  /*3c50*/  HFMA2 R4, R9.H0_H0, 3.0517578125e-05, 3.0517578125e-05, R4.H0_H0 ;  /* 0x0200020009047831 */ /* 0x000fca0000040804 */
[----:B------:R0:W-:Y:S02]  /*3c60*/  STS.U16 [0x9108], R4 ;  /* 0x00910804ff007388 */ /* 0x0001e40000000400 */
.L_x_189:
[----:B0-----:R-:W-:Y:S05]  /*3c70*/  BSYNC B0 ;  /* 0x0000000000007941 */ /* 0x001fea0003800000 */
.L_x_188:
[----:B------:R-:W2:Y:S01]  /*3c80*/  LDL R6, [R1+0x28] ;  /* 0x0000280001067983 */ /* 0x000ea20000100800 */
[----:B------:R-:W-:Y:S03]  /*3c90*/  BSSY B0, `(.L_x_190) ;  /* 0x0000028000007945 */ /* 0x000fe60003800000 */
[----:B------:R-:W-:Y:S06]  /*3ca0*/  BAR.SYNC.DEFER_BLOCKING 0x0 ;  /* 0x0000000000007b1d */ /* 0x000fec0000010000 */
[----:B------:R-:W0:Y:S04]  /*3cb0*/  S2R R8, SR_CTAID.Z ;  /* 0x0000000000087919 */ /* 0x000e280000002700 */
[----:B------:R-:W-:Y:S04]  /*3cc0*/  LDS.U16 R2, [R14] ;  /* 0x000000000e027984 */ /* 0x000fe80000000400 */
[----:B------:R-:W1:Y:S01]  /*3cd0*/  LDS.U16 R3, [0x9102] ;  /* 0x00910200ff037984 */ /* 0x000e620000000400 */
[----:B0-----:R-:W-:-:S05]  /*3ce0*/  IMAD R8, R8, c[0x0][0x1a0], RZ ;  /* 0x0000680008087a24 */ /* 0x001fca00078e02ff */
[----:B------:R-:W-:-:S04]  /*3cf0*/  IADD3 R8, R8, c[0x0][0x1a0], RZ ;  /* 0x0000680008087a10 */ /* 0x000fc80007ffe0ff */
[----:B------:R-:W-:Y:S01]  /*3d00*/  IMNMX R8, R8, c[0x0][0x19c], PT ;  /* 0x0000670008087a17 */ /* 0x000fe20003800200 */
[----:B-1----:R-:W-:-:S05]  /*3d10*/  HADD2 R2, R2.H0_H0, -R3.H0_H0 ;  /* 0xa000000302027230 */ /* 0x002fca0000000800 */
[----:B------:R-:W-:Y:S02]  /*3d20*/  HADD2.F32 R3, -RZ, R2.H0_H0 ;  /* 0x20000002ff037230 */ /* 0x000fe40000004100 */
[----:B------:R-:W-:-:S03]  /*3d30*/  HSETP2.EQ.AND P3, P2, R2.H0_H0, 0.0226898193359375, 0.007297515869140625, PT ;  /* 0x25cf1f7902007434 */ /* 0x000fc60003a62800 */
[----:B------:R-:W-:Y:S02]  /*3d40*/  FFMA R3, R3, 1.4426950216293334961, -RZ ;  /* 0x3fb8aa3b03037823 */ /* 0x000fe400000008ff */
[----:B------:R-:W-:Y:S01]  /*3d50*/  SEL R5, RZ, 0x3c00, !P3 ;  /* 0x00003c00ff057807 */ /* 0x000fe20005800000 */
[----:B------:R-:W-:Y:S01]  /*3d60*/  HSETP2.EQ.AND P3, P4, R2.H0_H0, -2.966796875, -2.615234375, PT ;  /* 0xc1efc13b02007434 */ /* 0x000fe20003c62800 */
[----:B------:R-:W-:Y:S02]  /*3d70*/  SEL R7, RZ, 0x3c00, !P2 ;  /* 0x00003c00ff077807 */ /* 0x000fe40005000000 */
[----:B------:R-:W0:Y:S02]  /*3d80*/  MUFU.EX2 R3, R3 ;  /* 0x0000000300037308 */ /* 0x000e240000000800 */
[----:B0-----:R-:W-:Y:S02]  /*3d90*/  F2FP.PACK_AB R4, RZ, R3 ;  /* 0x00000003ff04723e */ /* 0x001fe400000000ff */
[----:B------:R-:W-:-:S03]  /*3da0*/  SEL R3, RZ, 0x3c00, !P4 ;  /* 0x00003c00ff037807 */ /* 0x000fc60006000000 */
[----:B------:R-:W-:Y:S01]  /*3db0*/  HFMA2 R4, R5.H0_H0, -0.0009765625, -0.0009765625, R4.H0_H0 ;  /* 0x9400940005047831 */ /* 0x000fe20000040804 */
[----:B------:R-:W-:-:S03]  /*3dc0*/  SEL R5, RZ, 0x3c00, !P3 ;  /* 0x00003c00ff057807 */ /* 0x000fc60005800000 */
[----:B------:R-:W-:-:S04]  /*3dd0*/  HFMA2 R4, R7.H0_H0, -0.0009765625, -0.0009765625, R4.H0_H0 ;  /* 0x9400940007047831 */ /* 0x000fc80000040804 */
[----:B------:R-:W-:-:S04]  /*3de0*/  HFMA2 R4, R5.H0_H0, 6.103515625e-05, 6.103515625e-05, R4.H0_H0 ;  /* 0x0400040005047831 */ /* 0x000fc80000040804 */
[----:B------:R-:W-:-:S05]  /*3df0*/  HFMA2 R3, R3.H0_H0, 3.0517578125e-05, 3.0517578125e-05, R4.H0_H0 ;  /* 0x0200020003037831 */ /* 0x000fca0000040804 */
[----:B------:R0:W-:Y:S01]  /*3e00*/  STS.U16 [R14], R3 ;  /* 0x000000030e007388 */ /* 0x0001e20000000400 */
[----:B--2---:R-:W-:-:S04]  /*3e10*/  IADD3 R2, R6, 0x40, RZ ;  /* 0x0000004006027810 */ /* 0x004fc80007ffe0ff */
[----:B------:R-:W-:-:S05]  /*3e20*/  IMNMX R2, R8, R2, PT ;  /* 0x0000000208027217 */ /* 0x000fca0003800200 */
[----:B------:R-:W-:Y:S02]  /*3e30*/  IMAD.IADD R2, R2, 0x1, -R6 ;  /* 0x0000000102027824 */ /* 0x000fe400078e0a06 */
[----:B------:R-:W1:Y:S02]  /*3e40*/  S2R R6, SR_TID.X ;  /* 0x0000000000067919 */ /* 0x000e640000002100 */
[----:B------:R-:W-:-:S05]  /*3e50*/  IMAD.SHL.U32 R8, R2, 0x4, RZ ;  /* 0x0000000402087824 */ /* 0x000fca00078e00ff */
[----:B-1----:R-:W-:Y:S01]  /*3e60*/  ISETP.GE.AND P3, PT, R6, R8, PT ;  /* 0x000000080600720c */ /* 0x002fe20003f66270 */
[----:B------:R-:W-:Y:S07]  /*3e70*/  @P0 BRA `(.L_x_191) ;  /* 0x0000009000000947 */ /* 0x000fee0003800000 */
[----:B0-----:R-:W0:Y:S01]  /*3e80*/  LDS.U16 R2, [0x9108] ;  /* 0x00910800ff027984 */ /* 0x001e220000000400 */
[----:B------:R-:W-:-:S04]  /*3e90*/  IMAD.MOV.U32 R3, RZ, RZ, R6 ;  /* 0x000000ffff037224 */ /* 0x000fc800078e0006 */
.L_x_192:
[C---:B0-----:R-:W-:Y:S01]  /*3ea0*/  IMAD.SHL.U32 R4, R3.reuse, 0x2, RZ ;  /* 0x0000000203047824 */ /* 0x041fe200078e00ff */
[----:B------:R-:W-:-:S04]  /*3eb0*/  IADD3 R3, R3, c[0x0][0x0], RZ ;  /* 0x0000000003037a10 */ /* 0x000fc80007ffe0ff */
[----:B------:R-:W1:Y:S01]  /*3ec0*/  LDS.U16 R5, [R4+0x80] ;  /* 0x0000800004057984 */ /* 0x000e620000000400 */
[----:B------:R-:W-:Y:S01]  /*3ed0*/  ISETP.GE.AND P2, PT, R3, 0x40, PT ;  /* 0x000000400300780c */ /* 0x000fe20003f46270 */
[----:B01----:R-:W-:-:S05]  /*3ee0*/  HMUL2 R5, R5.H0_H0, R2.H0_H0 ;  /* 0x2000000205057232 */ /* 0x003fca0000000800 */
[----:B------:R0:W-:Y:S07]  /*3ef0*/  STS.U16 [R4+0x80], R5 ;  /* 0x0000800504007388 */ /* 0x0001ee0000000400 */
[----:B------:R-:W-:Y:S05]  /*3f00*/  @!P2 BRA `(.L_x_192) ;  /* 0xffffff900000a947 */ /* 0x000fea000383ffff */
.L_x_191:
[----:B0-----:R-:W-:Y:S05]  /*3f10*/  BSYNC B0 ;  /* 0x0000000000007941 */ /* 0x001fea0003800000 */
.L_x_190:
[----:B------:R-:W-:Y:S01]  /*3f20*/  BSSY B0, `(.L_x_193) ;  /* 0x000000c000007945 */ /* 0x000fe20003800000 */
[----:B------:R-:W-:Y:S05]  /*3f30*/  @P3 BRA `(.L_x_194) ;  /* 0x000000a000003947 */ /* 0x000fea0003800000 */
[----:B------:R-:W0:Y:S01]  /*3f40*/  S2R R4, SR_TID.X ;  /* 0x0000000000047919 */ /* 0x000e220000002100 */
[----:B------:R-:W-:-:S04]  /*3f50*/  IADD3 R20, P2, R20, c[0x0][0x170], RZ ;  /* 0x00005c0014147a10 */ /* 0x000fc80007f5e0ff */
[----:B------:R-:W-:Y:S01]  /*3f60*/  IADD3.X R21, R21, c[0x0][0x174], RZ, P2, !PT ;  /* 0x00005d0015157a10 */ /* 0x000fe200017fe4ff */
[----:B0-----:R-:W-:-:S04]  /*3f70*/  IMAD.MOV.U32 R3, RZ, RZ, R4 ;  /* 0x000000ffff037224 */ /* 0x001fc800078e0004 */
.L_x_195:
[----:B------:R-:W-:-:S06]  /*3f80*/  IMAD.WIDE R4, R3, 0x10, R20 ;  /* 0x0000001003047825 */ /* 0x000fcc00078e0214 */
[----:B------:R-:W2:Y:S04]  /*3f90*/  LDG.E.128.CONSTANT R4, [R4.64] ;  /* 0x0000000604047981 */ /* 0x000ea8000c1e9d00 */
[----:B--2---:R0:W-:Y:S02]  /*3fa0*/  STS.128 [R3.X16+0x100], R4 ;  /* 0x0001000403007388 */ /* 0x0041e4000000cc00 */
[----:B0-----:R-:W-:-:S04]  /*3fb0*/  IADD3 R3, R3, c[0x0][0x0], RZ ;  /* 0x0000000003037a10 */ /* 0x001fc80007ffe0ff */
[----:B------:R-:W-:-:S13]  /*3fc0*/  ISETP.GE.AND P2, PT, R3, R8, PT ;  /* 0x000000080300720c */ /* 0x000fda0003f46270 */
[----:B------:R-:W-:Y:S05]  /*3fd0*/  @!P2 BRA `(.L_x_195) ;  /* 0xffffffa00000a947 */ /* 0x000fea000383ffff */
.L_x_194:
[----:B------:R-:W-:Y:S05]  /*3fe0*/  BSYNC B0 ;  /* 0x0000000000007941 */ /* 0x000fea0003800000 */
.L_x_193:
[----:B------:R-:W2:Y:S01]  /*3ff0*/  LDL R10, [R1+0x28] ;  /* 0x00002800010a7983 */ /* 0x000ea20000100800 */
[----:B------:R-:W-:Y:S03]  /*4000*/  BSSY B0, `(.L_x_196) ;  /* 0x000006d000007945 */ /* 0x000fe60003800000 */
[----:B------:R-:W0:Y:S04]  /*4010*/  S2R R2, SR_TID.X ;  /* 0x0000000000027919 */ /* 0x000e280000002100 */
[----:B------:R-:W1:Y:S01]  /*4020*/  S2R R4, SR_CTAID.Z ;  /* 0x0000000000047919 */ /* 0x000e620000002700 */
[----:B0-----:R-:W-:-:S04]  /*4030*/  SHF.R.S32.HI R5, RZ, 0x1f, R2 ;  /* 0x0000001fff057819 */ /* 0x001fc80000011402 */
[----:B------:R-:W-:Y:S01]  /*4040*/  LEA.HI R5, R5, R2, RZ, 0x6 ;  /* 0x0000000205057211 */ /* 0x000fe200078f30ff */
[----:B-1----:R-:W-:-:S03]  /*4050*/  IMAD R4, R4, c[0x0][0x1a0], RZ ;  /* 0x0000680004047a24 */ /* 0x002fc600078e02ff */
[----:B------:R-:W-:Y:S02]  /*4060*/  LOP3.LUT R5, R5, 0xffffffc0, RZ, 0xc0, !PT ;  /* 0xffffffc005057812 */ /* 0x000fe400078ec0ff */
[----:B------:R-:W-:-:S03]  /*4070*/  IADD3 R4, R4, c[0x0][0x1a0], RZ ;  /* 0x0000680004047a10 */ /* 0x000fc60007ffe0ff */
[----:B------:R-:W-:Y:S01]  /*4080*/  IMAD.IADD R5, R2, 0x1, -R5 ;  /* 0x0000000102057824 */ /* 0x000fe200078e0a05 */
[----:B------:R-:W-:Y:S01]  /*4090*/  IMNMX R4, R4, c[0x0][0x19c], PT ;  /* 0x0000670004047a17 */ /* 0x000fe20003800200 */
[----:B------:R-:W-:Y:S01]  /*40a0*/  BAR.SYNC.DEFER_BLOCKING 0x0 ;  /* 0x0000000000007b1d */ /* 0x000fe20000010000 */
[----:B--2---:R-:W-:Y:S01]  /*40b0*/  IADD3 R2, R10, 0x40, RZ ;  /* 0x000000400a027810 */ /* 0x004fe20007ffe0ff */
[----:B------:R-:W-:-:S03]  /*40c0*/  IMAD.IADD R6, R5, 0x1, R10 ;  /* 0x0000000105067824 */ /* 0x000fc600078e020a */
[----:B------:R-:W-:-:S04]  /*40d0*/  IMNMX R9, R4, R2, PT ;  /* 0x0000000204097217 */ /* 0x000fc80003800200 */
[----:B------:R-:W-:-:S13]  /*40e0*/  ISETP.GE.AND P2, PT, R6, R9, PT ;  /* 0x000000090600720c */ /* 0x000fda0003f46270 */
[----:B------:R-:W-:Y:S05]  /*40f0*/  @P2 BRA `(.L_x_197) ;  /* 0x000005d000002947 */ /* 0x000fea0003800000 */
[----:B------:R-:W2:Y:S04]  /*4100*/  LDL R11, [R1+0x2c] ;  /* 0x00002c00010b7983 */ /* 0x000ea80000100800 */
[----:B------:R-:W3:Y:S04]  /*4110*/  LDL R4, [R1+0x30] ;  /* 0x0000300001047983 */ /* 0x000ee80000100800 */
[----:B------:R-:W0:Y:S02]  /*4120*/  S2R R5, SR_CTAID.Z ;  /* 0x0000000000057919 */ /* 0x000e240000002700 */
[----:B0-----:R-:W-:-:S05]  /*4130*/  IMAD R5, R5, c[0x0][0x1a0], RZ ;  /* 0x0000680005057a24 */ /* 0x001fca00078e02ff */
[----:B------:R-:W-:-:S04]  /*4140*/  IADD3 R5, R5, c[0x0][0x1a0], RZ ;  /* 0x0000680005057a10 */ /* 0x000fc80007ffe0ff */
[----:B------:R-:W-:Y:S01]  /*4150*/  LOP3.LUT R5, RZ, R5, RZ, 0x33, !PT ;  /* 0x00000005ff057212 */ /* 0x000fe200078e33ff */
[----:B------:R-:W-:Y:S01]  /*4160*/  BSSY B1, `(.L_x_198) ;  /* 0x000002a000017945 */ /* 0x000fe20003800000 */
[----:B--2---:R-:W-:-:S04]  /*4170*/  IADD3 R2, R11, UR4, RZ ;  /* 0x000000040b027c10 */ /* 0x004fc8000fffe0ff */
[----:B------:R-:W-:-:S04]  /*4180*/  IMNMX R2, R5, R2, !PT ;  /* 0x0000000205027217 */ /* 0x000fc80007800200 */
[----:B------:R-:W-:-:S04]  /*4190*/  IMNMX R2, R2, UR5, !PT ;  /* 0x0000000502027c17 */ /* 0x000fc8000f800200 */
[----:B---3--:R-:W-:-:S04]  /*41a0*/  IADD3 R2, -R2, UR4, R4 ;  /* 0x0000000402027c10 */ /* 0x008fc8000fffe104 */
[----:B------:R-:W-:-:S04]  /*41b0*/  LEA.HI R3, R2, 0x1, RZ, 0x1a ;  /* 0x0000000102037811 */ /* 0x000fc800078fd0ff */
[----:B------:R-:W-:Y:S02]  /*41c0*/  LOP3.LUT P3, R5, R3, 0x3, RZ, 0xc0, !PT ;  /* 0x0000000303057812 */ /* 0x000fe4000786c0ff */
[----:B------:R-:W-:Y:S01]  /*41d0*/  ISETP.GE.U32.AND P2, PT, R2, 0xc0, PT ;  /* 0x000000c00200780c */ /* 0x000fe20003f46070 */
[----:B------:R-:W-:-:S10]  /*41e0*/  IMAD.MOV.U32 R2, RZ, RZ, R6 ;  /* 0x000000ffff027224 */ /* 0x000fd400078e0006 */
[----:B------:R-:W-:Y:S05]  /*41f0*/  @!P3 BRA `(.L_x_199) ;  /* 0x000002000000b947 */ /* 0x000fea0003800000 */
[----:B------:R-:W2:Y:S01]  /*4200*/  LDL R13, [R1+0x40] ;  /* 0x00004000010d7983 */ /* 0x000ea20000100800 */
[----:B------:R-:W-:-:S03]  /*4210*/  IMAD.SHL.U32 R12, R0, 0x100, RZ ;  /* 0x00000100000c7824 */ /* 0x000fc600078e00ff */
[----:B------:R-:W3:Y:S01]  /*4220*/  LDL R11, [R1+0x3c] ;  /* 0x00003c00010b7983 */ /* 0x000ee20000100800 */
[----:B------:R-:W-:-:S03]  /*4230*/  ISETP.NE.AND P3, PT, R5, 0x1, PT ;  /* 0x000000010500780c */ /* 0x000fc60003f65270 */
[----:B--2---:R-:W0:Y:S04]  /*4240*/  LDS.U8 R2, [R13+0x100] ;  /* 0x000100000d027984 */ /* 0x004e280000000000 */
[----:B---3--:R-:W-:Y:S01]  /*4250*/  LDS.U16 R3, [R11] ;  /* 0x000000000b037984 */ /* 0x008fe20000000400 */
[----:B0-----:R-:W-:-:S04]  /*4260*/  IMAD.IADD R2, R12, 0x1, R2 ;  /* 0x000000010c027824 */ /* 0x001fc800078e0202 */
[----:B------:R-:W-:-:S05]  /*4270*/  IMAD.SHL.U32 R4, R2, 0x2, RZ ;  /* 0x0000000202047824 */ /* 0x000fca00078e00ff */
[----:B------:R-:W0:Y:S02]  /*4280*/  LDS.U16 R2, [R4+0x1100] ;  /* 0x0011000004027984 */ /* 0x000e240000000400 */
[----:B0-----:R-:W-:-:S05]  /*4290*/  HADD2 R2, R2.H0_H0, R3.H0_H0 ;  /* 0x2000000302027230 */ /* 0x001fca0000000800 */
[----:B------:R0:W-:Y:S02]  /*42a0*/  STS.U16 [R4+0x1100], R2 ;  /* 0x0011000204007388 */ /* 0x0001e40000000400 */
[----:B0-----:R-:W-:Y:S01]  /*42b0*/  IADD3 R2, R6, 0x40, RZ ;  /* 0x0000004006027810 */ /* 0x001fe20007ffe0ff */
[----:B------:R-:W-:Y:S05]  /*42c0*/  @!P3 BRA `(.L_x_199) ;  /* 0x000001300000b947 */ /* 0x000fea0003800000 */
[----:B------:R-:W0:Y:S01]  /*42d0*/  LDS.U8 R2, [R13+0x1100] ;  /* 0x001100000d027984 */ /* 0x000e220000000000 */
[----:B------:R-:W-:-:S03]  /*42e0*/  ISETP.NE.AND P3, PT, R5, 0x2, PT ;  /* 0x000000020500780c */ /* 0x000fc60003f65270 */
[----:B------:R-:W-:Y:S01]  /*42f0*/  LDS.U16 R3, [R11+0x80] ;  /* 0x000080000b037984 */ /* 0x000fe20000000400 */
[----:B0-----:R-:W-:-:S04]  /*4300*/  IMAD.IADD R2, R12, 0x1, R2 ;  /* 0x000000010c027824 */ /* 0x001fc800078e0202 */
[----:B------:R-:W-:-:S05]  /*4310*/  IMAD.SHL.U32 R4, R2, 0x2, RZ ;  /* 0x0000000202047824 */ /* 0x000fca00078e00ff */
[----:B------:R-:W0:Y:S02]  /*4320*/  LDS.U16 R2, [R4+0x1100] ;  /* 0x0011000004027984 */ /* 0x000e240000000400 */
[----:B0-----:R-:W-:-:S05]  /*4330*/  HADD2 R2, R2.H0_H0, R3.H0_H0 ;  /* 0x2000000302027230 */ /* 0x001fca0000000800 */
[----:B------:R-:W-:-:S05]  /*4340*/  PRMT R7, R2, 0x7610, R7 ;  /* 0x0000761002077816 */ /* 0x000fca0000000007 */
[----:B------:R-:W-:Y:S04]  /*4350*/  STS.U16 [R4+0x1100], R7 ;  /* 0x0011000704007388 */ /* 0x000fe80000000400 */
[----:B------:R-:W0:Y:S04]  /*4360*/  @P3 LDS.U8 R2, [R13+0x2100] ;  /* 0x002100000d023984 */ /* 0x000e280000000000 */
[----:B------:R-:W-:Y:S01]  /*4370*/  @P3 LDS.U16 R3, [R11+0x100] ;  /* 0x000100000b033984 */ /* 0x000fe20000000400 */
[----:B0-----:R-:W-:-:S04]  /*4380*/  @P3 IMAD.IADD R2, R12, 0x1, R2 ;  /* 0x000000010c023824 */ /* 0x001fc800078e0202 */
[----:B------:R-:W-:-:S05]  /*4390*/  @P3 IMAD.SHL.U32 R5, R2, 0x2, RZ ;  /* 0x0000000202053824 */ /* 0x000fca00078e00ff */
[----:B------:R-:W0:Y:S02]  /*43a0*/  @P3 LDS.U16 R2, [R5+0x1100] ;  /* 0x0011000005023984 */ /* 0x000e240000000400 */
[----:B0-----:R-:W-:-:S05]  /*43b0*/  @P3 HADD2 R2, R2.H0_H0, R3.H0_H0 ;  /* 0x2000000302023230 */ /* 0x001fca0000000800 */
[----:B------:R-:W-:Y:S02]  /*43c0*/  PRMT R3, R2, 0x7610, R3 ;  /* 0x0000761002037816 */ /* 0x000fe40000000003 */
[C---:B------:R-:W-:Y:S02]  /*43d0*/  IADD3 R2, R6.reuse, 0x80, RZ ;  /* 0x0000008006027810 */ /* 0x040fe40007ffe0ff */
[----:B------:R-:W-:Y:S01]  /*43e0*/  @P3 IADD3 R2, R6, 0xc0, RZ ;  /* 0x000000c006023810 */ /* 0x000fe20007ffe0ff */
[----:B------:R0:W-:Y:S04]  /*43f0*/  @P3 STS.U16 [R5+0x1100], R3 ;  /* 0x0011000305003388 */ /* 0x0001e80000000400 */
.L_x_199:
[----:B------:R-:W-:Y:S05]  /*4400*/  BSYNC B1 ;  /* 0x0000000000017941 */ /* 0x000fea0003800000 */
.L_x_198:
[----:B------:R-:W-:Y:S05]  /*4410*/  @!P2 BRA `(.L_x_197) ;  /* 0x000002b00000a947 */ /* 0x000fea0003800000 */
[----:B0-----:R-:W-:Y:S01]  /*4420*/  IMAD.SHL.U32 R5, R10, 0x40, RZ ;  /* 0x000000400a057824 */ /* 0x001fe200078e00ff */
[----:B------:R-:W-:Y:S01]  /*4430*/  IADD3 R6, R0, 0x2100, RZ ;  /* 0x0000210000067810 */ /* 0x000fe20007ffe0ff */
[C---:B------:R-:W-:Y:S02]  /*4440*/  IMAD.IADD R3, R2.reuse, 0x1, -R10 ;  /* 0x0000000102037824 */ /* 0x040fe400078e0a0a */
[----:B------:R-:W-:-:S03]  /*4450*/  IMAD R4, R2, 0x40, -R5 ;  /* 0x0000004002047824 */ /* 0x000fc600078e0a05 */
[----:B------:R-:W-:Y:S01]  /*4460*/  LEA R3, R3, 0x100, 0x1 ;  /* 0x0000010003037811 */ /* 0x000fe200078e08ff */
[----:B------:R-:W-:-:S05]  /*4470*/  IMAD.IADD R4, R6, 0x1, R4 ;  /* 0x0000000106047824 */ /* 0x000fca00078e0204 */
.L_x_200:
[----:B0-----:R-:W0:Y:S01]  /*4480*/  LDS.U8 R5, [R4+-0x2000] ;  /* 0xffe0000004057984 */ /* 0x001e220000000000 */
[----:B------:R-:W-:Y:S01]  /*4490*/  IMAD.SHL.U32 R12, R0, 0x100, RZ ;  /* 0x00000100000c7824 */ /* 0x000fe200078e00ff */
[----:B------:R-:W-:Y:S02]  /*44a0*/  IADD3 R2, R2, 0x100, RZ ;  /* 0x0000010002027810 */ /* 0x000fe40007ffe0ff */
[----:B------:R-:W-:Y:S02]  /*44b0*/  LDS.U16 R6, [R3+-0x100] ;  /* 0xffff000003067984 */ /* 0x000fe40000000400 */
[----:B------:R-:W-:Y:S01]  /*44c0*/  ISETP.GE.AND P2, PT, R2, R9, PT ;  /* 0x000000090200720c */ /* 0x000fe20003f46270 */
[----:B0-----:R-:W-:-:S04]  /*44d0*/  IMAD.IADD R5, R12, 0x1, R5 ;  /* 0x000000010c057824 */ /* 0x001fc800078e0205 */
[----:B------:R-:W-:-:S05]  /*44e0*/  IMAD.SHL.U32 R7, R5, 0x2, RZ ;  /* 0x0000000205077824 */ /* 0x000fca00078e00ff */
[----:B------:R-:W0:Y:S02]  /*44f0*/  LDS.U16 R5, [R7+0x1100] ;  /* 0x0011000007057984 */ /* 0x000e240000000400 */
[----:B0-----:R-:W-:-:S05]  /*4500*/  HADD2 R5, R5.H0_H0, R6.H0_H0 ;  /* 0x2000000605057230 */ /* 0x001fca0000000800 */
[----:B------:R-:W-:-:S05]  /*4510*/  PRMT R10, R5, 0x7610, R10 ;  /* 0x00007610050a7816 */ /* 0x000fca000000000a */
[----:B------:R-:W-:Y:S04]  /*4520*/  STS.U16 [R7+0x1100], R10 ;  /* 0x0011000a07007388 */ /* 0x000fe80000000400 */
[----:B------:R-:W0:Y:S04]  /*4530*/  LDS.U8 R5, [R4+-0x1000] ;  /* 0xfff0000004057984 */ /* 0x000e280000000000 */
[----:B------:R-:W-:Y:S01]  /*4540*/  LDS.U16 R6, [R3+-0x80] ;  /* 0xffff800003067984 */ /* 0x000fe20000000400 */
[----:B0-----:R-:W-:-:S04]  /*4550*/  IMAD.IADD R5, R12, 0x1, R5 ;  /* 0x000000010c057824 */ /* 0x001fc800078e0205 */
[----:B------:R-:W-:-:S05]  /*4560*/  IMAD.SHL.U32 R8, R5, 0x2, RZ ;  /* 0x0000000205087824 */ /* 0x000fca00078e00ff */
[----:B------:R-:W0:Y:S02]  /*4570*/  LDS.U16 R5, [R8+0x1100] ;  /* 0x0011000008057984 */ /* 0x000e240000000400 */
[----:B0-----:R-:W-:-:S05]  /*4580*/  HADD2 R5, R5.H0_H0, R6.H0_H0 ;  /* 0x2000000605057230 */ /* 0x001fca0000000800 */
[----:B------:R-:W-:-:S05]  /*4590*/  PRMT R11, R5, 0x7610, R11 ;  /* 0x00007610050b7816 */ /* 0x000fca000000000b */
[----:B------:R-:W-:Y:S04]  /*45a0*/  STS.U16 [R8+0x1100], R11 ;  /* 0x0011000b08007388 */ /* 0x000fe80000000400 */
[----:B------:R-:W0:Y:S04]  /*45b0*/  LDS.U8 R5, [R4] ;  /* 0x0000000004057984 */ /* 0x000e280000000000 */
[----:B------:R-:W-:Y:S01]  /*45c0*/  LDS.U16 R6, [R3] ;  /* 0x0000000003067984 */ /* 0x000fe20000000400 */
[----:B0-----:R-:W-:-:S04]  /*45d0*/  IMAD.IADD R5, R12, 0x1, R5 ;  /* 0x000000010c057824 */ /* 0x001fc800078e0205 */
[----:B------:R-:W-:-:S05]  /*45e0*/  IMAD.SHL.U32 R7, R5, 0x2, RZ ;  /* 0x0000000205077824 */ /* 0x000fca00078e00ff */
[----:B------:R-:W0:Y:S02]  /*45f0*/  LDS.U16 R5, [R7+0x1100] ;  /* 0x0011000007057984 */ /* 0x000e240000000400 */
[----:B0-----:R-:W-:-:S05]  /*4600*/  HADD2 R5, R5.H0_H0, R6.H0_H0 ;  /* 0x2000000605057230 */ /* 0x001fca0000000800 */
[----:B------:R-:W-:-:S05]  /*4610*/  PRMT R10, R5, 0x7610, R10 ;  /* 0x00007610050a7816 */ /* 0x000fca000000000a */
[----:B------:R-:W-:Y:S04]  /*4620*/  STS.U16 [R7+0x1100], R10 ;  /* 0x0011000a07007388 */ /* 0x000fe80000000400 */
[----:B------:R0:W1:Y:S04]  /*4630*/  LDS.U8 R5, [R4+0x1000] ;  /* 0x0010000004057984 */ /* 0x0000680000000000 */
[----:B------:R2:W-:Y:S01]  /*4640*/  LDS.U16 R6, [R3+0x80] ;  /* 0x0000800003067984 */ /* 0x0005e20000000400 */
[----:B0-----:R-:W-:Y:S02]  /*4650*/  IADD3 R4, R4, 0x4000, RZ ;  /* 0x0000400004047810 */ /* 0x001fe40007ffe0ff */
[----:B--2---:R-:W-:Y:S01]  /*4660*/  IADD3 R3, R3, 0x200, RZ ;  /* 0x0000020003037810 */ /* 0x004fe20007ffe0ff */
[----:B-1----:R-:W-:-:S04]  /*4670*/  IMAD.IADD R5, R12, 0x1, R5 ;  /* 0x000000010c057824 */ /* 0x002fc800078e0205 */
[----:B------:R-:W-:-:S05]  /*4680*/  IMAD.SHL.U32 R8, R5, 0x2, RZ ;  /* 0x0000000205087824 */ /* 0x000fca00078e00ff */
[----:B------:R-:W0:Y:S02]  /*4690*/  LDS.U16 R5, [R8+0x1100] ;  /* 0x0011000008057984 */ /* 0x000e240000000400 */
[----:B0-----:R-:W-:-:S05]  /*46a0*/  HADD2 R5, R5.H0_H0, R6.H0_H0 ;  /* 0x2000000605057230 */ /* 0x001fca0000000800 */
[----:B------:R0:W-:Y:S01]  /*46b0*/  STS.U16 [R8+0x1100], R5 ;  /* 0x0011000508007388 */ /* 0x0001e20000000400 */
[----:B------:R-:W-:Y:S05]  /*46c0*/  @!P2 BRA `(.L_x_200) ;  /* 0xfffffdb00000a947 */ /* 0x000fea000383ffff */
.L_x_197:
[----:B------:R-:W-:Y:S05]  /*46d0*/  BSYNC B0 ;  /* 0x0000000000007941 */ /* 0x000fea0003800000 */
.L_x_196:
[----:B------:R-:W1:Y:S01]  /*46e0*/  S2R R6, SR_TID.X ;  /* 0x0000000000067919 */ /* 0x000e620000002100 */
[----:B------:R-:W-:Y:S03]  /*46f0*/  BSSY B0, `(.L_x_201) ;  /* 0x000029b000007945 */ /* 0x000fe60003800000 */
[----:B------:R-:W-:Y:S01]  /*4700*/  BAR.SYNC.DEFER_BLOCKING 0x0 ;  /* 0x0000000000007b1d */ /* 0x000fe20000010000 */
[----:B01----:R-:W-:-:S04]  /*4710*/  SHF.R.S32.HI R5, RZ, 0x1f, R6 ;  /* 0x0000001fff057819 */ /* 0x003fc80000011406 */
[----:B------:R-:W-:-:S04]  /*4720*/  LEA.HI R5, R5, R6, RZ, 0x6 ;  /* 0x0000000605057211 */ /* 0x000fc800078f30ff */
[----:B------:R-:W-:-:S05]  /*4730*/  LOP3.LUT R5, R5, 0xffffffc0, RZ, 0xc0, !PT ;  /* 0xffffffc005057812 */ /* 0x000fca00078ec0ff */
[----:B------:R-:W-:-:S05]  /*4740*/  IMAD.IADD R5, R6, 0x1, -R5 ;  /* 0x0000000106057824 */ /* 0x000fca00078e0a05 */
[----:B------:R-:W-:-:S13]  /*4750*/  ISETP.GT.AND P2, PT, R5, RZ, PT ;  /* 0x000000ff0500720c */ /* 0x000fda0003f44270 */
[----:B------:R-:W-:Y:S05]  /*4760*/  @P2 BRA `(.L_x_202) ;  /* 0x0000293000002947 */ /* 0x000fea0003800000 */
[----:B------:R-:W-:Y:S02]  /*4770*/  IMAD.SHL.U32 R91, R0, 0x100, RZ ;  /* 0x00000100005b7824 */ /* 0x000fe400078e00ff */
[----:B------:R-:W-:-:S03]  /*4780*/  IMAD.MOV.U32 R126, RZ, RZ, 0x2 ;  /* 0x00000002ff7e7424 */ /* 0x000fc600078e00ff */
[C---:B------:R-:W-:Y:S01]  /*4790*/  IADD3 R7, R91.reuse, 0x10, RZ ;  /* 0x000000105b077810 */ /* 0x040fe20007ffe0ff */
[CC--:B------:R-:W-:Y:S01]  /*47a0*/  IMAD.WIDE R4, R91.reuse, R126.reuse, c[0x0][0x178] ;  /* 0x00005e005b047625 */ /* 0x0c0fe200078e027e */
[C---:B------:R-:W-:Y:S02]  /*47b0*/  IADD3 R3, R91.reuse, 0x20, RZ ;  /* 0x000000205b037810 */ /* 0x040fe40007ffe0ff */
[----:B------:R-:W-:Y:S01]  /*47c0*/  IADD3 R9, R91, 0x30, RZ ;  /* 0x000000305b097810 */ /* 0x000fe20007ffe0ff */
[-C--:B------:R-:W-:Y:S01]  /*47d0*/  IMAD.WIDE R6, R7, R126.reuse, c[0x0][0x178] ;  /* 0x00005e0007067625 */ /* 0x080fe200078e027e */
[----:B------:R0:W2:Y:S04]  /*47e0*/  LDG.E.U16.CONSTANT R18, [R4.64] ;  /* 0x0000000604127981 */ /* 0x0000a8000c1e9500 */
[----:B------:R0:W3:Y:S04]  /*47f0*/  LDG.E.U16.CONSTANT R17, [R4.64+0x2] ;  /* 0x0000020604117981 */ /* 0x0000e8000c1e9500 */
[----:B------:R0:W4:Y:S04]  /*4800*/  LDG.E.U16.CONSTANT R16, [R4.64+0x4] ;  /* 0x0000040604107981 */ /* 0x000128000c1e9500 */
[----:B------:R0:W4:Y:S04]  /*4810*/  LDG.E.U16.CONSTANT R11, [R4.64+0x6] ;  /* 0x00000606040b7981 */ /* 0x000128000c1e9500 */
[----:B------:R0:W4:Y:S04]  /*4820*/  LDG.E.U16.CONSTANT R15, [R4.64+0x8] ;  /* 0x00000806040f7981 */ /* 0x000128000c1e9500 */
[----:B------:R0:W4:Y:S04]  /*4830*/  LDG.E.U16.CONSTANT R14, [R4.64+0xa] ;  /* 0x00000a06040e7981 */ /* 0x000128000c1e9500 */
[----:B------:R0:W4:Y:S04]  /*4840*/  LDG.E.U16.CONSTANT R13, [R4.64+0xc] ;  /* 0x00000c06040d7981 */ /* 0x000128000c1e9500 */
[----:B------:R0:W4:Y:S04]  /*4850*/  LDG.E.U16.CONSTANT R12, [R4.64+0xe] ;  /* 0x00000e06040c7981 */ /* 0x000128000c1e9500 */
[----:B------:R0:W4:Y:S04]  /*4860*/  LDG.E.U16.CONSTANT R10, [R4.64+0x10] ;  /* 0x00001006040a7981 */ /* 0x000128000c1e9500 */
[----:B------:R0:W4:Y:S01]  /*4870*/  LDG.E.U16.CONSTANT R8, [R4.64+0x12] ;  /* 0x0000120604087981 */ /* 0x000122000c1e9500 */
[----:B------:R-:W-:-:S03]  /*4880*/  IMAD.WIDE R2, R3, R126, c[0x0][0x178] ;  /* 0x00005e0003027625 */ /* 0x000fc600078e027e */
[----:B------:R0:W5:Y:S01]  /*4890*/  LDG.E.U16.CONSTANT R252, [R4.64+0x14] ;  /* 0x0000140604fc7981 */ /* 0x000162000c1e9500 */
[----:B------:R-:W-:-:S03]  /*48a0*/  IADD3 R21, R91, 0x70, RZ ;  /* 0x000000705b157810 */ /* 0x000fc60007ffe0ff */
[----:B------:R0:W5:Y:S04]  /*48b0*/  LDG.E.U16.CONSTANT R250, [R4.64+0x16] ;  /* 0x0000160604fa7981 */ /* 0x000168000c1e9500 */
[----:B------:R0:W5:Y:S04]  /*48c0*/  LDG.E.U16.CONSTANT R249, [R4.64+0x18] ;  /* 0x0000180604f97981 */ /* 0x000168000c1e9500 */
[----:B------:R0:W5:Y:S04]  /*48d0*/  LDG.E.U16.CONSTANT R248, [R4.64+0x1a] ;  /* 0x00001a0604f87981 */ /* 0x000168000c1e9500 */
[----:B------:R0:W5:Y:S04]  /*48e0*/  LDG.E.U16.CONSTANT R247, [R4.64+0x1c] ;  /* 0x00001c0604f77981 */ /* 0x000168000c1e9500 */
[----:B------:R0:W5:Y:S04]  /*48f0*/  LDG.E.U16.CONSTANT R246, [R4.64+0x1e] ;  /* 0x00001e0604f67981 */ /* 0x000168000c1e9500 */
[----:B------:R1:W5:Y:S04]  /*4900*/  LDG.E.U16.CONSTANT R245, [R6.64] ;  /* 0x0000000606f57981 */ /* 0x000368000c1e9500 */
[----:B------:R1:W5:Y:S01]  /*4910*/  LDG.E.U16.CONSTANT R244, [R6.64+0x2] ;  /* 0x0000020606f47981 */ /* 0x000362000c1e9500 */
[----:B0-----:R-:W-:-:S03]  /*4920*/  IMAD.WIDE R4, R9, R126, c[0x0][0x178] ;  /* 0x00005e0009047625 */ /* 0x001fc600078e027e */
[----:B------:R1:W5:Y:S01]  /*4930*/  LDG.E.U16.CONSTANT R243, [R6.64+0x4] ;  /* 0x0000040606f37981 */ /* 0x000362000c1e9500 */
[----:B------:R-:W-:-:S03]  /*4940*/  IADD3 R9, R91, 0x50, RZ ;  /* 0x000000505b097810 */ /* 0x000fc60007ffe0ff */
[----:B------:R1:W5:Y:S04]  /*4950*/  LDG.E.U16.CONSTANT R242, [R6.64+0x6] ;  /* 0x0000060606f27981 */ /* 0x000368000c1e9500 */
        /* <DEDUP_REMOVED lines=11> */
[----:B------:R1:W5:Y:S01]  /*4a10*/  LDG.E.U16.CONSTANT R230, [R6.64+0x1e] ;  /* 0x00001e0606e67981 */ /* 0x000362000c1e9500 */
[----:B------:R-:W-:-:S02]  /*4a20*/  IADD3 R37, R91, 0x80, RZ ;  /* 0x000000805b257810 */ /* 0x000fc40007ffe0ff */
[C---:B------:R-:W-:Y:S01]  /*4a30*/  IADD3 R53, R91.reuse, 0x90, RZ ;  /* 0x000000905b357810 */ /* 0x040fe20007ffe0ff */
[----:B------:R0:W5:Y:S01]  /*4a40*/  LDG.E.U16.CONSTANT R229, [R2.64] ;  /* 0x0000000602e57981 */ /* 0x000162000c1e9500 */
[----:B------:R-:W-:Y:S01]  /*4a50*/  IADD3 R69, R91, 0xa0, RZ ;  /* 0x000000a05b457810 */ /* 0x000fe20007ffe0ff */
[----:B------:R-:W-:Y:S01]  /*4a60*/  IMAD.WIDE R20, R21, R126, c[0x0][0x178] ;  /* 0x00005e0015147625 */ /* 0x000fe200078e027e */
[C---:B------:R-:W-:Y:S01]  /*4a70*/  IADD3 R85, R91.reuse, 0xb0, RZ ;  /* 0x000000b05b557810 */ /* 0x040fe20007ffe0ff */
[----:B------:R0:W5:Y:S01]  /*4a80*/  LDG.E.U16.CONSTANT R228, [R2.64+0x2] ;  /* 0x0000020602e47981 */ /* 0x000162000c1e9500 */
[----:B------:R-:W-:-:S03]  /*4a90*/  IADD3 R100, R91, 0xc0, RZ ;  /* 0x000000c05b647810 */ /* 0x000fc60007ffe0ff */
[----:B------:R0:W5:Y:S01]  /*4aa0*/  LDG.E.U16.CONSTANT R227, [R2.64+0x4] ;  /* 0x0000040602e37981 */ /* 0x000162000c1e9500 */
        /* <DEDUP_REMOVED lines=32> */
[----:B------:R-:W-:Y:S01]  /*4cb0*/  IMAD.WIDE R52, R53, R126, c[0x0][0x178] ;  /* 0x00005e0035347625 */ /* 0x000fe200078e027e */
[----:B------:R-:W-:-:S02]  /*4cc0*/  IADD3 R130, R91, 0xe0, RZ ;  /* 0x000000e05b827810 */ /* 0x000fc40007ffe0ff */
[----:B------:R-:W-:Y:S01]  /*4cd0*/  IADD3 R127, R91, 0xf0, RZ ;  /* 0x000000f05b7f7810 */ /* 0x000fe20007ffe0ff */
[-C--:B------:R-:W-:Y:S01]  /*4ce0*/  IMAD.WIDE R68, R69, R126.reuse, c[0x0][0x178] ;  /* 0x00005e0045447625 */ /* 0x080fe200078e027e */
[----:B------:R0:W5:Y:S03]  /*4cf0*/  LDG.E.U16.CONSTANT R181, [R2.64] ;  /* 0x0000000602b57981 */ /* 0x000166000c1e9500 */
[-C--:B------:R-:W-:Y:S01]  /*4d00*/  IMAD.WIDE R84, R85, R126.reuse, c[0x0][0x178] ;  /* 0x00005e0055547625 */ /* 0x080fe200078e027e */
[----:B------:R0:W5:Y:S03]  /*4d10*/  LDG.E.U16.CONSTANT R180, [R2.64+0x2] ;  /* 0x0000020602b47981 */ /* 0x000166000c1e9500 */
[-C--:B------:R-:W-:Y:S01]  /*4d20*/  IMAD.WIDE R100, R100, R126.reuse, c[0x0][0x178] ;  /* 0x00005e0064647625 */ /* 0x080fe200078e027e */
[----:B------:R0:W5:Y:S04]  /*4d30*/  LDG.E.U16.CONSTANT R179, [R2.64+0x4] ;  /* 0x0000040602b37981 */ /* 0x000168000c1e9500 */
[----:B------:R0:W5:Y:S01]  /*4d40*/  LDG.E.U16.CONSTANT R178, [R2.64+0x6] ;  /* 0x0000060602b27981 */ /* 0x000162000c1e9500 */
[----:B------:R-:W-:-:S03]  /*4d50*/  IMAD.WIDE R116, R116, R126, c[0x0][0x178] ;  /* 0x00005e0074747625 */ /* 0x000fc600078e027e */
[----:B------:R0:W5:Y:S01]  /*4d60*/  LDG.E.U16.CONSTANT R177, [R2.64+0x8] ;  /* 0x0000080602b17981 */ /* 0x000162000c1e9500 */
[----:B------:R-:W-:-:S03]  /*4d70*/  IMAD.WIDE R130, R130, R126, c[0x0][0x178] ;  /* 0x00005e0082827625 */ /* 0x000fc600078e027e */
[----:B------:R0:W5:Y:S04]  /*4d80*/  LDG.E.U16.CONSTANT R176, [R2.64+0xa] ;  /* 0x00000a0602b07981 */ /* 0x000168000c1e9500 */
[----:B------:R0:W5:Y:S04]  /*4d90*/  LDG.E.U16.CONSTANT R175, [R2.64+0xc] ;  /* 0x00000c0602af7981 */ /* 0x000168000c1e9500 */
[----:B------:R0:W5:Y:S04]  /*4da0*/  LDG.E.U16.CONSTANT R174, [R2.64+0xe] ;  /* 0x00000e0602ae7981 */ /* 0x000168000c1e9500 */
[----:B------:R0:W5:Y:S04]  /*4db0*/  LDG.E.U16.CONSTANT R173, [R2.64+0x10] ;  /* 0x0000100602ad7981 */ /* 0x000168000c1e9500 */
[----:B------:R0:W5:Y:S04]  /*4dc0*/  LDG.E.U16.CONSTANT R172, [R2.64+0x12] ;  /* 0x0000120602ac7981 */ /* 0x000168000c1e9500 */
[----:B------:R0:W5:Y:S04]  /*4dd0*/  LDG.E.U16.CONSTANT R171, [R2.64+0x14] ;  /* 0x0000140602ab7981 */ /* 0x000168000c1e9500 */
[----:B--2---:R-:W-:Y:S04]  /*4de0*/  STL [R1+0x24], R18 ;  /* 0x0000241201007387 */ /* 0x004fe80000100800 */
[----:B---3--:R-:W-:Y:S04]  /*4df0*/  STL [R1+0x20], R17 ;  /* 0x0000201101007387 */ /* 0x008fe80000100800 */
[----:B----4-:R-:W-:Y:S04]  /*4e00*/  STL [R1+0x1c], R16 ;  /* 0x00001c1001007387 */ /* 0x010fe80000100800 */
[----:B------:R2:W-:Y:S04]  /*4e10*/  STL [R1+0x18], R11 ;  /* 0x0000180b01007387 */ /* 0x0005e80000100800 */
[----:B------:R3:W5:Y:S04]  /*4e20*/  LDG.E.U16.CONSTANT R170, [R2.64+0x16] ;  /* 0x0000160602aa7981 */ /* 0x000768000c1e9500 */
[----:B------:R3:W5:Y:S01]  /*4e30*/  LDG.E.U16.CONSTANT R169, [R2.64+0x18] ;  /* 0x0000180602a97981 */ /* 0x000762000c1e9500 */
[----:B--2---:R-:W-:-:S03]  /*4e40*/  IADD3 R11, R91, 0x40, RZ ;  /* 0x000000405b0b7810 */ /* 0x004fc60007ffe0ff */
[----:B------:R3:W5:Y:S02]  /*4e50*/  LDG.E.U16.CONSTANT R168, [R2.64+0x1a] ;  /* 0x00001a0602a87981 */ /* 0x000764000c1e9500 */
[-C--:B-1----:R-:W-:Y:S01]  /*4e60*/  IMAD.WIDE R6, R11, R126.reuse, c[0x0][0x178] ;  /* 0x00005e000b067625 */ /* 0x082fe200078e027e */
[----:B------:R-:W-:Y:S01]  /*4e70*/  IADD3 R11, R91, 0x60, RZ ;  /* 0x000000605b0b7810 */ /* 0x000fe20007ffe0ff */
[----:B------:R-:W-:Y:S04]  /*4e80*/  STL [R1+0x14], R15 ;  /* 0x0000140f01007387 */ /* 0x000fe80000100800 */
[-C--:B0-----:R-:W-:Y:S01]  /*4e90*/  IMAD.WIDE R4, R11, R126.reuse, c[0x0][0x178] ;  /* 0x00005e000b047625 */ /* 0x081fe200078e027e */
[----:B------:R-:W-:Y:S04]  /*4ea0*/  STL [R1+0x10], R14 ;  /* 0x0000100e01007387 */ /* 0x000fe80000100800 */
[----:B------:R-:W-:Y:S04]  /*4eb0*/  STL [R1+0xc], R13 ;  /* 0x00000c0d01007387 */ /* 0x000fe80000100800 */
[----:B------:R-:W-:Y:S04]  /*4ec0*/  STL [R1+0x8], R12 ;  /* 0x0000080c01007387 */ /* 0x000fe80000100800 */
[----:B------:R-:W-:Y:S04]  /*4ed0*/  STL [R1+0x4], R10 ;  /* 0x0000040a01007387 */ /* 0x000fe80000100800 */
[----:B------:R0:W-:Y:S04]  /*4ee0*/  STL [R1], R8 ;  /* 0x0000000801007387 */ /* 0x0001e80000100800 */
[----:B------:R1:W5:Y:S04]  /*4ef0*/  LDG.E.U16.CONSTANT R197, [R6.64] ;  /* 0x0000000606c57981 */ /* 0x000368000c1e9500 */
        /* <DEDUP_REMOVED lines=33> */
[----:B------:R-:W-:-:S03]  /*5110*/  IMAD.WIDE R126, R127, R126, c[0x0][0x178] ;  /* 0x00005e007f7e7625 */ /* 0x000fc600078e027e */
[----:B------:R4:W5:Y:S04]  /*5120*/  LDG.E.U16.CONSTANT R149, [R20.64] ;  /* 0x0000000614957981 */ /* 0x000968000c1e9500 */
[----:B------:R4:W5:Y:S04]  /*5130*/  LDG.E.U16.CONSTANT R148, [R20.64+0x2] ;  /* 0x0000020614947981 */ /* 0x000968000c1e9500 */
[----:B------:R4:W5:Y:S04]  /*5140*/  LDG.E.U16.CONSTANT R147, [R20.64+0x4] ;  /* 0x0000040614937981 */ /* 0x000968000c1e9500 */
[----:B------:R4:W5:Y:S04]  /*5150*/  LDG.E.U16.CONSTANT R146, [R20.64+0x6] ;  /* 0x0000060614927981 */ /* 0x000968000c1e9500 */
[----:B------:R4:W5:Y:S04]  /*5160*/  LDG.E.U16.CONSTANT R145, [R20.64+0x8] ;  /* 0x0000080614917981 */ /* 0x000968000c1e9500 */
[----:B------:R4:W5:Y:S04]  /*5170*/  LDG.E.U16.CONSTANT R128, [R20.64+0xa] ;  /* 0x00000a0614807981 */ /* 0x000968000c1e9500 */
[----:B------:R4:W5:Y:S04]  /*5180*/  LDG.E.U16.CONSTANT R125, [R20.64+0xc] ;  /* 0x00000c06147d7981 */ /* 0x000968000c1e9500 */
[----:B---3--:R4:W5:Y:S04]  /*5190*/  LDG.E.U16.CONSTANT R2, [R20.64+0xe] ;  /* 0x00000e0614027981 */ /* 0x008968000c1e9500 */
[----:B------:R4:W5:Y:S04]  /*51a0*/  LDG.E.U16.CONSTANT R3, [R20.64+0x10] ;  /* 0x0000100614037981 */ /* 0x000968000c1e9500 */
[----:B--2---:R4:W5:Y:S04]  /*51b0*/  LDG.E.U16.CONSTANT R4, [R20.64+0x12] ;  /* 0x0000120614047981 */ /* 0x004968000c1e9500 */
[----:B------:R4:W5:Y:S04]  /*51c0*/  LDG.E.U16.CONSTANT R5, [R20.64+0x14] ;  /* 0x0000140614057981 */ /* 0x000968000c1e9500 */
[----:B-1----:R4:W5:Y:S04]  /*51d0*/  LDG.E.U16.CONSTANT R6, [R20.64+0x16] ;  /* 0x0000160614067981 */ /* 0x002968000c1e9500 */
[----:B------:R4:W5:Y:S04]  /*51e0*/  LDG.E.U16.CONSTANT R7, [R20.64+0x18] ;  /* 0x0000180614077981 */ /* 0x000968000c1e9500 */
[----:B0-----:R4:W5:Y:S04]  /*51f0*/  LDG.E.U16.CONSTANT R8, [R20.64+0x1a] ;  /* 0x00001a0614087981 */ /* 0x001968000c1e9500 */
        /* <DEDUP_REMOVED lines=11> */
[----:B----4-:R0:W5:Y:S04]  /*52b0*/  LDG.E.U16.CONSTANT R20, [R36.64+0x12] ;  /* 0x0000120624147981 */ /* 0x010168000c1e9500 */
        /* <DEDUP_REMOVED lines=15> */
[----:B0-----:R1:W5:Y:S04]  /*53b0*/  LDG.E.U16.CONSTANT R36, [R52.64+0x12] ;  /* 0x0000120634247981 */ /* 0x001368000c1e9500 */
        /* <DEDUP_REMOVED lines=15> */
[----:B-1----:R0:W5:Y:S04]  /*54b0*/  LDG.E.U16.CONSTANT R52, [R68.64+0x12] ;  /* 0x0000120644347981 */ /* 0x002168000c1e9500 */
        /* <DEDUP_REMOVED lines=86> */
[----:B------:R1:W5:Y:S01]  /*5a20*/  LDL R123, [R1+0x44] ;  /* 0x00004400017b7983 */ /* 0x0003620000100800 */
[----:B------:R-:W-:-:S03]  /*5a30*/  LEA R124, R0, 0x1100, 0x9 ;  /* 0x00001100007c7811 */ /* 0x000fc600078e48ff */
.L_x_203:
[----:B0----5:R0:W-:Y:S04]  /*5a40*/  STL [R1+0x6c], R136 ;  /* 0x00006c8801007387 */ /* 0x0211e80000100800 */
[----:B-1----:R-:W1:Y:S04]  /*5a50*/  LDS.64 R126, [R124] ;  /* 0x000000007c7e7984 */ /* 0x002e680000000a00 */
[----:B0-----:R-:W1:Y:S04]  /*5a60*/  LDL R136, [R1+0x24] ;  /* 0x0000240001887983 */ /* 0x001e680000100800 */
[----:B------:R0:W-:Y:S04]  /*5a70*/  STL [R1+0x68], R135 ;  /* 0x0000688701007387 */ /* 0x0001e80000100800 */
[----:B0-----:R-:W2:Y:S04]  /*5a80*/  LDL R135, [R1+0x20] ;  /* 0x0000200001877983 */ /* 0x001ea80000100800 */
[----:B------:R0:W-:Y:S04]  /*5a90*/  STL [R1+0x64], R134 ;  /* 0x0000648601007387 */ /* 0x0001e80000100800 */
[----:B0-----:R-:W3:Y:S04]  /*5aa0*/  LDL R134, [R1+0x1c] ;  /* 0x00001c0001867983 */ /* 0x001ee80000100800 */
        /* <DEDUP_REMOVED lines=13> */
[----:B0-----:R-:W3:Y:S01]  /*5b80*/  LDL R0, [R1] ;  /* 0x0000000001007983 */ /* 0x001ee20000100800 */
[----:B-1----:R-:W-:-:S03]  /*5b90*/  HFMA2 R251, R126.H0_H0, R136.H0_H0, RZ.H0_H0 ;  /* 0x200000887efb7231 */ /* 0x002fc600000408ff */
[----:B------:R-:W4:Y:S01]  /*5ba0*/  LDL.LU R136, [R1+0x6c] ;  /* 0x00006c0001887983 */ /* 0x000f220000300800 */
[----:B--2---:R-:W-:-:S03]  /*5bb0*/  HFMA2 R251, R126.H1_H1, R135.H0_H0, R251.H0_H0 ;  /* 0x200000877efb7231 */ /* 0x004fc60000040cfb */
[----:B------:R-:W2:Y:S01]  /*5bc0*/  LDL.LU R135, [R1+0x68] ;  /* 0x0000680001877983 */ /* 0x000ea20000300800 */
[----:B---3--:R-:W-:-:S03]  /*5bd0*/  HFMA2 R251, R127.H0_H0, R134.H0_H0, R251.H0_H0 ;  /* 0x200000867ffb7231 */ /* 0x008fc600000408fb */
[----:B------:R-:W3:Y:S01]  /*5be0*/  LDL.LU R134, [R1+0x64] ;  /* 0x0000640001867983 */ /* 0x000ee20000300800 */
[----:B------:R-:W-:-:S03]  /*5bf0*/  HFMA2 R251, R127.H1_H1, R133.H0_H0, R251.H0_H0 ;  /* 0x200000857ffb7231 */ /* 0x000fc60000040cfb */
[----:B------:R-:W0:Y:S04]  /*5c00*/  LDS.64 R126, [R124+0x8] ;  /* 0x000008007c7e7984 */ /* 0x000e280000000a00 */
[----:B------:R-:W2:Y:S01]  /*5c10*/  LDL.LU R133, [R1+0x60] ;  /* 0x0000600001857983 */ /* 0x000ea20000300800 */
[----:B0-----:R-:W-:-:S03]  /*5c20*/  HFMA2 R251, R126.H0_H0, R132.H0_H0, R251.H0_H0 ;  /* 0x200000847efb7231 */ /* 0x001fc600000408fb */
[----:B------:R-:W2:Y:S01]  /*5c30*/  LDL.LU R132, [R1+0x5c] ;  /* 0x00005c0001847983 */ /* 0x000ea20000300800 */
[----:B------:R-:W-:-:S03]  /*5c40*/  HFMA2 R251, R126.H1_H1, R131.H0_H0, R251.H0_H0 ;  /* 0x200000837efb7231 */ /* 0x000fc60000040cfb */
[----:B------:R-:W2:Y:S01]  /*5c50*/  LDL.LU R131, [R1+0x58] ;  /* 0x0000580001837983 */ /* 0x000ea20000300800 */
[----:B------:R-:W-:-:S03]  /*5c60*/  HFMA2 R251, R127.H0_H0, R130.H0_H0, R251.H0_H0 ;  /* 0x200000827ffb7231 */ /* 0x000fc600000408fb */
[----:B------:R-:W2:Y:S01]  /*5c70*/  LDL.LU R130, [R1+0x54] ;  /* 0x0000540001827983 */ /* 0x000ea20000300800 */
[----:B------:R-:W-:-:S03]  /*5c80*/  HFMA2 R251, R127.H1_H1, R129.H0_H0, R251.H0_H0 ;  /* 0x200000817ffb7231 */ /* 0x000fc60000040cfb */
[----:B------:R-:W0:Y:S04]  /*5c90*/  LDS.64 R126, [R124+0x10] ;  /* 0x000010007c7e7984 */ /* 0x000e280000000a00 */
[----:B------:R-:W2:Y:S01]  /*5ca0*/  LDL.LU R129, [R1+0x50] ;  /* 0x0000500001817983 */ /* 0x000ea20000300800 */
[----:B0-----:R-:W-:-:S03]  /*5cb0*/  HFMA2 R251, R126.H0_H0, R123.H0_H0, R251.H0_H0 ;  /* 0x2000007b7efb7231 */ /* 0x001fc600000408fb */
[----:B------:R-:W2:Y:S01]  /*5cc0*/  LDL.LU R123, [R1+0x4c] ;  /* 0x00004c00017b7983 */ /* 0x000ea20000300800 */
[----:B------:R-:W-:-:S03]  /*5cd0*/  HFMA2 R251, R126.H1_H1, R0.H0_H0, R251.H0_H0 ;  /* 0x200000007efb7231 */ /* 0x000fc60000040cfb */
[----:B------:R-:W2:Y:S01]  /*5ce0*/  LDL.LU R0, [R1+0x48] ;  /* 0x0000480001007983 */ /* 0x000ea20000300800 */
[----:B------:R-:W-:-:S04]  /*5cf0*/  HFMA2 R251, R127.H0_H0, R252.H0_H0, R251.H0_H0 ;  /* 0x200000fc7ffb7231 */ /* 0x000fc800000408fb */
[----:B------:R-:W-:Y:S02]  /*5d00*/  HFMA2 R251, R127.H1_H1, R250.H0_H0, R251.H0_H0 ;  /* 0x200000fa7ffb7231 */ /* 0x000fe40000040cfb */
[----:B------:R-:W0:Y:S02]  /*5d10*/  LDS.64 R126, [R124+0x18] ;  /* 0x000018007c7e7984 */ /* 0x000e240000000a00 */
[----:B0-----:R-:W-:-:S04]  /*5d20*/  HFMA2 R251, R126.H0_H0, R249.H0_H0, R251.H0_H0 ;  /* 0x200000f97efb7231 */ /* 0x001fc800000408fb */
[----:B------:R-:W-:-:S04]  /*5d30*/  HFMA2 R251, R126.H1_H1, R248.H0_H0, R251.H0_H0 ;  /* 0x200000f87efb7231 */ /* 0x000fc80000040cfb */
        /* <DEDUP_REMOVED lines=292> */
[----:B------:R-:W4:Y:S02]  /*6f80*/  LDS.64 R126, [R124+0x1f0] ;  /* 0x0001f0007c7e7984 */ /* 0x000f240000000a00 */
[----:B----4-:R-:W-:-:S04]  /*6f90*/  HFMA2 R251, R126.H0_H0, R136.H0_H0, R251.H0_H0 ;  /* 0x200000887efb7231 */ /* 0x010fc800000408fb */
[----:B--2---:R-:W-:-:S04]  /*6fa0*/  HFMA2 R251, R126.H1_H1, R135.H0_H0, R251.H0_H0 ;  /* 0x200000877efb7231 */ /* 0x004fc80000040cfb */
[----:B---3--:R-:W-:-:S04]  /*6fb0*/  HFMA2 R251, R127.H0_H0, R134.H0_H0, R251.H0_H0 ;  /* 0x200000867ffb7231 */ /* 0x008fc800000408fb */
[----:B------:R-:W-:Y:S02]  /*6fc0*/  HFMA2 R251, R127.H1_H1, R133.H0_H0, R251.H0_H0 ;  /* 0x200000857ffb7231 */ /* 0x000fe40000040cfb */
[----:B------:R-:W0:Y:S02]  /*6fd0*/  LDS.64 R126, [R124+0x1f8] ;  /* 0x0001f8007c7e7984 */ /* 0x000e240000000a00 */
[----:B0-----:R-:W-:-:S04]  /*6fe0*/  HFMA2 R251, R126.H0_H0, R132.H0_H0, R251.H0_H0 ;  /* 0x200000847efb7231 */ /* 0x001fc800000408fb */
[----:B------:R-:W-:-:S04]  /*6ff0*/  HFMA2 R251, R126.H1_H1, R131.H0_H0, R251.H0_H0 ;  /* 0x200000837efb7231 */ /* 0x000fc80000040cfb */
[----:B------:R-:W-:-:S04]  /*7000*/  HFMA2 R126, R127.H0_H0, R130.H0_H0, R251.H0_H0 ;  /* 0x200000827f7e7231 */ /* 0x000fc800000408fb */
[----:B------:R-:W-:Y:S01]  /*7010*/  HFMA2 R126, R127.H1_H1, R129.H0_H0, R126.H0_H0 ;  /* 0x200000817f7e7231 */ /* 0x000fe20000040c7e */
[C---:B------:R-:W-:Y:S01]  /*7020*/  IMAD.SHL.U32 R127, R123.reuse, 0x2, RZ ;  /* 0x000000027b7f7824 */ /* 0x040fe200078e00ff */
[----:B------:R-:W-:-:S04]  /*7030*/  IADD3 R123, R123, 0x40, RZ ;  /* 0x000000407b7b7810 */ /* 0x000fc80007ffe0ff */
[----:B------:R-:W0:Y:S01]  /*7040*/  LDS.U16 R251, [R127+0x80] ;  /* 0x000080007ffb7984 */ /* 0x000e220000000400 */
[----:B------:R-:W-:Y:S01]  /*7050*/  ISETP.GT.AND P2, PT, R123, R0, PT ;  /* 0x000000007b00720c */ /* 0x000fe20003f44270 */
[----:B0-----:R-:W-:-:S05]  /*7060*/  HADD2 R126, R251.H0_H0, R126.H0_H0 ;  /* 0x2000007efb7e7230 */ /* 0x001fca0000000800 */
[----:B------:R0:W-:Y:S07]  /*7070*/  STS.U16 [R127+0x80], R126 ;  /* 0x0000807e7f007388 */ /* 0x0001ee0000000400 */
[----:B------:R-:W-:Y:S01]  /*7080*/  @P2 CALL.REL.NOINC `(.L_x_202) ;  /* 0x0000001000002944 */ /* 0x000fe20003c00000 */
[----:B------:R-:W-:Y:S05]  /*7090*/  BRA `(.L_x_203) ;  /* 0xffffe9a000007947 */ /* 0x000fea000383ffff */
.L_x_202:
[----:B------:R-:W-:Y:S05]  /*70a0*/  BSYNC B0 ;  /* 0x0000000000007941 */ /* 0x000fea0003800000 */
.L_x_201:
[----:B------:R-:W-:Y:S01]  /*70b0*/  BSSY B0, `(.L_x_204) ;  /* 0x0000053000007945 */ /* 0x000fe20003800000 */
[----:B------:R-:W-:Y:S05]  /*70c0*/  @P1 BRA `(.L_x_205) ;  /* 0x0000051000001947 */ /* 0x000fea0003800000 */
[----:B------:R-:W1:Y:S04]  /*70d0*/  LDS.64 R2, [RZ] ;  /* 0x00000000ff027984 */ /* 0x000e680000000a00 */
[----:B------:R-:W2:Y:S04]  /*70e0*/  LDS.64 R6, [0x8] ;  /* 0x00000800ff067984 */ /* 0x000ea80000000a00 */
[----:B------:R-:W3:Y:S04]  /*70f0*/  LDS.64 R8, [0x10] ;  /* 0x00001000ff087984 */ /* 0x000ee80000000a00 */
[----:B------:R-:W4:Y:S04]  /*7100*/  LDS.64 R10, [0x18] ;  /* 0x00001800ff0a7984 */ /* 0x000f280000000a00 */
[----:B------:R-:W5:Y:S01]  /*7110*/  LDS.64 R12, [0x20] ;  /* 0x00002000ff0c7984 */ /* 0x000f620000000a00 */
[----:B-1----:R-:W-:-:S04]  /*7120*/  HADD2 R4, R2.H0_H0, RZ.H0_H0 ;  /* 0x200000ff02047230 */ /* 0x002fc80000000800 */
[----:B------:R-:W-:-:S04]  /*7130*/  HADD2 R4, R4.H0_H0, R2.H1_H1 ;  /* 0x3000000204047230 */ /* 0x000fc80000000800 */
[----:B------:R-:W-:-:S04]  /*7140*/  HADD2 R4, R4.H0_H0, R3.H0_H0 ;  /* 0x2000000304047230 */ /* 0x000fc80000000800 */
[----:B------:R-:W-:-:S04]  /*7150*/  HADD2 R4, R4.H0_H0, R3.H1_H1 ;  /* 0x3000000304047230 */ /* 0x000fc80000000800 */
[----:B--2---:R-:W-:-:S04]  /*7160*/  HADD2 R3, R4.H0_H0, R6.H0_H0 ;  /* 0x2000000604037230 */ /* 0x004fc80000000800 */
[----:B------:R-:W-:-:S04]  /*7170*/  HADD2 R3, R3.H0_H0, R6.H1_H1 ;  /* 0x3000000603037230 */ /* 0x000fc80000000800 */
[----:B------:R-:W-:-:S04]  /*7180*/  HADD2 R3, R3.H0_H0, R7.H0_H0 ;  /* 0x2000000703037230 */ /* 0x000fc80000000800 */
[----:B------:R-:W-:-:S04]  /*7190*/  HADD2 R3, R3.H0_H0, R7.H1_H1 ;  /* 0x3000000703037230 */ /* 0x000fc80000000800 */
[--C-:B---3--:R-:W-:Y:S02]  /*71a0*/  HADD2 R4, R3.H0_H0, R8.reuse.H0_H0 ;  /* 0x2000000803047230 */ /* 0x108fe40000000800 */
[----:B------:R-:W1:Y:S02]  /*71b0*/  LDS.64 R2, [0x28] ;  /* 0x00002800ff027984 */ /* 0x000e640000000a00 */
[----:B------:R-:W-:-:S04]  /*71c0*/  HADD2 R4, R4.H0_H0, R8.H1_H1 ;  /* 0x3000000804047230 */ /* 0x000fc80000000800 */
[----:B------:R-:W-:-:S04]  /*71d0*/  HADD2 R4, R4.H0_H0, R9.H0_H0 ;  /* 0x2000000904047230 */ /* 0x000fc80000000800 */
[----:B------:R-:W-:Y:S02]  /*71e0*/  HADD2 R4, R4.H0_H0, R9.H1_H1 ;  /* 0x3000000904047230 */ /* 0x000fe40000000800 */
[----:B------:R-:W2:Y:S02]  /*71f0*/  LDS.64 R8, [0x30] ;  /* 0x00003000ff087984 */ /* 0x000ea40000000a00 */
[----:B----4-:R-:W-:-:S04]  /*7200*/  HADD2 R5, R4.H0_H0, R10.H0_H0 ;  /* 0x2000000a04057230 */ /* 0x010fc80000000800 */
[----:B------:R-:W-:-:S04]  /*7210*/  HADD2 R5, R5.H0_H0, R10.H1_H1 ;  /* 0x3000000a05057230 */ /* 0x000fc80000000800 */
[----:B------:R-:W-:-:S04]  /*7220*/  HADD2 R5, R5.H0_H0, R11.H0_H0 ;  /* 0x2000000b05057230 */ /* 0x000fc80000000800 */
[----:B------:R-:W-:Y:S02]  /*7230*/  HADD2 R5, R5.H0_H0, R11.H1_H1 ;  /* 0x3000000b05057230 */ /* 0x000fe40000000800 */
[----:B------:R-:W3:Y:S02]  /*7240*/  LDS.64 R10, [0x38] ;  /* 0x00003800ff0a7984 */ /* 0x000ee40000000a00 */
[----:B-----5:R-:W-:-:S04]  /*7250*/  HADD2 R6, R5.H0_H0, R12.H0_H0 ;  /* 0x2000000c05067230 */ /* 0x020fc80000000800 */
[----:B------:R-:W-:-:S04]  /*7260*/  HADD2 R6, R6.H0_H0, R12.H1_H1 ;  /* 0x3000000c06067230 */ /* 0x000fc80000000800 */
[----:B------:R-:W-:-:S04]  /*7270*/  HADD2 R6, R6.H0_H0, R13.H0_H0 ;  /* 0x2000000d06067230 */ /* 0x000fc80000000800 */
[----:B------:R-:W-:Y:S02]  /*7280*/  HADD2 R6, R6.H0_H0, R13.H1_H1 ;  /* 0x3000000d06067230 */ /* 0x000fe40000000800 */
[----:B------:R-:W4:Y:S02]  /*7290*/  LDS.64 R12, [0x40] ;  /* 0x00004000ff0c7984 */ /* 0x000f240000000a00 */
        /* <DEDUP_REMOVED lines=10> */
[----:B---3--:R-:W-:-:S04]  /*7340*/  HADD2 R5, R4.H0_H0, R10.H0_H0 ;  /* 0x2000000a04057230 */ /* 0x008fc80000000800 */
[----:B------:R-:W-:-:S04]  /*7350*/  HADD2 R5, R5.H0_H0, R10.H1_H1 ;  /* 0x3000000a05057230 */ /* 0x000fc80000000800 */
[----:B------:R-:W-:-:S04]  /*7360*/  HADD2 R5, R5.H0_H0, R11.H0_H0 ;  /* 0x2000000b05057230 */ /* 0x000fc80000000800 */
[----:B------:R-:W-:Y:S02]  /*7370*/  HADD2 R5, R5.H0_H0, R11.H1_H1 ;  /* 0x3000000b05057230 */ /* 0x000fe40000000800 */
[----:B------:R-:W3:Y:S02]  /*7380*/  LDS.64 R10, [0x58] ;  /* 0x00005800ff0a7984 */ /* 0x000ee40000000a00 */
[----:B----4-:R-:W-:-:S04]  /*7390*/  HADD2 R6, R5.H0_H0, R12.H0_H0 ;  /* 0x2000000c05067230 */ /* 0x010fc80000000800 */
        /* <DEDUP_REMOVED lines=22> */
[----:B------:R-:W-:-:S04]  /*7500*/  HADD2 R6, R6.H0_H0, R13.H1_H1 ;  /* 0x3000000d06067230 */ /* 0x000fc80000000800 */
[----:B-1----:R-:W-:-:S04]  /*7510*/  HADD2 R6, R6.H0_H0, R2.H0_H0 ;  /* 0x2000000206067230 */ /* 0x002fc80000000800 */
[----:B------:R-:W-:-:S04]  /*7520*/  HADD2 R6, R6.H0_H0, R2.H1_H1 ;  /* 0x3000000206067230 */ /* 0x000fc80000000800 */
        /* <DEDUP_REMOVED lines=10> */
[----:B------:R1:W-:Y:S02]  /*75d0*/  STS.U16 [0x9106], R5 ;  /* 0x00910605ff007388 */ /* 0x0003e40000000400 */
.L_x_205:
[----:B------:R-:W-:Y:S05]  /*75e0*/  BSYNC B0 ;  /* 0x0000000000007941 */ /* 0x000fea0003800000 */
.L_x_204:
[----:B------:R-:W2:Y:S01]  /*75f0*/  LDL.LU R4, [R1+0x28] ;  /* 0x0000280001047983 */ /* 0x000ea20000300800 */
[----:B------:R-:W-:-:S03]  /*7600*/  UIADD3 UR4, UR4, -0x40, URZ ;  /* 0xffffffc004047890 */ /* 0x000fc6000fffe03f */
[----:B------:R-:W-:Y:S06]  /*7610*/  BAR.SYNC.DEFER_BLOCKING 0x0 ;  /* 0x0000000000007b1d */ /* 0x000fec0000010000 */
[----:B-1----:R-:W1:Y:S04]  /*7620*/  S2R R5, SR_CTAID.Z ;  /* 0x0000000000057919 */ /* 0x002e680000002700 */
[----:B------:R-:W-:Y:S04]  /*7630*/  LDS.U16 R2, [0x9108] ;  /* 0x00910800ff027984 */ /* 0x000fe80000000400 */
[----:B------:R-:W3:Y:S01]  /*7640*/  LDS R3, [0x9104] ;  /* 0x00910400ff037984 */ /* 0x000ee20000000800 */
[----:B-1----:R-:W-:-:S05]  /*7650*/  IMAD R5, R5, c[0x0][0x1a0], RZ ;  /* 0x0000680005057a24 */ /* 0x002fca00078e02ff */
[----:B------:R-:W-:-:S04]  /*7660*/  IADD3 R5, R5, c[0x0][0x1a0], RZ ;  /* 0x0000680005057a10 */ /* 0x000fc80007ffe0ff */
[----:B------:R-:W-:Y:S01]  /*7670*/  IMNMX R5, R5, c[0x0][0x19c], PT ;  /* 0x0000670005057a17 */ /* 0x000fe20003800200 */
[----:B---3--:R-:W-:-:S05]  /*7680*/  HFMA2 R2, R2.H0_H0, R3.H0_H0, R3.H1_H1 ;  /* 0x2000000302027231 */ /* 0x008fca0000060803 */
[----:B------:R-:W-:-:S05]  /*7690*/  PRMT R2, R2, 0x5410, R2 ;  /* 0x0000541002027816 */ /* 0x000fca0000000002 */
[----:B------:R1:W-:Y:S01]  /*76a0*/  STS [0x9104], R2 ;  /* 0x00910402ff007388 */ /* 0x0003e20000000800 */
[----:B--2---:R-:W-:-:S04]  /*76b0*/  IADD3 R4, R4, 0x40, RZ ;  /* 0x0000004004047810 */ /* 0x004fc80007ffe0ff */
[----:B------:R-:W-:Y:S01]  /*76c0*/  ISETP.GE.AND P1, PT, R4, R5, PT ;  /* 0x000000050400720c */ /* 0x000fe20003f26270 */
[----:B------:R1:W-:-:S12]  /*76d0*/  STL [R1+0x28], R4 ;  /* 0x0000280401007387 */ /* 0x0003d80000100800 */
[----:B-1----:R-:W-:Y:S01]  /*76e0*/  @P1 CALL.REL.NOINC `(.L_x_206) ;  /* 0x0000001000001944 */ /* 0x002fe20003c00000 */
[----:B------:R-:W-:Y:S05]  /*76f0*/  BRA `(.L_x_207) ;  /* 0xffff94d000007947 */ /* 0x000fea000383ffff */
.L_x_206:
[----:B------:R-:W-:Y:S02]  /*7700*/  PRMT R0, R2, 0x7610, R0 ;  /* 0x0000761002007816 */ /* 0x000fe40000000000 */
.L_x_182:
[----:B------:R-:W3:Y:S01]  /*7710*/  S2R R4, SR_CTAID.X ;  /* 0x0000000000047919 */ /* 0x000ee20000002500 */
[----:B------:R-:W-:Y:S03]  /*7720*/  BSSY B0, `(.L_x_208) ;  /* 0x0000021000007945 */ /* 0x000fe60003800000 */
[----:B0-----:R-:W0:Y:S04]  /*7730*/  S2R R3, SR_TID.X ;  /* 0x0000000000037919 */ /* 0x001e280000002100 */
[----:B------:R-:W3:Y:S01]  /*7740*/  S2R R2, SR_CTAID.Y ;  /* 0x0000000000027919 */ /* 0x000ee20000002600 */
[----:B0-----:R-:W-:Y:S01]  /*7750*/  ISETP.NE.AND P2, PT, R3, RZ, PT ;  /* 0x000000ff0300720c */ /* 0x001fe20003f45270 */
[----:B---3--:R-:W-:Y:S01]  /*7760*/  IMAD R11, R4, c[0x0][0x194], R2 ;  /* 0x00006500040b7a24 */ /* 0x008fe200078e0202 */
[----:B------:R-:W-:Y:S06]  /*7770*/  @P0 BRA `(.L_x_209) ;  /* 0x000001b000000947 */ /* 0x000fec0003800000 */
[----:B------:R-:W0:Y:S01]  /*7780*/  S2R R4, SR_CTAID.Z ;  /* 0x0000000000047919 */ /* 0x000e220000002700 */
[----:B--2---:R-:W-:Y:S01]  /*7790*/  HADD2.F32 R9, -RZ, R0.H0_H0 ;  /* 0x20000000ff097230 */ /* 0x004fe20000004100 */
[----:B------:R-:W-:-:S03]  /*77a0*/  IMAD.MOV.U32 R5, RZ, RZ, R3 ;  /* 0x000000ffff057224 */ /* 0x000fc600078e0003 */
[----:B------:R2:W3:Y:S01]  /*77b0*/  MUFU.RCP R10, R9 ;  /* 0x00000009000a7308 */ /* 0x0004e20000001000 */
[----:B0-----:R-:W-:-:S04]  /*77c0*/  IMAD R4, R11, 0x21, R4 ;  /* 0x000000210b047824 */ /* 0x001fc800078e0204 */
[----:B--23--:R-:W-:-:S03]  /*77d0*/  IMAD.SHL.U32 R4, R4, 0x40, RZ ;  /* 0x0000004004047824 */ /* 0x00cfc600078e00ff */
.L_x_210:
[----:B01----:R-:W-:Y:S01]  /*77e0*/  IMAD.SHL.U32 R6, R5, 0x2, RZ ;  /* 0x0000000205067824 */ /* 0x003fe200078e00ff */
        /* <DEDUP_REMOVED lines=20> */
.L_x_209:
[----:B------:R-:W-:Y:S05]  /*7930*/  BSYNC B0 ;  /* 0x0000000000007941 */ /* 0x000fea0003800000 */
.L_x_208:
        /* <DEDUP_REMOVED lines=9> */
[----:B------:R-:W-:Y:S02]  /*79d0*/  IMAD.MOV.U32 R0, RZ, RZ, 0x2 ;  /* 0x00000002ff007424 */ /* 0x000fe400078e00ff */
[----:B-1----:R-:W-:-:S05]  /*79e0*/  FMUL R2, R2, 0.69314718246459960938 ;  /* 0x3f31721802027820 */ /* 0x002fca0000400000 */
[----:B------:R-:W-:-:S05]  /*79f0*/  F2FP.PACK_AB R2, RZ, R2 ;  /* 0x00000002ff02723e */ /* 0x000fca00000000ff */
[----:B------:R-:W-:Y:S01]  /*7a00*/  HFMA2 R2, R3.H0_H0, -0.00390625, -0.00390625, R2.H0_H0 ;  /* 0x9c009c0003027831 */ /* 0x000fe20000040802 */
[----:B------:R-:W-:-:S03]  /*7a10*/  SEL R3, RZ, 0x3c00, !P0 ;  /* 0x00003c00ff037807 */ /* 0x000fc60004000000 */
[----:B------:R-:W-:Y:S01]  /*7a20*/  HFMA2 R2, R5.H0_H0, -9.5367431640625e-07, -9.5367431640625e-07, R2.H0_H0 ;  /* 0x8010801005027831 */ /* 0x000fe20000040802 */
[----:B------:R-:W-:-:S03]  /*7a30*/  SEL R5, RZ, 0x3c00, !P2 ;  /* 0x00003c00ff057807 */ /* 0x000fc60005000000 */
[----:B------:R-:W-:Y:S01]  /*7a40*/  HFMA2 R2, R3.H0_H0, -7.62939453125e-06, -7.62939453125e-06, R2.H0_H0 ;  /* 0x8080808003027831 */ /* 0x000fe20000040802 */
[----:B--2---:R-:W-:-:S03]  /*7a50*/  IMAD R3, R11, 0x21, R4 ;  /* 0x000000210b037824 */ /* 0x004fc600078e0204 */
[----:B------:R-:W-:-:S04]  /*7a60*/  HFMA2 R2, R5.H0_H0, 0.00390625, 0.00390625, R2.H0_H0 ;  /* 0x1c001c0005027831 */ /* 0x000fc80000040802 */
[----:B0-----:R-:W-:Y:S01]  /*7a70*/  HADD2 R7, R2.H0_H0, R7.H0_H0 ;  /* 0x2000000702077230 */ /* 0x001fe20000000800 */
[----:B------:R-:W-:-:S05]  /*7a80*/  IMAD.WIDE R2, R3, R0, c[0x0][0x188] ;  /* 0x0000620003027625 */ /* 0x000fca00078e0200 */
[----:B------:R-:W-:Y:S01]  /*7a90*/  STG.E.U16 [R2.64], R7 ;  /* 0x0000000702007986 */ /* 0x000fe2000c101506 */
[----:B------:R-:W-:Y:S05]  /*7aa0*/  EXIT ;  /* 0x000000000000794d */ /* 0x000fea0003800000 */
.L_x_211:
        /* <DEDUP_REMOVED lines=13> */
.L_x_1757:


//--------------------- .text._Z27flash_decoding_split_kernelI6__halfhLi32ELi64ELi64ELi64ELi256EEvPKT_PKT0_S6_S3_PS1_S7_iiiii --------------------------
	.section	.text._Z27flash_decoding_split_kernelI6__halfhLi32ELi64ELi64ELi64ELi256EEvPKT_PKT0_S6_S3_PS1_S7_iiiii,"ax",@progbits
	.sectionflags	@"SHF_BARRIERS=1"
	.sectioninfo	@"SHI_REGISTERS=96"
	.align	128
        .global         _Z27flash_decoding_split_kernelI6__halfhLi32ELi64ELi64ELi64ELi256EEvPKT_PKT0_S6_S3_PS1_S7_iiiii
        .type           _Z27flash_decoding_split_kernelI6__halfhLi32ELi64ELi64ELi64ELi256EEvPKT_PKT0_S6_S3_PS1_S7_iiiii,@function
        .size           _Z27flash_decoding_split_kernelI6__halfhLi32ELi64ELi64ELi64ELi256EEvPKT_PKT0_S6_S3_PS1_S7_iiiii,(.L_x_1758 - _Z27flash_decoding_split_kernelI6__halfhLi32ELi64ELi64ELi64ELi256EEvPKT_PKT0_S6_S3_PS1_S7_iiiii)
        .other          _Z27flash_decoding_split_kernelI6__halfhLi32ELi64ELi64ELi64ELi256EEvPKT_PKT0_S6_S3_PS1_S7_iiiii,@"STO_CUDA_ENTRY STV_DEFAULT"
_Z27flash_decoding_split_kernelI6__halfhLi32ELi64ELi64ELi64ELi256EEvPKT_PKT0_S6_S3_PS1_S7_iiiii:
.text._Z27flash_decoding_split_kernelI6__halfhLi32ELi64ELi64ELi64ELi256EEvPKT_PKT0_S6_S3_PS1_S7_iiiii:
        /* <DEDUP_REMOVED lines=18> */
.L_x_214:
[C---:B------:R-:W-:Y:S01]  /*0120*/  IMAD.SHL.U32 R3, R2.reuse, 0x2, RZ ;  /* 0x0000000202037824 */ /* 0x040fe200078e00ff */
[----:B------:R-:W-:-:S04]  /*0130*/  IADD3 R2, R2, c[0x0][0x0], RZ ;  /* 0x0000000002027a10 */ /* 0x000fc80007ffe0ff */
[----:B------:R0:W-:Y:S01]  /*0140*/  STS.U16 [R3+0x80], RZ ;  /* 0x000080ff03007388 */ /* 0x0001e20000000400 */
[----:B------:R-:W-:-:S13]  /*0150*/  ISETP.GE.AND P1, PT, R2, 0x40, PT ;  /* 0x000000400200780c */ /* 0x000fda0003f26270 */
[----:B0-----:R-:W-:Y:S05]  /*0160*/  @!P1 BRA `(.L_x_214) ;  /* 0xffffffb000009947 */ /* 0x001fea000383ffff */
.L_x_213:
[----:B------:R-:W-:Y:S05]  /*0170*/  BSYNC B0 ;  /* 0x0000000000007941 */ /* 0x000fea0003800000 */
.L_x_212:
        /* <DEDUP_REMOVED lines=138> */
.L_x_239:
        /* <DEDUP_REMOVED lines=21> */
.L_x_218:
[----:B------:R-:W-:-:S06]  /*0b70*/  IMAD.WIDE R24, R30, 0x10, R28 ;  /* 0x000000101e187825 */ /* 0x000fcc00078e021c */
[----:B------:R-:W2:Y:S04]  /*0b80*/  LDG.E.128.CONSTANT R24, [R24.64] ;  /* 0x0000000618187981 */ /* 0x000ea8000c1e9d00 */
[----:B--2---:R0:W-:Y:S02]  /*0b90*/  STS.128 [R30.X16+0x100], R24 ;  /* 0x000100181e007388 */ /* 0x0041e4000000cc00 */
[----:B0-----:R-:W-:-:S04]  /*0ba0*/  IADD3 R30, R30, c[0x0][0x0], RZ ;  /* 0x000000001e1e7a10 */ /* 0x001fc80007ffe0ff */
[----:B------:R-:W-:-:S13]  /*0bb0*/  ISETP.GE.AND P4, PT, R30, R85, PT ;  /* 0x000000551e00720c */ /* 0x000fda0003f86270 */
[----:B------:R-:W-:Y:S05]  /*0bc0*/  @!P4 BRA `(.L_x_218) ;  /* 0xffffffa00000c947 */ /* 0x000fea000383ffff */
.L_x_217:
[----:B------:R-:W-:Y:S05]  /*0bd0*/  BSYNC B0 ;  /* 0x0000000000007941 */ /* 0x000fea0003800000 */
.L_x_216:
        /* <DEDUP_REMOVED lines=345> */
[----:B------:R-:W-:Y:S02]  /*2170*/  HMUL2 R24, R24.H0_H0, 0.125, 0.125 ;  /* 0x3000300018187832 */ /* 0x000fe40000000800 */
.L_x_220:
[----:B------:R-:W-:Y:S05]  /*2180*/  BSYNC B0 ;  /* 0x0000000000007941 */ /* 0x000fea0003800000 */
.L_x_219:
        /* <DEDUP_REMOVED lines=73> */
[----:B------:R-:W-:Y:S02]  /*2620*/  HMNMX2 R30, R30.H0_H0, R26.H1_H1, !PT ;  /* 0x3000001a1e1e7240 */ /* 0x000fe40007800800 */
[----:B------:R-:W1:Y:S02]  /*2630*/  LDS.U16 R26, [0x1100] ;  /* 0x00110000ff1a7984 */ /* 0x000e640000000400 */
[----:B------:R-:W-:-:S04]  /*2640*/  HMNMX2 R30, R30.H0_H0, R27.H0_H0, !PT ;  /* 0x2000001b1e1e7240 */ /* 0x000fc80007800800 */
[----:B------:R-:W-:-:S04]  /*2650*/  HMNMX2 R30, R30.H0_H0, R27.H1_H1, !PT ;  /* 0x3000001b1e1e7240 */ /* 0x000fc80007800800 */
        /* <DEDUP_REMOVED lines=8> */
[----:B-1----:R-:W-:-:S05]  /*26e0*/  HMNMX2 R30, R30.H0_H0, R26.H0_H0, !PT ;  /* 0x2000001a1e1e7240 */ /* 0x002fca0007800800 */
        /* <DEDUP_REMOVED lines=19> */
.L_x_222:
[----:B0-----:R-:W-:Y:S05]  /*2820*/  BSYNC B0 ;  /* 0x0000000000007941 */ /* 0x001fea0003800000 */
.L_x_221:
        /* <DEDUP_REMOVED lines=23> */
.L_x_225:
[C---:B0-----:R-:W-:Y:S01]  /*29a0*/  IMAD.SHL.U32 R26, R25.reuse, 0x2, RZ ;  /* 0x00000002191a7824 */ /* 0x041fe200078e00ff */
[----:B------:R-:W-:-:S04]  /*29b0*/  IADD3 R25, R25, c[0x0][0x0], RZ ;  /* 0x0000000019197a10 */ /* 0x000fc80007ffe0ff */
[----:B------:R-:W0:Y:S01]  /*29c0*/  LDS.U16 R27, [R26+0x80] ;  /* 0x000080001a1b7984 */ /* 0x000e220000000400 */
[----:B------:R-:W-:Y:S01]  /*29d0*/  ISETP.GE.AND P2, PT, R25, 0x40, PT ;  /* 0x000000401900780c */ /* 0x000fe20003f46270 */
[----:B01----:R-:W-:-:S05]  /*29e0*/  HMUL2 R27, R27.H0_H0, R24.H0_H0 ;  /* 0x200000181b1b7232 */ /* 0x003fca0000000800 */
[----:B------:R0:W-:Y:S07]  /*29f0*/  STS.U16 [R26+0x80], R27 ;  /* 0x0000801b1a007388 */ /* 0x0001ee0000000400 */
[----:B------:R-:W-:Y:S05]  /*2a00*/  @!P2 BRA `(.L_x_225) ;  /* 0xffffff900000a947 */ /* 0x000fea000383ffff */
.L_x_224:
[----:B------:R-:W-:Y:S05]  /*2a10*/  BSYNC B0 ;  /* 0x0000000000007941 */ /* 0x000fea0003800000 */
.L_x_223:
[----:B------:R-:W-:Y:S01]  /*2a20*/  BSSY B0, `(.L_x_226) ;  /* 0x000000b000007945 */ /* 0x000fe20003800000 */
[----:B------:R-:W-:Y:S05]  /*2a30*/  @P1 BRA `(.L_x_227) ;  /* 0x0000009000001947 */ /* 0x000fea0003800000 */
[----:B------:R-:W-:Y:S01]  /*2a40*/  IADD3 R86, P1, R86, c[0x0][0x170], RZ ;  /* 0x00005c0056567a10 */ /* 0x000fe20007f3e0ff */
[----:B------:R-:W-:-:S03]  /*2a50*/  IMAD.MOV.U32 R28, RZ, RZ, R0 ;  /* 0x000000ffff1c7224 */ /* 0x000fc600078e0000 */
[----:B------:R-:W-:-:S05]  /*2a60*/  IADD3.X R87, R84, c[0x0][0x174], RZ, P1, !PT ;  /* 0x00005d0054577a10 */ /* 0x000fca0000ffe4ff */
.L_x_228:
[----:B------:R-:W-:-:S06]  /*2a70*/  IMAD.WIDE R24, R28, 0x10, R86 ;  /* 0x000000101c187825 */ /* 0x000fcc00078e0256 */
[----:B0-----:R-:W2:Y:S04]  /*2a80*/  LDG.E.128.CONSTANT R24, [R24.64] ;  /* 0x0000000618187981 */ /* 0x001ea8000c1e9d00 */
[----:B--2---:R0:W-:Y:S02]  /*2a90*/  STS.128 [R28.X16+0x100], R24 ;  /* 0x000100181c007388 */ /* 0x0041e4000000cc00 */
[----:B0-----:R-:W-:-:S04]  /*2aa0*/  IADD3 R28, R28, c[0x0][0x0], RZ ;  /* 0x000000001c1c7a10 */ /* 0x001fc80007ffe0ff */
[----:B------:R-:W-:-:S13]  /*2ab0*/  ISETP.GE.AND P1, PT, R28, R85, PT ;  /* 0x000000551c00720c */ /* 0x000fda0003f26270 */
[----:B------:R-:W-:Y:S05]  /*2ac0*/  @!P1 BRA `(.L_x_228) ;  /* 0xffffffa000009947 */ /* 0x000fea000383ffff */
.L_x_227:
[----:B------:R-:W-:Y:S05]  /*2ad0*/  BSYNC B0 ;  /* 0x0000000000007941 */ /* 0x000fea0003800000 */
.L_x_226:
        /* <DEDUP_REMOVED lines=8> */
.L_x_232:
        /* <DEDUP_REMOVED lines=8> */
.L_x_231:
[----:B------:R-:W1:Y:S01]  /*2be0*/  LDS.64 R24, [RZ] ;  /* 0x00000000ff187984 */ /* 0x000e620000000a00 */
[----:B0-----:R-:W-:Y:S01]  /*2bf0*/  IADD3 R26, R5, UR4, RZ ;  /* 0x00000004051a7c10 */ /* 0x001fe2000fffe0ff */
[----:B------:R-:W-:-:S03]  /*2c00*/  IMAD.MOV.U32 R87, RZ, RZ, R0 ;  /* 0x000000ffff577224 */ /* 0x000fc600078e0000 */
[----:B------:R-:W-:-:S04]  /*2c10*/  IMNMX R26, R79, R26, !PT ;  /* 0x0000001a4f1a7217 */ /* 0x000fc80007800200 */
[----:B------:R-:W-:-:S05]  /*2c20*/  IMNMX R27, R26, UR5, !PT ;  /* 0x000000051a1b7c17 */ /* 0x000fca000f800200 */
[----:B------:R-:W-:-:S05]  /*2c30*/  IMAD.IADD R86, R4, 0x1, -R27 ;  /* 0x0000000104567824 */ /* 0x000fca00078e0a1b */
[----:B------:R-:W-:Y:S02]  /*2c40*/  LOP3.LUT R86, R86, 0x3, RZ, 0xc0, !PT ;  /* 0x0000000356567812 */ /* 0x000fe400078ec0ff */
.L_x_236:
[----:B0-----:R-:W-:Y:S01]  /*2c50*/  IADD3 R26, R5, UR4, RZ ;  /* 0x00000004051a7c10 */ /* 0x001fe2000fffe0ff */
[----:B------:R-:W-:Y:S01]  /*2c60*/  IMAD.MOV.U32 R90, RZ, RZ, R82 ;  /* 0x000000ffff5a7224 */ /* 0x000fe200078e0052 */
[----:B------:R-:W-:Y:S02]  /*2c70*/  ISETP.NE.AND P1, PT, R86, RZ, PT ;  /* 0x000000ff5600720c */ /* 0x000fe40003f25270 */
[----:B------:R-:W-:Y:S02]  /*2c80*/  IMNMX R26, R79, R26, !PT ;  /* 0x0000001a4f1a7217 */ /* 0x000fe40007800200 */
[----:B------:R-:W-:Y:S02]  /*2c90*/  PRMT R88, RZ, 0x7610, R88 ;  /* 0x00007610ff587816 */ /* 0x000fe40000000058 */
[----:B------:R-:W-:-:S04]  /*2ca0*/  IMNMX R27, R26, UR5, !PT ;  /* 0x000000051a1b7c17 */ /* 0x000fc8000f800200 */
[----:B------:R-:W-:-:S04]  /*2cb0*/  IADD3 R27, -R27, UR4, R6 ;  /* 0x000000041b1b7c10 */ /* 0x000fc8000fffe106 */
[----:B------:R-:W-:Y:S01]  /*2cc0*/  ISETP.GE.U32.AND P2, PT, R27, 0x3, PT ;  /* 0x000000031b00780c */ /* 0x000fe20003f46070 */
[----:B-1----:R-:W-:-:S12]  /*2cd0*/  @!P1 BRA `(.L_x_233) ;  /* 0x0000016000009947 */ /* 0x002fd80003800000 */
        /* <DEDUP_REMOVED lines=12> */
[C---:B0-----:R-:W-:Y:S02]  /*2da0*/  IMAD R26, R87.reuse, 0x100, R26 ;  /* 0x00000100571a7824 */ /* 0x041fe400078e021a */
        /* <DEDUP_REMOVED lines=9> */
.L_x_233:
[----:B------:R-:W-:Y:S05]  /*2e40*/  @!P2 BRA `(.L_x_234) ;  /* 0x000002700000a947 */ /* 0x000fea0003800000 */
[----:B------:R-:W-:Y:S01]  /*2e50*/  IMAD.MOV.U32 R89, RZ, RZ, -0x40 ;  /* 0xffffffc0ff597424 */ /* 0x000fe200078e00ff */
[----:B------:R-:W-:Y:S01]  /*2e60*/  IADD3 R28, R82, 0x40, RZ ;  /* 0x00000040521c7810 */ /* 0x000fe20007ffe0ff */
[----:B------:R-:W-:Y:S02]  /*2e70*/  IMAD.MOV.U32 R91, RZ, RZ, -0x2 ;  /* 0xfffffffeff5b7424 */ /* 0x000fe400078e00ff */
[----:B------:R-:W-:Y:S01]  /*2e80*/  IMAD R26, R90, 0x40, R87 ;  /* 0x000000405a1a7824 */ /* 0x000fe200078e0257 */
[----:B------:R-:W-:Y:S01]  /*2e90*/  IMNMX R93, R83, R28, PT ;  /* 0x0000001c535d7217 */ /* 0x000fe20003800200 */
[C---:B------:R-:W-:Y:S02]  /*2ea0*/  IMAD R89, R82.reuse, R89, 0x100 ;  /* 0x0000010052597424 */ /* 0x040fe400078e0259 */
[----:B------:R-:W-:-:S03]  /*2eb0*/  IMAD R91, R82, R91, 0x4 ;  /* 0x00000004525b7424 */ /* 0x000fc600078e025b */
[----:B------:R-:W-:Y:S01]  /*2ec0*/  IADD3 R89, R26, 0x80, R89 ;  /* 0x000000801a597810 */ /* 0x000fe20007ffe059 */
[----:B------:R-:W-:-:S04]  /*2ed0*/  IMAD R91, R90, 0x2, R91 ;  /* 0x000000025a5b7824 */ /* 0x000fc800078e025b */
.L_x_235:
[----:B------:R-:W0:Y:S04]  /*2ee0*/  LDS.U8 R26, [R89+-0x80] ;  /* 0xffff8000591a7984 */ /* 0x000e280000000000 */
[----:B------:R-:W2:Y:S04]  /*2ef0*/  LDS.U8 R28, [R89+-0x40] ;  /* 0xffffc000591c7984 */ /* 0x000ea80000000000 */
[----:B------:R-:W3:Y:S04]  /*2f00*/  LDS.U8 R30, [R89] ;  /* 0x00000000591e7984 */ /* 0x000ee80000000000 */
[----:B------:R-:W4:Y:S01]  /*2f10*/  LDS.U8 R92, [R89+0x40] ;  /* 0x00004000595c7984 */ /* 0x000f220000000000 */
[----:B0-----:R-:W-:-:S02]  /*2f20*/  IMAD R85, R87, 0x100, R26 ;  /* 0x0000010057557824 */ /* 0x001fc400078e021a */
[----:B------:R-:W-:-:S04]  /*2f30*/  IMAD.MOV.U32 R26, RZ, RZ, 0x2 ;  /* 0x00000002ff1a7424 */ /* 0x000fc800078e00ff */
[----:B------:R-:W-:-:S06]  /*2f40*/  IMAD.WIDE R84, R85, R26, c[0x0][0x178] ;  /* 0x00005e0055547625 */ /* 0x000fcc00078e021a */
[----:B------:R0:W5:Y:S01]  /*2f50*/  LDG.E.U16.CONSTANT R85, [R84.64] ;  /* 0x0000000654557981 */ /* 0x000162000c1e9500 */
[C---:B--2---:R-:W-:Y:S02]  /*2f60*/  IMAD R31, R87.reuse, 0x100, R28 ;  /* 0x00000100571f7824 */ /* 0x044fe400078e021c */
[----:B---3--:R-:W-:Y:S02]  /*2f70*/  IMAD R29, R87, 0x100, R30 ;  /* 0x00000100571d7824 */ /* 0x008fe400078e021e */
[----:B------:R-:W-:-:S04]  /*2f80*/  IMAD.WIDE R30, R31, R26, c[0x0][0x178] ;  /* 0x00005e001f1e7625 */ /* 0x000fc800078e021a */
[-C--:B------:R-:W-:Y:S01]  /*2f90*/  IMAD.WIDE R28, R29, R26.reuse, c[0x0][0x178] ;  /* 0x00005e001d1c7625 */ /* 0x080fe200078e021a */
[----:B0-----:R-:W5:Y:S03]  /*2fa0*/  LDS.U16 R84, [R91+-0x4] ;  /* 0xfffffc005b547984 */ /* 0x001f660000000400 */
[----:B----4-:R-:W-:Y:S01]  /*2fb0*/  IMAD R27, R87, 0x100, R92 ;  /* 0x00000100571b7824 */ /* 0x010fe200078e025c */
[----:B------:R-:W2:Y:S03]  /*2fc0*/  LDG.E.U16.CONSTANT R30, [R30.64] ;  /* 0x000000061e1e7981 */ /* 0x000ea6000c1e9500 */
[----:B------:R-:W-:Y:S01]  /*2fd0*/  IMAD.WIDE R26, R27, R26, c[0x0][0x178] ;  /* 0x00005e001b1a7625 */ /* 0x000fe200078e021a */
[----:B------:R-:W3:Y:S04]  /*2fe0*/  LDG.E.U16.CONSTANT R28, [R28.64] ;  /* 0x000000061c1c7981 */ /* 0x000ee8000c1e9500 */
[----:B------:R-:W-:Y:S04]  /*2ff0*/  LDS.U16 R92, [R91+0x2] ;  /* 0x000002005b5c7984 */ /* 0x000fe80000000400 */
[----:B------:R-:W4:Y:S01]  /*3000*/  LDG.E.U16.CONSTANT R26, [R26.64] ;  /* 0x000000061a1a7981 */ /* 0x000f22000c1e9500 */
[----:B------:R-:W-:-:S02]  /*3010*/  IADD3 R90, R90, 0x4, RZ ;  /* 0x000000045a5a7810 */ /* 0x000fc40007ffe0ff */
[----:B------:R-:W-:Y:S02]  /*3020*/  IADD3 R89, R89, 0x100, RZ ;  /* 0x0000010059597810 */ /* 0x000fe40007ffe0ff */
[----:B------:R-:W-:Y:S01]  /*3030*/  ISETP.GE.AND P1, PT, R90, R93, PT ;  /* 0x0000005d5a00720c */ /* 0x000fe20003f26270 */
[----:B-----5:R-:W-:Y:S02]  /*3040*/  HFMA2 R84, R84.H0_H0, R85.H0_H0, R88.H0_H0 ;  /* 0x2000005554547231 */ /* 0x020fe40000040858 */
[----:B------:R-:W2:Y:S04]  /*3050*/  LDS.U16 R85, [R91+-0x2] ;  /* 0xfffffe005b557984 */ /* 0x000ea80000000400 */
[----:B------:R0:W3:Y:S02]  /*3060*/  LDS.U16 R88, [R91] ;  /* 0x000000005b587984 */ /* 0x0000e40000000400 */
[----:B0-----:R-:W-:Y:S01]  /*3070*/  IADD3 R91, R91, 0x8, RZ ;  /* 0x000000085b5b7810 */ /* 0x001fe20007ffe0ff */
[----:B--2---:R-:W-:-:S04]  /*3080*/  HFMA2 R30, R85.H0_H0, R30.H0_H0, R84.H0_H0 ;  /* 0x2000001e551e7231 */ /* 0x004fc80000040854 */
[----:B---3--:R-:W-:-:S04]  /*3090*/  HFMA2 R88, R88.H0_H0, R28.H0_H0, R30.H0_H0 ;  /* 0x2000001c58587231 */ /* 0x008fc8000004081e */
[----:B----4-:R-:W-:Y:S01]  /*30a0*/  HFMA2 R88, R92.H0_H0, R26.H0_H0, R88.H0_H0 ;  /* 0x2000001a5c587231 */ /* 0x010fe20000040858 */
[----:B------:R-:W-:Y:S05]  /*30b0*/  @!P1 BRA `(.L_x_235) ;  /* 0xfffffe2000009947 */ /* 0x000fea000383ffff */
.L_x_234:
[C---:B------:R-:W-:Y:S01]  /*30c0*/  IMAD.SHL.U32 R26, R87.reuse, 0x2, RZ ;  /* 0x00000002571a7824 */ /* 0x040fe200078e00ff */
[----:B------:R-:W-:-:S04]  /*30d0*/  IADD3 R87, R87, c[0x0][0x0], RZ ;  /* 0x0000000057577a10 */ /* 0x000fc80007ffe0ff */
[----:B------:R-:W0:Y:S01]  /*30e0*/  LDS.U16 R27, [R26+0x80] ;  /* 0x000080001a1b7984 */ /* 0x000e220000000400 */
[----:B------:R-:W-:Y:S01]  /*30f0*/  ISETP.GE.AND P1, PT, R87, 0x40, PT ;  /* 0x000000405700780c */ /* 0x000fe20003f26270 */
[----:B0-----:R-:W-:-:S05]  /*3100*/  HADD2 R27, R27.H0_H0, R88.H0_H0 ;  /* 0x200000581b1b7230 */ /* 0x001fca0000000800 */
[----:B------:R0:W-:Y:S07]  /*3110*/  STS.U16 [R26+0x80], R27 ;  /* 0x0000801b1a007388 */ /* 0x0001ee0000000400 */
[----:B------:R-:W-:Y:S05]  /*3120*/  @!P1 BRA `(.L_x_236) ;  /* 0xfffffb2000009947 */ /* 0x000fea000383ffff */
.L_x_230:
[----:B------:R-:W-:Y:S05]  /*3130*/  BSYNC B0 ;  /* 0x0000000000007941 */ /* 0x000fea0003800000 */
.L_x_229:
        /* <DEDUP_REMOVED lines=85> */
.L_x_238:
[----:B------:R-:W-:Y:S05]  /*3690*/  BSYNC B0 ;  /* 0x0000000000007941 */ /* 0x000fea0003800000 */
.L_x_237:
        /* <DEDUP_REMOVED lines=11> */
.L_x_215:
        /* <DEDUP_REMOVED lines=12> */
.L_x_242:
        /* <DEDUP_REMOVED lines=21> */
.L_x_241:
[----:B------:R-:W-:Y:S05]  /*3960*/  BSYNC B0 ;  /* 0x0000000000007941 */ /* 0x000fea0003800000 */
.L_x_240:
        /* <DEDUP_REMOVED lines=23> */
.L_x_243:
        /* <DEDUP_REMOVED lines=10> */
.L_x_1758:


//--------------------- .text._Z35flash_decoding_paged_V_split_kernelI6__halfhLi32ELi64ELi64ELi32ELi256EEvPKT_PKT0_S6_S3_PS1_S7_iiiii --------------------------
	.section	.text._Z35flash_decoding_paged_V_split_kernelI6__halfhLi32ELi64ELi64ELi32ELi256EEvPKT_PKT0_S6_S3_PS1_S7_iiiii,"ax",@progbits
	.sectionflags	@"SHF_BARRIERS=1"
	.sectioninfo	@"SHI_REGISTERS=32"
	.align	128
        .global         _Z35flash_decoding_paged_V_split_kernelI6__halfhLi32ELi64ELi64ELi32ELi256EEvPKT_PKT0_S6_S3_PS1_S7_iiiii
        .type           _Z35flash_decoding_paged_V_split_kernelI6__halfhLi32ELi64ELi64ELi32ELi256EEvPKT_PKT0_S6_S3_PS1_S7_iiiii,@function
        .size           _Z35flash_decoding_paged_V_split_kernelI6__halfhLi32ELi64ELi64ELi32ELi256EEvPKT_PKT0_S6_S3_PS1_S7_iiiii,(.L_x_1759 - _Z35flash_decoding_paged_V_split_kernelI6__halfhLi32ELi64ELi64ELi32ELi256EEvPKT_PKT0_S6_S3_PS1_S7_iiiii)
        .other          _Z35flash_decoding_paged_V_split_kernelI6__halfhLi32ELi64ELi64ELi32ELi256EEvPKT_PKT0_S6_S3_PS1_S7_iiiii,@"STO_CUDA_ENTRY STV_DEFAULT"
_Z35flash_decoding_paged_V_split_kernelI6__halfhLi32ELi64ELi64ELi32ELi256EEvPKT_PKT0_S6_S3_PS1_S7_iiiii:
.text._Z35flash_decoding_paged_V_split_kernelI6__halfhLi32ELi64ELi64ELi32ELi256EEvPKT_PKT0_S6_S3_PS1_S7_iiiii:
        /* <DEDUP_REMOVED lines=15> */
.L_x_246:
[C---:B------:R-:W-:Y:S01]  /*00f0*/  IMAD.SHL.U32 R3, R2.reuse, 0x2, RZ ;  /* 0x0000000202037824 */ /* 0x040fe200078e00ff */
[----:B------:R-:W-:-:S04]  /*0100*/  IADD3 R2, R2, c[0x0][0x0], RZ ;  /* 0x0000000002027a10 */ /* 0x000fc80007ffe0ff */
[----:B------:R0:W-:Y:S01]  /*0110*/  STS.U16 [R3+0x80], RZ ;  /* 0x000080ff03007388 */ /* 0x0001e20000000400 */
[----:B------:R-:W-:-:S13]  /*0120*/  ISETP.GE.AND P1, PT, R2, 0x40, PT ;  /* 0x000000400200780c */ /* 0x000fda0003f26270 */
[----:B0-----:R-:W-:Y:S05]  /*0130*/  @!P1 BRA `(.L_x_246) ;  /* 0xffffffb000009947 */ /* 0x001fea000383ffff */
.L_x_245:
[----:B-1----:R-:W-:Y:S05]  /*0140*/  BSYNC B0 ;  /* 0x0000000000007941 */ /* 0x002fea0003800000 */
.L_x_244:
[----:B------:R-:W-:Y:S01]  /*0150*/  BSSY B0, `(.L_x_247) ;  /* 0x0000008000007945 */ /* 0x000fe20003800000 */
[----:B------:R-:W-:Y:S05]  /*0160*/  @P2 BRA `(.L_x_248) ;  /* 0x0000006000002947 */ /* 0x000fea0003800000 */
[----:B0-----:R-:W-:-:S04]  /*0170*/  IMAD.MOV.U32 R2, RZ, RZ, R0 ;  /* 0x000000ffff027224 */ /* 0x001fc800078e0000 */
.L_x_249:
[C---:B------:R-:W-:Y:S01]  /*0180*/  IMAD.SHL.U32 R3, R2.reuse, 0x2, RZ ;  /* 0x0000000202037824 */ /* 0x040fe200078e00ff */
[----:B------:R-:W-:-:S04]  /*0190*/  IADD3 R2, R2, c[0x0][0x0], RZ ;  /* 0x0000000002027a10 */ /* 0x000fc80007ffe0ff */
[----:B------:R0:W-:Y:S01]  /*01a0*/  STS.U16 [R3+0x900], RZ ;  /* 0x000900ff03007388 */ /* 0x0001e20000000400 */
[----:B------:R-:W-:-:S13]  /*01b0*/  ISETP.GE.AND P1, PT, R2, 0x2000, PT ;  /* 0x000020000200780c */ /* 0x000fda0003f26270 */
[----:B0-----:R-:W-:Y:S05]  /*01c0*/  @!P1 BRA `(.L_x_249) ;  /* 0xffffffb000009947 */ /* 0x001fea000383ffff */
.L_x_248:
[----:B------:R-:W-:Y:S05]  /*01d0*/  BSYNC B0 ;  /* 0x0000000000007941 */ /* 0x000fea0003800000 */
.L_x_247:
        /* <DEDUP_REMOVED lines=135> */
.L_x_275:
        /* <DEDUP_REMOVED lines=16> */
.L_x_253:
[----:B------:R-:W-:-:S06]  /*0b50*/  IMAD.WIDE R8, R15, 0x10, R12 ;  /* 0x000000100f087825 */ /* 0x000fcc00078e020c */
[----:B------:R-:W2:Y:S04]  /*0b60*/  LDG.E.128.CONSTANT R8, [R8.64] ;  /* 0x0000000c08087981 */ /* 0x000ea8000c1e9d00 */
[----:B--2---:R0:W-:Y:S02]  /*0b70*/  STS.128 [R15.X16+0x100], R8 ;  /* 0x000100080f007388 */ /* 0x0041e4000000cc00 */
[----:B0-----:R-:W-:-:S04]  /*0b80*/  IADD3 R15, R15, c[0x0][0x0], RZ ;  /* 0x000000000f0f7a10 */ /* 0x001fc80007ffe0ff */
[----:B------:R-:W-:-:S13]  /*0b90*/  ISETP.GE.AND P1, PT, R15, UR14, PT ;  /* 0x0000000e0f007c0c */ /* 0x000fda000bf26270 */
[----:B------:R-:W-:Y:S05]  /*0ba0*/  @!P1 BRA `(.L_x_253) ;  /* 0xffffffa000009947 */ /* 0x000fea000383ffff */
.L_x_252:
[----:B------:R-:W-:Y:S05]  /*0bb0*/  BSYNC B0 ;  /* 0x0000000000007941 */ /* 0x000fea0003800000 */
.L_x_251:
        /* <DEDUP_REMOVED lines=182> */
[----:B------:R-:W-:Y:S02]  /*1720*/  HMUL2 R11, R11.H0_H0, 0.125, 0.125 ;  /* 0x300030000b0b7832 */ /* 0x000fe40000000800 */
.L_x_255:
[----:B------:R-:W-:Y:S05]  /*1730*/  BSYNC B0 ;  /* 0x0000000000007941 */ /* 0x000fea0003800000 */
.L_x_254:
        /* <DEDUP_REMOVED lines=75> */
[----:B------:R-:W1:Y:S02]  /*1bf0*/  LDS.U16 R8, [0x4900] ;  /* 0x00490000ff087984 */ /* 0x000e640000000400 */
        /* <DEDUP_REMOVED lines=29> */
.L_x_257:
[----:B0-----:R-:W-:Y:S05]  /*1dd0*/  BSYNC B0 ;  /* 0x0000000000007941 */ /* 0x001fea0003800000 */
.L_x_256:
        /* <DEDUP_REMOVED lines=23> */
.L_x_260:
[C---:B0-----:R-:W-:Y:S01]  /*1f50*/  IMAD.SHL.U32 R10, R9.reuse, 0x2, RZ ;  /* 0x00000002090a7824 */ /* 0x041fe200078e00ff */
[----:B------:R-:W-:-:S04]  /*1f60*/  IADD3 R9, R9, c[0x0][0x0], RZ ;  /* 0x0000000009097a10 */ /* 0x000fc80007ffe0ff */
[----:B------:R-:W0:Y:S01]  /*1f70*/  LDS.U16 R11, [R10+0x80] ;  /* 0x000080000a0b7984 */ /* 0x000e220000000400 */
[----:B------:R-:W-:Y:S01]  /*1f80*/  ISETP.GE.AND P2, PT, R9, 0x40, PT ;  /* 0x000000400900780c */ /* 0x000fe20003f46270 */
[----:B01----:R-:W-:-:S05]  /*1f90*/  HMUL2 R11, R11.H0_H0, R8.H0_H0 ;  /* 0x200000080b0b7232 */ /* 0x003fca0000000800 */
[----:B------:R0:W-:Y:S07]  /*1fa0*/  STS.U16 [R10+0x80], R11 ;  /* 0x0000800b0a007388 */ /* 0x0001ee0000000400 */
[----:B------:R-:W-:Y:S05]  /*1fb0*/  @!P2 BRA `(.L_x_260) ;  /* 0xffffff900000a947 */ /* 0x000fea000383ffff */
.L_x_259:
[----:B------:R-:W-:Y:S05]  /*1fc0*/  BSYNC B0 ;  /* 0x0000000000007941 */ /* 0x000fea0003800000 */
.L_x_258:
        /* <DEDUP_REMOVED lines=13> */
.L_x_263:
[----:B------:R-:W-:-:S06]  /*20a0*/  IMAD.WIDE R8, R15, 0x10, R12 ;  /* 0x000000100f087825 */ /* 0x000fcc00078e020c */
[----:B0-----:R-:W2:Y:S04]  /*20b0*/  LDG.E.128.CONSTANT R8, [R8.64] ;  /* 0x0000000c08087981 */ /* 0x001ea8000c1e9d00 */
[----:B--2---:R0:W-:Y:S02]  /*20c0*/  STS.128 [R15.X16+0x100], R8 ;  /* 0x000100080f007388 */ /* 0x0041e4000000cc00 */
[----:B0-----:R-:W-:-:S04]  /*20d0*/  IADD3 R15, R15, c[0x0][0x0], RZ ;  /* 0x000000000f0f7a10 */ /* 0x001fc80007ffe0ff */
[----:B------:R-:W-:-:S13]  /*20e0*/  ISETP.GE.AND P2, PT, R15, UR14, PT ;  /* 0x0000000e0f007c0c */ /* 0x000fda000bf46270 */
[----:B------:R-:W-:Y:S05]  /*20f0*/  @!P2 BRA `(.L_x_263) ;  /* 0xffffffa00000a947 */ /* 0x000fea000383ffff */
.L_x_262:
[----:B------:R-:W-:Y:S05]  /*2100*/  BSYNC B0 ;  /* 0x0000000000007941 */ /* 0x000fea0003800000 */
.L_x_261:
        /* <DEDUP_REMOVED lines=48> */
.L_x_267:
[----:B------:R-:W-:Y:S05]  /*2410*/  BSYNC B1 ;  /* 0x0000000000017941 */ /* 0x000fea0003800000 */
.L_x_266:
[----:B------:R-:W-:Y:S05]  /*2420*/  @!P2 BRA `(.L_x_265) ;  /* 0x000002900000a947 */ /* 0x000fea0003800000 */
[----:B------:R-:W-:Y:S01]  /*2430*/  USHF.L.U32 UR14, UR8, 0x5, URZ ;  /* 0x00000005080e7899 */ /* 0x000fe2000800063f */
[----:B------:R-:W-:-:S04]  /*2440*/  IADD3 R8, R9, -UR8, RZ ;  /* 0x8000000809087c10 */ /* 0x000fc8000fffe0ff */
[----:B------:R-:W-:Y:S02]  /*2450*/  LEA R8, R8, 0x80, 0x1 ;  /* 0x0000008008087811 */ /* 0x000fe400078e08ff */
[----:B0-----:R-:W-:-:S05]  /*2460*/  LEA R11, R9, -UR14, 0x5 ;  /* 0x8000000e090b7c11 */ /* 0x001fca000f8e28ff */
[----:B------:R-:W-:-:S05]  /*2470*/  IMAD.IADD R10, R6, 0x1, R11 ;  /* 0x00000001060a7824 */ /* 0x000fca00078e020b */
.L_x_268:
        /* <DEDUP_REMOVED lines=36> */
.L_x_265:
[----:B------:R-:W-:Y:S05]  /*26c0*/  BSYNC B0 ;  /* 0x0000000000007941 */ /* 0x000fea0003800000 */
.L_x_264:
[----:B------:R-:W-:Y:S01]  /*26d0*/  BAR.SYNC.DEFER_BLOCKING 0x0 ;  /* 0x0000000000007b1d */ /* 0x000fe20000010000 */
[----:B------:R-:W-:-:S05]  /*26e0*/  ISETP.GE.AND P2, PT, R19, R4, PT ;  /* 0x000000041300720c */ /* 0x000fca0003f46270 */
[----:B------:R-:W-:Y:S08]  /*26f0*/  BSSY B0, `(.L_x_269) ;  /* 0x0000270000007945 */ /* 0x000ff00003800000 */
[----:B------:R-:W-:Y:S05]  /*2700*/  @P2 BRA `(.L_x_270) ;  /* 0x000026e000002947 */ /* 0x000fea0003800000 */
[----:B------:R-:W-:-:S05]  /*2710*/  IMAD.MOV.U32 R13, RZ, RZ, R19 ;  /* 0x000000ffff0d7224 */ /* 0x000fca00078e0013 */
.L_x_271:
[----:B------:R-:W-:Y:S01]  /*2720*/  LEA.HI R8, R13, R13, RZ, 0x1 ;  /* 0x0000000d0d087211 */ /* 0x000fe200078f08ff */
[----:B0-----:R-:W-:-:S03]  /*2730*/  IMAD.MOV.U32 R14, RZ, RZ, 0x2 ;  /* 0x00000002ff0e7424 */ /* 0x001fc600078e00ff */
        /* <DEDUP_REMOVED lines=619> */
.L_x_270:
[----:B------:R-:W-:Y:S05]  /*4df0*/  BSYNC B0 ;  /* 0x0000000000007941 */ /* 0x000fea0003800000 */
.L_x_269:
        /* <DEDUP_REMOVED lines=72> */
[----:B------:R-:W-:-:S04]  /*5280*/  HADD2 R8, R8.H0_H0, R15.H0_H0 ;  /* 0x2000000f08087230 */ /* 0x000fc80000000800 */
        /* <DEDUP_REMOVED lines=10> */
.L_x_273:
[----:B------:R-:W-:Y:S05]  /*5330*/  BSYNC B0 ;  /* 0x0000000000007941 */ /* 0x000fea0003800000 */
.L_x_272:
        /* <DEDUP_REMOVED lines=12> */
.L_x_274:
[----:B------:R-:W-:Y:S02]  /*5400*/  PRMT R3, R8, 0x7610, R3 ;  /* 0x0000761008037816 */ /* 0x000fe40000000003 */
.L_x_250:
        /* <DEDUP_REMOVED lines=12> */
.L_x_278:
        /* <DEDUP_REMOVED lines=21> */
.L_x_277:
[----:B------:R-:W-:Y:S05]  /*5620*/  BSYNC B0 ;  /* 0x0000000000007941 */ /* 0x000fea0003800000 */
.L_x_276:
        /* <DEDUP_REMOVED lines=23> */
.L_x_279:
        /* <DEDUP_REMOVED lines=14> */
.L_x_1759:


//--------------------- .text._Z28flash_decoding_reduce_kernelI6__halfLi32ELi64EEvPKT_S3_PS1_ii --------------------------
	.section	.text._Z28flash_decoding_reduce_kernelI6__halfLi32ELi64EEvPKT_S3_PS1_ii,"ax",@progbits
	.sectionflags	@"SHF_BARRIERS=1"
	.sectioninfo	@"SHI_REGISTERS=30"
	.align	128
        .global         _Z28flash_decoding_reduce_kernelI6__halfLi32ELi64EEvPKT_S3_PS1_ii
        .type           _Z28flash_decoding_reduce_kernelI6__halfLi32ELi64EEvPKT_S3_PS1_ii,@function
        .size           _Z28flash_decoding_reduce_kernelI6__halfLi32ELi64EEvPKT_S3_PS1_ii,(.L_x_1760 - _Z28flash_decoding_reduce_kernelI6__halfLi32ELi64EEvPKT_S3_PS1_ii)
        .other          _Z28flash_decoding_reduce_kernelI6__halfLi32ELi64EEvPKT_S3_PS1_ii,@"STO_CUDA_ENTRY STV_DEFAULT"
_Z28flash_decoding_reduce_kernelI6__halfLi32ELi64EEvPKT_S3_PS1_ii:
.text._Z28flash_decoding_reduce_kernelI6__halfLi32ELi64EEvPKT_S3_PS1_ii:
        /* <DEDUP_REMOVED lines=83> */
.L_x_281:
[----:B------:R-:W-:Y:S05]  /*0530*/  BSYNC B0 ;  /* 0x0000000000007941 */ /* 0x000fea0003800000 */
.L_x_280:
[----:B------:R-:W-:Y:S06]  /*0540*/  BAR.SYNC.DEFER_BLOCKING 0x0 ;  /* 0x0000000000007b1d */ /* 0x000fec0000010000 */
[----:B------:R-:W-:Y:S01]  /*0550*/  BSSY B0, `(.L_x_282) ;  /* 0x000001c000007945 */ /* 0x000fe20003800000 */
[----:B------:R-:W-:Y:S05]  /*0560*/  @P1 BRA `(.L_x_283) ;  /* 0x000001a000001947 */ /* 0x000fea0003800000 */
[----:B------:R-:W1:Y:S01]  /*0570*/  LDS.U16 R10, [0x42] ;  /* 0x00004200ff0a7984 */ /* 0x000e620000000400 */
[----:B------:R-:W-:-:S05]  /*0580*/  IMAD.MOV.U32 R11, RZ, RZ, R7 ;  /* 0x000000ffff0b7224 */ /* 0x000fca00078e0007 */
.L_x_284:
        /* <DEDUP_REMOVED lines=24> */
.L_x_283:
[----:B------:R-:W-:Y:S05]  /*0710*/  BSYNC B0 ;  /* 0x0000000000007941 */ /* 0x000fea0003800000 */
.L_x_282:
        /* <DEDUP_REMOVED lines=46> */
.L_x_286:
[----:B------:R-:W-:Y:S05]  /*0a00*/  BSYNC B0 ;  /* 0x0000000000007941 */ /* 0x000fea0003800000 */
.L_x_285:
        /* <DEDUP_REMOVED lines=14> */
.L_x_287:
        /* <DEDUP_REMOVED lines=68> */
.L_x_288:
        /* <DEDUP_REMOVED lines=13> */
.L_x_1760:


//--------------------- .text._Z30flash_decoding_residual_kernelI6__halfLi32ELi64ELi64EEvPKT_S3_S3_iPS1_S4_iii --------------------------
	.section	.text._Z30flash_decoding_residual_kernelI6__halfLi32ELi64ELi64EEvPKT_S3_S3_iPS1_S4_iii,"ax",@progbits
	.sectionflags	@"SHF_BARRIERS=1"
	.sectioninfo	@"SHI_REGISTERS=32"
	.align	128
        .global         _Z30flash_decoding_residual_kernelI6__halfLi32ELi64ELi64EEvPKT_S3_S3_iPS1_S4_iii
        .type           _Z30flash_decoding_residual_kernelI6__halfLi32ELi64ELi64EEvPKT_S3_S3_iPS1_S4_iii,@function
        .size           _Z30flash_decoding_residual_kernelI6__halfLi32ELi64ELi64EEvPKT_S3_S3_iPS1_S4_iii,(.L_x_1761 - _Z30flash_decoding_residual_kernelI6__halfLi32ELi64ELi64EEvPKT_S3_S3_iPS1_S4_iii)
        .other          _Z30flash_decoding_residual_kernelI6__halfLi32ELi64ELi64EEvPKT_S3_S3_iPS1_S4_iii,@"STO_CUDA_ENTRY STV_DEFAULT"
_Z30flash_decoding_residual_kernelI6__halfLi32ELi64ELi64EEvPKT_S3_S3_iPS1_S4_iii:
.text._Z30flash_decoding_residual_kernelI6__halfLi32ELi64ELi64EEvPKT_S3_S3_iPS1_S4_iii:
        /* <DEDUP_REMOVED lines=100> */
.L_x_294:
        /* <DEDUP_REMOVED lines=41> */
.L_x_293:
        /* <DEDUP_REMOVED lines=27> */
.L_x_295:
[----:B------:R-:W-:-:S13]  /*0a80*/  ISETP.NE.OR P0, PT, R11, RZ, P0 ;  /* 0x000000ff0b00720c */ /* 0x000fda0000705670 */
[----:B------:R-:W-:Y:S05]  /*0a90*/  @!P0 BRA `(.L_x_291) ;  /* 0x0000013000008947 */ /* 0x000fea0003800000 */
.L_x_292:
        /* <DEDUP_REMOVED lines=19> */
.L_x_291:
        /* <DEDUP_REMOVED lines=11> */
.L_x_296:
        /* <DEDUP_REMOVED lines=10> */
.L_x_290:
[----:B0-----:R-:W-:Y:S05]  /*0d20*/  BSYNC B0 ;  /* 0x0000000000007941 */ /* 0x001fea0003800000 */
.L_x_289:
        /* <DEDUP_REMOVED lines=25> */
[----:B------:R-:W-:-:S04]  /*0ec0*/  HFMA2 R13, R6.H1_H1, R13.H1_H1, R12.H0_H0 ;  /* 0x3000000d060d7231 */ /* 0x000fc80000040c0c */
[CC--:B---3--:R-:W-:Y:S02]  /*0ed0*/  HFMA2 R4, R7.reuse.H0_H0, R26.reuse.H0_H0, R13.H0_H0 ;  /* 0x2000001a07047231 */ /* 0x0c8fe4000004080d */
[----:B------:R-:W0:Y:S02]  /*0ee0*/  LDS.128 R12, [0xa0] ;  /* 0x0000a000ff0c7984 */ /* 0x000e240000000c00 */
[----:B------:R-:W-:Y:S02]  /*0ef0*/  HFMA2 R4, R7.H1_H1, R26.H1_H1, R4.H0_H0 ;  /* 0x3000001a07047231 */ /* 0x000fe40000040c04 */
[----:B------:R-:W1:Y:S02]  /*0f00*/  LDS R26, [R16+0x124] ;  /* 0x00012400101a7984 */ /* 0x000e640000000800 */
[----:B----4-:R-:W-:-:S04]  /*0f10*/  HFMA2 R4, R8.H0_H0, R27.H0_H0, R4.H0_H0 ;  /* 0x2000001b08047231 */ /* 0x010fc80000040804 */
[----:B------:R-:W-:Y:S02]  /*0f20*/  HFMA2 R4, R8.H1_H1, R27.H1_H1, R4.H0_H0 ;  /* 0x3000001b08047231 */ /* 0x000fe40000040c04 */
[----:B------:R-:W2:Y:S02]  /*0f30*/  LDS R27, [R16+0x128] ;  /* 0x00012800101b7984 */ /* 0x000ea40000000800 */
[----:B-----5:R-:W-:-:S04]  /*0f40*/  HFMA2 R4, R9.H0_H0, R22.H0_H0, R4.H0_H0 ;  /* 0x2000001609047231 */ /* 0x020fc80000040804 */
[----:B------:R-:W-:Y:S02]  /*0f50*/  HFMA2 R5, R9.H1_H1, R22.H1_H1, R4.H0_H0 ;  /* 0x3000001609057231 */ /* 0x000fe40000040c04 */
[----:B------:R-:W3:Y:S02]  /*0f60*/  LDS R22, [R16+0x12c] ;  /* 0x00012c0010167984 */ /* 0x000ee40000000800 */
[----:B------:R-:W-:-:S04]  /*0f70*/  HFMA2 R5, R10.H0_H0, R23.H0_H0, R5.H0_H0 ;  /* 0x200000170a057231 */ /* 0x000fc80000040805 */
[----:B------:R-:W-:Y:S02]  /*0f80*/  HFMA2 R5, R10.H1_H1, R23.H1_H1, R5.H0_H0 ;  /* 0x300000170a057231 */ /* 0x000fe40000040c05 */
[----:B------:R-:W-:Y:S02]  /*0f90*/  LDS R23, [R16+0x130] ;  /* 0x0001300010177984 */ /* 0x000fe40000000800 */
[CC--:B------:R-:W-:Y:S02]  /*0fa0*/  HFMA2 R8, R11.reuse.H0_H0, R24.reuse.H0_H0, R5.H0_H0 ;  /* 0x200000180b087231 */ /* 0x0c0fe40000040805 */
[----:B------:R-:W4:Y:S02]  /*0fb0*/  LDS.128 R4, [0xb0] ;  /* 0x0000b000ff047984 */ /* 0x000f240000000c00 */
[----:B------:R-:W-:Y:S02]  /*0fc0*/  HFMA2 R8, R11.H1_H1, R24.H1_H1, R8.H0_H0 ;  /* 0x300000180b087231 */ /* 0x000fe40000040c08 */
[----:B------:R-:W5:Y:S02]  /*0fd0*/  LDS R24, [R16+0x13c] ;  /* 0x00013c0010187984 */ /* 0x000f640000000800 */
[----:B0-----:R-:W-:-:S04]  /*0fe0*/  HFMA2 R8, R12.H0_H0, R25.H0_H0, R8.H0_H0 ;  /* 0x200000190c087231 */ /* 0x001fc80000040808 */
[----:B------:R-:W-:Y:S02]  /*0ff0*/  HFMA2 R8, R12.H1_H1, R25.H1_H1, R8.H0_H0 ;  /* 0x300000190c087231 */ /* 0x000fe40000040c08 */
[----:B------:R-:W-:Y:S02]  /*1000*/  LDS R25, [R16+0x140] ;  /* 0x0001400010197984 */ /* 0x000fe40000000800 */
[----:B-1----:R-:W-:-:S04]  /*1010*/  HFMA2 R8, R13.H0_H0, R26.H0_H0, R8.H0_H0 ;  /* 0x2000001a0d087231 */ /* 0x002fc80000040808 */
[----:B------:R-:W-:Y:S02]  /*1020*/  HFMA2 R8, R13.H1_H1, R26.H1_H1, R8.H0_H0 ;  /* 0x3000001a0d087231 */ /* 0x000fe40000040c08 */
[----:B------:R-:W-:Y:S02]  /*1030*/  LDS R26, [R16+0x144] ;  /* 0x00014400101a7984 */ /* 0x000fe40000000800 */
[----:B--2---:R-:W-:-:S04]  /*1040*/  HFMA2 R8, R14.H0_H0, R27.H0_H0, R8.H0_H0 ;  /* 0x2000001b0e087231 */ /* 0x004fc80000040808 */
[----:B------:R-:W-:Y:S02]  /*1050*/  HFMA2 R11, R14.H1_H1, R27.H1_H1, R8.H0_H0 ;  /* 0x3000001b0e0b7231 */ /* 0x000fe40000040c08 */
[----:B------:R-:W-:Y:S02]  /*1060*/  LDS R27, [R16+0x148] ;  /* 0x00014800101b7984 */ /* 0x000fe40000000800 */
[CC--:B---3--:R-:W-:Y:S02]  /*1070*/  HFMA2 R12, R15.reuse.H0_H0, R22.reuse.H0_H0, R11.H0_H0 ;  /* 0x200000160f0c7231 */ /* 0x0c8fe4000004080b */
[----:B------:R-:W0:Y:S02]  /*1080*/  LDS.128 R8, [0xc0] ;  /* 0x0000c000ff087984 */ /* 0x000e240000000c00 */
[----:B------:R-:W-:Y:S02]  /*1090*/  HFMA2 R12, R15.H1_H1, R22.H1_H1, R12.H0_H0 ;  /* 0x300000160f0c7231 */ /* 0x000fe40000040c0c */
[----:B------:R-:W1:Y:S02]  /*10a0*/  LDS R22, [R16+0x14c] ;  /* 0x00014c0010167984 */ /* 0x000e640000000800 */
[----:B----4-:R-:W-:-:S04]  /*10b0*/  HFMA2 R12, R4.H0_H0, R23.H0_H0, R12.H0_H0 ;  /* 0x20000017040c7231 */ /* 0x010fc8000004080c */
[----:B------:R-:W-:Y:S02]  /*10c0*/  HFMA2 R14, R4.H1_H1, R23.H1_H1, R12.H0_H0 ;  /* 0x30000017040e7231 */ /* 0x000fe40000040c0c */
[----:B------:R-:W-:Y:S02]  /*10d0*/  LDS R23, [R16+0x150] ;  /* 0x0001500010177984 */ /* 0x000fe40000000800 */
[----:B------:R-:W-:-:S04]  /*10e0*/  HFMA2 R14, R5.H0_H0, R28.H0_H0, R14.H0_H0 ;  /* 0x2000001c050e7231 */ /* 0x000fc8000004080e */
[----:B------:R-:W-:-:S04]  /*10f0*/  HFMA2 R14, R5.H1_H1, R28.H1_H1, R14.H0_H0 ;  /* 0x3000001c050e7231 */ /* 0x000fc80000040c0e */
[----:B------:R-:W-:-:S04]  /*1100*/  HFMA2 R14, R6.H0_H0, R29.H0_H0, R14.H0_H0 ;  /* 0x2000001d060e7231 */ /* 0x000fc8000004080e */
[----:B------:R-:W-:Y:S02]  /*1110*/  HFMA2 R12, R6.H1_H1, R29.H1_H1, R14.H0_H0 ;  /* 0x3000001d060c7231 */ /* 0x000fe40000040c0e */
[----:B------:R-:W-:Y:S02]  /*1120*/  LDS R29, [R16+0x158] ;  /* 0x00015800101d7984 */ /* 0x000fe40000000800 */
[CC--:B-----5:R-:W-:Y:S02]  /*1130*/  HFMA2 R4, R7.reuse.H0_H0, R24.reuse.H0_H0, R12.H0_H0 ;  /* 0x2000001807047231 */ /* 0x0e0fe4000004080c */
        /* <DEDUP_REMOVED lines=8> */
[----:B------:R-:W0:Y:S02]  /*11c0*/  LDS R26, [R16+0x15c] ;  /* 0x00015c00101a7984 */ /* 0x000e240000000800 */
[----:B------:R-:W-:-:S04]  /*11d0*/  HFMA2 R5, R10.H0_H0, R27.H0_H0, R5.H0_H0 ;  /* 0x2000001b0a057231 */ /* 0x000fc80000040805 */
[----:B------:R-:W-:-:S04]  /*11e0*/  HFMA2 R5, R10.H1_H1, R27.H1_H1, R5.H0_H0 ;  /* 0x3000001b0a057231 */ /* 0x000fc80000040c05 */
[CC--:B-1----:R-:W-:Y:S02]  /*11f0*/  HFMA2 R8, R11.reuse.H0_H0, R22.reuse.H0_H0, R5.H0_H0 ;  /* 0x200000160b087231 */ /* 0x0c2fe40000040805 */
[----:B------:R-:W1:Y:S02]  /*1200*/  LDS.128 R4, [0xe0] ;  /* 0x0000e000ff047984 */ /* 0x000e640000000c00 */
[----:B------:R-:W-:Y:S02]  /*1210*/  HFMA2 R8, R11.H1_H1, R22.H1_H1, R8.H0_H0 ;  /* 0x300000160b087231 */ /* 0x000fe40000040c08 */
[----:B------:R-:W4:Y:S02]  /*1220*/  LDS R22, [R16+0x164] ;  /* 0x0001640010167984 */ /* 0x000f240000000800 */
[----:B--2---:R-:W-:-:S04]  /*1230*/  HFMA2 R8, R12.H0_H0, R23.H0_H0, R8.H0_H0 ;  /* 0x200000170c087231 */ /* 0x004fc80000040808 */
[----:B------:R-:W-:Y:S02]  /*1240*/  HFMA2 R12, R12.H1_H1, R23.H1_H1, R8.H0_H0 ;  /* 0x300000170c0c7231 */ /* 0x000fe40000040c08 */
[----:B------:R-:W2:Y:S02]  /*1250*/  LDS R23, [R16+0x168] ;  /* 0x0001680010177984 */ /* 0x000ea40000000800 */
[----:B---3--:R-:W-:-:S04]  /*1260*/  HFMA2 R12, R13.H0_H0, R24.H0_H0, R12.H0_H0 ;  /* 0x200000180d0c7231 */ /* 0x008fc8000004080c */
[----:B------:R-:W-:-:S04]  /*1270*/  HFMA2 R12, R13.H1_H1, R24.H1_H1, R12.H0_H0 ;  /* 0x300000180d0c7231 */ /* 0x000fc80000040c0c */
[CC--:B------:R-:W-:Y:S02]  /*1280*/  HFMA2 R8, R14.reuse.H0_H0, R29.reuse.H0_H0, R12.H0_H0 ;  /* 0x2000001d0e087231 */ /* 0x0c0fe4000004080c */
[----:B------:R-:W3:Y:S02]  /*1290*/  LDS R12, [R16+0x16c] ;  /* 0x00016c00100c7984 */ /* 0x000ee40000000800 */
[----:B------:R-:W-:Y:S02]  /*12a0*/  HFMA2 R13, R14.H1_H1, R29.H1_H1, R8.H0_H0 ;  /* 0x3000001d0e0d7231 */ /* 0x000fe40000040c08 */
[----:B------:R-:W-:Y:S02]  /*12b0*/  LDS.128 R8, [0xf0] ;  /* 0x0000f000ff087984 */ /* 0x000fe40000000c00 */
[CC--:B0-----:R-:W-:Y:S02]  /*12c0*/  HFMA2 R14, R15.reuse.H0_H0, R26.reuse.H0_H0, R13.H0_H0 ;  /* 0x2000001a0f0e7231 */ /* 0x0c1fe4000004080d */
[----:B------:R-:W0:Y:S02]  /*12d0*/  LDS R13, [R16+0x170] ;  /* 0x00017000100d7984 */ /* 0x000e240000000800 */
[----:B------:R-:W-:-:S04]  /*12e0*/  HFMA2 R14, R15.H1_H1, R26.H1_H1, R14.H0_H0 ;  /* 0x3000001a0f0e7231 */ /* 0x000fc80000040c0e */
[CC--:B-1----:R-:W-:Y:S02]  /*12f0*/  HFMA2 R15, R4.reuse.H0_H0, R25.reuse.H0_H0, R14.H0_H0 ;  /* 0x20000019040f7231 */ /* 0x0c2fe4000004080e */
[----:B------:R-:W1:Y:S02]  /*1300*/  LDS R14, [R16+0x174] ;  /* 0x00017400100e7984 */ /* 0x000e640000000800 */
[----:B------:R-:W-:-:S04]  /*1310*/  HFMA2 R15, R4.H1_H1, R25.H1_H1, R15.H0_H0 ;  /* 0x30000019040f7231 */ /* 0x000fc80000040c0f */
[CC--:B----4-:R-:W-:Y:S02]  /*1320*/  HFMA2 R4, R5.reuse.H0_H0, R22.reuse.H0_H0, R15.H0_H0 ;  /* 0x2000001605047231 */ /* 0x0d0fe4000004080f */
[----:B------:R-:W4:Y:S02]  /*1330*/  LDS R15, [R16+0x178] ;  /* 0x00017800100f7984 */ /* 0x000f240000000800 */
[----:B------:R-:W-:-:S04]  /*1340*/  HFMA2 R4, R5.H1_H1, R22.H1_H1, R4.H0_H0 ;  /* 0x3000001605047231 */ /* 0x000fc80000040c04 */
[CC--:B--2---:R-:W-:Y:S02]  /*1350*/  HFMA2 R5, R6.reuse.H0_H0, R23.reuse.H0_H0, R4.H0_H0 ;  /* 0x2000001706057231 */ /* 0x0c4fe40000040804 */
[----:B------:R-:W2:Y:S02]  /*1360*/  LDS R4, [R16+0x17c] ;  /* 0x00017c0010047984 */ /* 0x000ea40000000800 */
[----:B------:R-:W-:-:S04]  /*1370*/  HFMA2 R6, R6.H1_H1, R23.H1_H1, R5.H0_H0 ;  /* 0x3000001706067231 */ /* 0x000fc80000040c05 */
[----:B---3--:R-:W-:-:S04]  /*1380*/  HFMA2 R6, R7.H0_H0, R12.H0_H0, R6.H0_H0 ;  /* 0x2000000c07067231 */ /* 0x008fc80000040806 */
[----:B------:R-:W-:-:S04]  /*1390*/  HFMA2 R6, R7.H1_H1, R12.H1_H1, R6.H0_H0 ;  /* 0x3000000c07067231 */ /* 0x000fc80000040c06 */
[----:B0-----:R-:W-:-:S04]  /*13a0*/  HFMA2 R6, R8.H0_H0, R13.H0_H0, R6.H0_H0 ;  /* 0x2000000d08067231 */ /* 0x001fc80000040806 */
[----:B------:R-:W-:-:S04]  /*13b0*/  HFMA2 R7, R8.H1_H1, R13.H1_H1, R6.H0_H0 ;  /* 0x3000000d08077231 */ /* 0x000fc80000040c06 */
[----:B-1----:R-:W-:-:S04]  /*13c0*/  HFMA2 R7, R9.H0_H0, R14.H0_H0, R7.H0_H0 ;  /* 0x2000000e09077231 */ /* 0x002fc80000040807 */
[----:B------:R-:W-:-:S04]  /*13d0*/  HFMA2 R5, R9.H1_H1, R14.H1_H1, R7.H0_H0 ;  /* 0x3000000e09057231 */ /* 0x000fc80000040c07 */
[----:B----4-:R-:W-:-:S04]  /*13e0*/  HFMA2 R5, R10.H0_H0, R15.H0_H0, R5.H0_H0 ;  /* 0x2000000f0a057231 */ /* 0x010fc80000040805 */
[----:B------:R-:W-:-:S04]  /*13f0*/  HFMA2 R5, R10.H1_H1, R15.H1_H1, R5.H0_H0 ;  /* 0x3000000f0a057231 */ /* 0x000fc80000040c05 */
[----:B--2---:R-:W-:-:S04]  /*1400*/  HFMA2 R5, R11.H0_H0, R4.H0_H0, R5.H0_H0 ;  /* 0x200000040b057231 */ /* 0x004fc80000040805 */
[----:B------:R-:W-:-:S04]  /*1410*/  HFMA2 R5, R11.H1_H1, R4.H1_H1, R5.H0_H0 ;  /* 0x300000040b057231 */ /* 0x000fc80000040c05 */
[----:B------:R-:W-:Y:S02]  /*1420*/  HMUL2 R5, R5.H0_H0, 0.125, 0.125 ;  /* 0x3000300005057832 */ /* 0x000fe40000000800 */
.L_x_298:
[----:B------:R-:W-:Y:S05]  /*1430*/  BSYNC B0 ;  /* 0x0000000000007941 */ /* 0x000fea0003800000 */
.L_x_297:
        /* <DEDUP_REMOVED lines=30> */
.L_x_304:
        /* <DEDUP_REMOVED lines=41> */
.L_x_303:
        /* <DEDUP_REMOVED lines=27> */
.L_x_305:
[----:B------:R-:W-:-:S13]  /*1a60*/  ISETP.NE.OR P0, PT, R11, RZ, P0 ;  /* 0x000000ff0b00720c */ /* 0x000fda0000705670 */
[----:B------:R-:W-:Y:S05]  /*1a70*/  @!P0 BRA `(.L_x_301) ;  /* 0x0000013000008947 */ /* 0x000fea0003800000 */
.L_x_302:
        /* <DEDUP_REMOVED lines=19> */
.L_x_301:
        /* <DEDUP_REMOVED lines=11> */
.L_x_306:
        /* <DEDUP_REMOVED lines=10> */
.L_x_300:
[----:B0-----:R-:W-:Y:S05]  /*1d00*/  BSYNC B0 ;  /* 0x0000000000007941 */ /* 0x001fea0003800000 */
.L_x_299:
        /* <DEDUP_REMOVED lines=84> */
.L_x_308:
[----:B------:R-:W-:Y:S05]  /*2250*/  BSYNC B0 ;  /* 0x0000000000007941 */ /* 0x000fea0003800000 */
.L_x_307:
        /* <DEDUP_REMOVED lines=123> */
.L_x_310:
[----:B0-----:R-:W-:Y:S05]  /*2a10*/  BSYNC B0 ;  /* 0x0000000000007941 */ /* 0x001fea0003800000 */
.L_x_309:
        /* <DEDUP_REMOVED lines=37> */
.L_x_317:
        /* <DEDUP_REMOVED lines=43> */
.L_x_316:
        /* <DEDUP_REMOVED lines=26> */
.L_x_318:
[----:B------:R-:W-:-:S13]  /*30c0*/  ISETP.NE.OR P0, PT, R0, RZ, P0 ;  /* 0x000000ff0000720c */ /* 0x000fda0000705670 */
[----:B------:R-:W-:Y:S05]  /*30d0*/  @!P0 BRA `(.L_x_314) ;  /* 0x0000010000008947 */ /* 0x000fea0003800000 */
.L_x_315:
        /* <DEDUP_REMOVED lines=16> */
.L_x_314:
[----:B------:R-:W-:-:S13]  /*31e0*/  ISETP.NE.AND P0, PT, R10, RZ, PT ;  /* 0x000000ff0a00720c */ /* 0x000fda0003f05270 */
[----:B------:R-:W-:Y:S05]  /*31f0*/  @!P0 BRA `(.L_x_313) ;  /* 0x000000d000008947 */ /* 0x000fea0003800000 */
[----:B------:R-:W-:Y:S02]  /*3200*/  UMOV UR5, 0x84 ;  /* 0x0000008400057882 */ /* 0x000fe40000000000 */
[----:B------:R-:W-:Y:S02]  /*3210*/  UIMAD UR5, UR4, UR5, 0x100 ;  /* 0x00000100040574a4 */ /* 0x000fe4000f8e0205 */
[----:B------:R-:W-:-:S04]  /*3220*/  USHF.L.U32 UR4, UR4, 0x1, URZ ;  /* 0x0000000104047899 */ /* 0x000fc8000800063f */
[----:B------:R-:W-:-:S05]  /*3230*/  IADD3 R20, R20, UR5, RZ ;  /* 0x0000000514147c10 */ /* 0x000fca000fffe0ff */
.L_x_319:
        /* <DEDUP_REMOVED lines=9> */
.L_x_313:
[----:B------:R0:W-:Y:S02]  /*32d0*/  STS [R17.X4+0x80], R4 ;  /* 0x0000800411007388 */ /* 0x0001e40000004800 */
.L_x_312:
[----:B0-----:R-:W-:Y:S05]  /*32e0*/  BSYNC B0 ;  /* 0x0000000000007941 */ /* 0x001fea0003800000 */
.L_x_311:
        /* <DEDUP_REMOVED lines=9> */
.L_x_320:
        /* <DEDUP_REMOVED lines=16> */
.L_x_1761:


//--------------------- .text._Z27flash_decoding_split_kernelI6__halfhLi32ELi64ELi64ELi32ELi256EEvPKT_PKT0_S6_S3_PS1_S7_iiiii --------------------------
	.section	.text._Z27flash_decoding_split_kernelI6__halfhLi32ELi64ELi64ELi32ELi256EEvPKT_PKT0_S6_S3_PS1_S7_iiiii,"ax",@progbits
	.sectionflags	@"SHF_BARRIERS=1"
	.sectioninfo	@"SHI_REGISTERS=64"
	.align	128
        .global         _Z27flash_decoding_split_kernelI6__halfhLi32ELi64ELi64ELi32ELi256EEvPKT_PKT0_S6_S3_PS1_S7_iiiii
        .type           _Z27flash_decoding_split_kernelI6__halfhLi32ELi64ELi64ELi32ELi256EEvPKT_PKT0_S6_S3_PS1_S7_iiiii,@function
        .size           _Z27flash_decoding_split_kernelI6__halfhLi32ELi64ELi64ELi32ELi256EEvPKT_PKT0_S6_S3_PS1_S7_iiiii,(.L_x_1762 - _Z27flash_decoding_split_kernelI6__halfhLi32ELi64ELi64ELi32ELi256EEvPKT_PKT0_S6_S3_PS1_S7_iiiii)
        .other          _Z27flash_decoding_split_kernelI6__halfhLi32ELi64ELi64ELi32ELi256EEvPKT_PKT0_S6_S3_PS1_S7_iiiii,@"STO_CUDA_ENTRY STV_DEFAULT"
_Z27flash_decoding_split_kernelI6__halfhLi32ELi64ELi64ELi32ELi256EEvPKT_PKT0_S6_S3_PS1_S7_iiiii:
.text._Z27flash_decoding_split_kernelI6__halfhLi32ELi64ELi64ELi32ELi256EEvPKT_PKT0_S6_S3_PS1_S7_iiiii:
        /* <DEDUP_REMOVED lines=18> */
.L_x_323:
[C---:B------:R-:W-:Y:S01]  /*0120*/  IMAD.SHL.U32 R3, R2.reuse, 0x2, RZ ;  /* 0x0000000202037824 */ /* 0x040fe200078e00ff */
[----:B------:R-:W-:-:S04]  /*0130*/  IADD3 R2, R2, c[0x0][0x0], RZ ;  /* 0x0000000002027a10 */ /* 0x000fc80007ffe0ff */
[----:B------:R0:W-:Y:S01]  /*0140*/  STS.U16 [R3+0x80], RZ ;  /* 0x000080ff03007388 */ /* 0x0001e20000000400 */
[----:B------:R-:W-:-:S13]  /*0150*/  ISETP.GE.AND P1, PT, R2, 0x40, PT ;  /* 0x000000400200780c */ /* 0x000fda0003f26270 */
[----:B0-----:R-:W-:Y:S05]  /*0160*/  @!P1 BRA `(.L_x_323) ;  /* 0xffffffb000009947 */ /* 0x001fea000383ffff */
.L_x_322:
[----:B------:R-:W-:Y:S05]  /*0170*/  BSYNC B0 ;  /* 0x0000000000007941 */ /* 0x000fea0003800000 */
.L_x_321:
        /* <DEDUP_REMOVED lines=106> */
.L_x_348:
        /* <DEDUP_REMOVED lines=21> */
.L_x_327:
[----:B------:R-:W-:-:S06]  /*0970*/  IMAD.WIDE R16, R34, 0x10, R32 ;  /* 0x0000001022107825 */ /* 0x000fcc00078e0220 */
[----:B------:R-:W2:Y:S04]  /*0980*/  LDG.E.128.CONSTANT R16, [R16.64] ;  /* 0x0000000610107981 */ /* 0x000ea8000c1e9d00 */
[----:B--2---:R0:W-:Y:S02]  /*0990*/  STS.128 [R34.X16+0x100], R16 ;  /* 0x0001001022007388 */ /* 0x0041e4000000cc00 */
[----:B0-----:R-:W-:-:S04]  /*09a0*/  IADD3 R34, R34, c[0x0][0x0], RZ ;  /* 0x0000000022227a10 */ /* 0x001fc80007ffe0ff */
[----:B------:R-:W-:-:S13]  /*09b0*/  ISETP.GE.AND P4, PT, R34, R53, PT ;  /* 0x000000352200720c */ /* 0x000fda0003f86270 */
[----:B------:R-:W-:Y:S05]  /*09c0*/  @!P4 BRA `(.L_x_327) ;  /* 0xffffffa00000c947 */ /* 0x000fea000383ffff */
.L_x_326:
[----:B------:R-:W-:Y:S05]  /*09d0*/  BSYNC B0 ;  /* 0x0000000000007941 */ /* 0x000fea0003800000 */
.L_x_325:
        /* <DEDUP_REMOVED lines=174> */
[----:B------:R-:W-:Y:S02]  /*14c0*/  HMUL2 R35, R17.H0_H0, 0.125, 0.125 ;  /* 0x3000300011237832 */ /* 0x000fe40000000800 */
.L_x_329:
[----:B------:R-:W-:Y:S05]  /*14d0*/  BSYNC B0 ;  /* 0x0000000000007941 */ /* 0x000fea0003800000 */
.L_x_328:
        /* <DEDUP_REMOVED lines=71> */
[----:B------:R-:W-:Y:S02]  /*1950*/  HMNMX2 R17, R16.H0_H0, R17.H1_H1, !PT ;  /* 0x3000001110117240 */ /* 0x000fe40007800800 */
[----:B------:R-:W3:Y:S02]  /*1960*/  LDS.U16 R16, [0x900] ;  /* 0x00090000ff107984 */ /* 0x000ee40000000400 */
        /* <DEDUP_REMOVED lines=32> */
.L_x_331:
[----:B0-----:R-:W-:Y:S05]  /*1b70*/  BSYNC B0 ;  /* 0x0000000000007941 */ /* 0x001fea0003800000 */
.L_x_330:
        /* <DEDUP_REMOVED lines=23> */
.L_x_334:
[C---:B0-----:R-:W-:Y:S01]  /*1cf0*/  IMAD.SHL.U32 R18, R17.reuse, 0x2, RZ ;  /* 0x0000000211127824 */ /* 0x041fe200078e00ff */
[----:B------:R-:W-:-:S04]  /*1d00*/  IADD3 R17, R17, c[0x0][0x0], RZ ;  /* 0x0000000011117a10 */ /* 0x000fc80007ffe0ff */
[----:B------:R-:W0:Y:S01]  /*1d10*/  LDS.U16 R19, [R18+0x80] ;  /* 0x0000800012137984 */ /* 0x000e220000000400 */
[----:B------:R-:W-:Y:S01]  /*1d20*/  ISETP.GE.AND P2, PT, R17, 0x40, PT ;  /* 0x000000401100780c */ /* 0x000fe20003f46270 */
[----:B01----:R-:W-:-:S05]  /*1d30*/  HMUL2 R19, R19.H0_H0, R16.H0_H0 ;  /* 0x2000001013137232 */ /* 0x003fca0000000800 */
[----:B------:R0:W-:Y:S07]  /*1d40*/  STS.U16 [R18+0x80], R19 ;  /* 0x0000801312007388 */ /* 0x0001ee0000000400 */
[----:B------:R-:W-:Y:S05]  /*1d50*/  @!P2 BRA `(.L_x_334) ;  /* 0xffffff900000a947 */ /* 0x000fea000383ffff */
.L_x_333:
[----:B------:R-:W-:Y:S05]  /*1d60*/  BSYNC B0 ;  /* 0x0000000000007941 */ /* 0x000fea0003800000 */
.L_x_332:
[----:B------:R-:W-:Y:S01]  /*1d70*/  BSSY B0, `(.L_x_335) ;  /* 0x000000b000007945 */ /* 0x000fe20003800000 */
[----:B------:R-:W-:Y:S05]  /*1d80*/  @P1 BRA `(.L_x_336) ;  /* 0x0000009000001947 */ /* 0x000fea0003800000 */
[----:B------:R-:W-:Y:S01]  /*1d90*/  IADD3 R54, P1, R54, c[0x0][0x170], RZ ;  /* 0x00005c0036367a10 */ /* 0x000fe20007f3e0ff */
[----:B------:R-:W-:-:S03]  /*1da0*/  IMAD.MOV.U32 R32, RZ, RZ, R0 ;  /* 0x000000ffff207224 */ /* 0x000fc600078e0000 */
[----:B------:R-:W-:-:S05]  /*1db0*/  IADD3.X R55, R52, c[0x0][0x174], RZ, P1, !PT ;  /* 0x00005d0034377a10 */ /* 0x000fca0000ffe4ff */
.L_x_337:
[----:B------:R-:W-:-:S06]  /*1dc0*/  IMAD.WIDE R16, R32, 0x10, R54 ;  /* 0x0000001020107825 */ /* 0x000fcc00078e0236 */
[----:B0-----:R-:W2:Y:S04]  /*1dd0*/  LDG.E.128.CONSTANT R16, [R16.64] ;  /* 0x0000000610107981 */ /* 0x001ea8000c1e9d00 */
[----:B--2---:R0:W-:Y:S02]  /*1de0*/  STS.128 [R32.X16+0x100], R16 ;  /* 0x0001001020007388 */ /* 0x0041e4000000cc00 */
[----:B0-----:R-:W-:-:S04]  /*1df0*/  IADD3 R32, R32, c[0x0][0x0], RZ ;  /* 0x0000000020207a10 */ /* 0x001fc80007ffe0ff */
[----:B------:R-:W-:-:S13]  /*1e00*/  ISETP.GE.AND P1, PT, R32, R53, PT ;  /* 0x000000352000720c */ /* 0x000fda0003f26270 */
[----:B------:R-:W-:Y:S05]  /*1e10*/  @!P1 BRA `(.L_x_337) ;  /* 0xffffffa000009947 */ /* 0x000fea000383ffff */
.L_x_336:
[----:B------:R-:W-:Y:S05]  /*1e20*/  BSYNC B0 ;  /* 0x0000000000007941 */ /* 0x000fea0003800000 */
.L_x_335:
        /* <DEDUP_REMOVED lines=8> */
.L_x_341:
        /* <DEDUP_REMOVED lines=8> */
.L_x_340:
[----:B------:R-:W1:Y:S01]  /*1f30*/  LDS.64 R16, [RZ] ;  /* 0x00000000ff107984 */ /* 0x000e620000000a00 */
[----:B0-----:R-:W-:Y:S01]  /*1f40*/  IADD3 R18, R5, UR4, RZ ;  /* 0x0000000405127c10 */ /* 0x001fe2000fffe0ff */
[----:B------:R-:W-:-:S03]  /*1f50*/  IMAD.MOV.U32 R54, RZ, RZ, R0 ;  /* 0x000000ffff367224 */ /* 0x000fc600078e0000 */
[----:B------:R-:W-:-:S04]  /*1f60*/  IMNMX R18, R47, R18, !PT ;  /* 0x000000122f127217 */ /* 0x000fc80007800200 */
[----:B------:R-:W-:-:S05]  /*1f70*/  IMNMX R55, R18, UR5, !PT ;  /* 0x0000000512377c17 */ /* 0x000fca000f800200 */
[----:B------:R-:W-:-:S05]  /*1f80*/  IMAD.IADD R55, R4, 0x1, -R55 ;  /* 0x0000000104377824 */ /* 0x000fca00078e0a37 */
[----:B------:R-:W-:Y:S02]  /*1f90*/  LOP3.LUT R55, R55, 0x3, RZ, 0xc0, !PT ;  /* 0x0000000337377812 */ /* 0x000fe400078ec0ff */
.L_x_345:
        /* <DEDUP_REMOVED lines=36> */
.L_x_342:
[----:B------:R-:W-:Y:S05]  /*21e0*/  @!P2 BRA `(.L_x_343) ;  /* 0x000002700000a947 */ /* 0x000fea0003800000 */
[----:B------:R-:W-:Y:S01]  /*21f0*/  IMAD.MOV.U32 R33, RZ, RZ, -0x20 ;  /* 0xffffffe0ff217424 */ /* 0x000fe200078e00ff */
[C---:B------:R-:W-:Y:S01]  /*2200*/  IADD3 R60, R50.reuse, 0x40, RZ ;  /* 0x00000040323c7810 */ /* 0x040fe20007ffe0ff */
[----:B------:R-:W-:Y:S02]  /*2210*/  IMAD.MOV.U32 R35, RZ, RZ, -0x2 ;  /* 0xfffffffeff237424 */ /* 0x000fe400078e00ff */
[----:B------:R-:W-:Y:S01]  /*2220*/  IMAD R19, R61, 0x20, R34 ;  /* 0x000000203d137824 */ /* 0x000fe200078e0222 */
[----:B------:R-:W-:Y:S01]  /*2230*/  IMNMX R60, R51, R60, PT ;  /* 0x0000003c333c7217 */ /* 0x000fe20003800200 */
[C---:B------:R-:W-:Y:S02]  /*2240*/  IMAD R58, R50.reuse, R33, 0x100 ;  /* 0x00000100323a7424 */ /* 0x040fe400078e0221 */
[----:B------:R-:W-:-:S03]  /*2250*/  IMAD R18, R50, R35, 0x4 ;  /* 0x0000000432127424 */ /* 0x000fc600078e0223 */
[----:B------:R-:W-:Y:S01]  /*2260*/  IADD3 R58, R19, 0x40, R58 ;  /* 0x00000040133a7810 */ /* 0x000fe20007ffe03a */
[----:B------:R-:W-:-:S04]  /*2270*/  IMAD R59, R61, 0x2, R18 ;  /* 0x000000023d3b7824 */ /* 0x000fc800078e0212 */
.L_x_344:
        /* <DEDUP_REMOVED lines=30> */
.L_x_343:
[C---:B------:R-:W-:Y:S01]  /*2460*/  IMAD.SHL.U32 R19, R54.reuse, 0x2, RZ ;  /* 0x0000000236137824 */ /* 0x040fe200078e00ff */
[----:B------:R-:W-:-:S04]  /*2470*/  IADD3 R54, R54, c[0x0][0x0], RZ ;  /* 0x0000000036367a10 */ /* 0x000fc80007ffe0ff */
[----:B------:R-:W0:Y:S01]  /*2480*/  LDS.U16 R18, [R19+0x80] ;  /* 0x0000800013127984 */ /* 0x000e220000000400 */
[----:B------:R-:W-:Y:S01]  /*2490*/  ISETP.GE.AND P1, PT, R54, 0x40, PT ;  /* 0x000000403600780c */ /* 0x000fe20003f26270 */
[----:B0-----:R-:W-:-:S05]  /*24a0*/  HADD2 R18, R18.H0_H0, R57.H0_H0 ;  /* 0x2000003912127230 */ /* 0x001fca0000000800 */
[----:B------:R0:W-:Y:S07]  /*24b0*/  STS.U16 [R19+0x80], R18 ;  /* 0x0000801213007388 */ /* 0x0001ee0000000400 */
[----:B------:R-:W-:Y:S05]  /*24c0*/  @!P1 BRA `(.L_x_345) ;  /* 0xfffffad000009947 */ /* 0x000fea000383ffff */
.L_x_339:
[----:B------:R-:W-:Y:S05]  /*24d0*/  BSYNC B0 ;  /* 0x0000000000007941 */ /* 0x000fea0003800000 */
.L_x_338:
        /* <DEDUP_REMOVED lines=85> */
.L_x_347:
[----:B------:R-:W-:Y:S05]  /*2a30*/  BSYNC B0 ;  /* 0x0000000000007941 */ /* 0x000fea0003800000 */
.L_x_346:
        /* <DEDUP_REMOVED lines=11> */
.L_x_324:
        /* <DEDUP_REMOVED lines=12> */
.L_x_351:
        /* <DEDUP_REMOVED lines=21> */
.L_x_350:
[----:B------:R-:W-:Y:S05]  /*2d00*/  BSYNC B0 ;  /* 0x0000000000007941 */ /* 0x000fea0003800000 */
.L_x_349:
        /* <DEDUP_REMOVED lines=23> */
.L_x_352:
        /* <DEDUP_REMOVED lines=16> */
.L_x_1762:


//--------------------- .text._Z35flash_decoding_paged_V_split_kernelI6__halfhLi16ELi128ELi128ELi64ELi256EEvPKT_PKT0_S6_S3_PS1_S7_iiiii --------------------------
	.section	.text._Z35flash_decoding_paged_V_split_kernelI6__halfhLi16ELi128ELi128ELi64ELi256EEvPKT_PKT0_S6_S3_PS1_S7_iiiii,"ax",@progbits
	.sectionflags	@"SHF_BARRIERS=1"
	.sectioninfo	@"SHI_REGISTERS=96"
	.align	128
        .global         _Z35flash_decoding_paged_V_split_kernelI6__halfhLi16ELi128ELi128ELi64ELi256EEvPKT_PKT0_S6_S3_PS1_S7_iiiii
        .type           _Z35flash_decoding_paged_V_split_kernelI6__halfhLi16ELi128ELi128ELi64ELi256EEvPKT_PKT0_S6_S3_PS1_S7_iiiii,@function
        .size           _Z35flash_decoding_paged_V_split_kernelI6__halfhLi16ELi128ELi128ELi64ELi256EEvPKT_PKT0_S6_S3_PS1_S7_iiiii,(.L_x_1763 - _Z35flash_decoding_paged_V_split_kernelI6__halfhLi16ELi128ELi128ELi64ELi256EEvPKT_PKT0_S6_S3_PS1_S7_iiiii)
        .other          _Z35flash_decoding_paged_V_split_kernelI6__halfhLi16ELi128ELi128ELi64ELi256EEvPKT_PKT0_S6_S3_PS1_S7_iiiii,@"STO_CUDA_ENTRY STV_DEFAULT"
_Z35flash_decoding_paged_V_split_kernelI6__halfhLi16ELi128ELi128ELi64ELi256EEvPKT_PKT0_S6_S3_PS1_S7_iiiii:
.text._Z35flash_decoding_paged_V_split_kernelI6__halfhLi16ELi128ELi128ELi64ELi256EEvPKT_PKT0_S6_S3_PS1_S7_iiiii:
        /* <DEDUP_REMOVED lines=16> */
.L_x_355:
[C---:B--2---:R-:W-:Y:S01]  /*0100*/  IMAD.SHL.U32 R4, R3.reuse, 0x2, RZ ;  /* 0x0000000203047824 */ /* 0x044fe200078e00ff */
[----:B------:R-:W-:-:S04]  /*0110*/  IADD3 R3, R3, c[0x0][0x0], RZ ;  /* 0x0000000003037a10 */ /* 0x000fc80007ffe0ff */
[----:B------:R1:W-:Y:S01]  /*0120*/  STS.U16 [R4+0x100], RZ ;  /* 0x000100ff04007388 */ /* 0x0003e20000000400 */
[----:B------:R-:W-:-:S13]  /*0130*/  ISETP.GE.AND P1, PT, R3, 0x80, PT ;  /* 0x000000800300780c */ /* 0x000fda0003f26270 */
[----:B-1----:R-:W-:Y:S05]  /*0140*/  @!P1 BRA `(.L_x_355) ;  /* 0xffffffb000009947 */ /* 0x002fea000383ffff */
.L_x_354:
[----:B-1----:R-:W-:Y:S05]  /*0150*/  BSYNC B0 ;  /* 0x0000000000007941 */ /* 0x002fea0003800000 */
.L_x_353:
[----:B------:R-:W-:Y:S01]  /*0160*/  BSSY B0, `(.L_x_356) ;  /* 0x0000008000007945 */ /* 0x000fe20003800000 */
[----:B------:R-:W-:Y:S05]  /*0170*/  @P2 BRA `(.L_x_357) ;  /* 0x0000006000002947 */ /* 0x000fea0003800000 */
[----:B------:R-:W-:-:S04]  /*0180*/  IMAD.MOV.U32 R3, RZ, RZ, R0 ;  /* 0x000000ffff037224 */ /* 0x000fc800078e0000 */
.L_x_358:
[C---:B--2---:R-:W-:Y:S01]  /*0190*/  IMAD.SHL.U32 R4, R3.reuse, 0x2, RZ ;  /* 0x0000000203047824 */ /* 0x044fe200078e00ff */
[----:B------:R-:W-:-:S04]  /*01a0*/  IADD3 R3, R3, c[0x0][0x0], RZ ;  /* 0x0000000003037a10 */ /* 0x000fc80007ffe0ff */
[----:B------:R1:W-:Y:S01]  /*01b0*/  STS.U16 [R4+0x2200], RZ ;  /* 0x002200ff04007388 */ /* 0x0003e20000000400 */
[----:B------:R-:W-:-:S13]  /*01c0*/  ISETP.GE.AND P1, PT, R3, 0x4000, PT ;  /* 0x000040000300780c */ /* 0x000fda0003f26270 */
[----:B-1----:R-:W-:Y:S05]  /*01d0*/  @!P1 BRA `(.L_x_358) ;  /* 0xffffffb000009947 */ /* 0x002fea000383ffff */
.L_x_357:
[----:B------:R-:W-:Y:S05]  /*01e0*/  BSYNC B0 ;  /* 0x0000000000007941 */ /* 0x000fea0003800000 */
.L_x_356:
        /* <DEDUP_REMOVED lines=157> */
.L_x_383:
        /* <DEDUP_REMOVED lines=15> */
.L_x_362:
[----:B-1----:R-:W-:-:S06]  /*0cb0*/  IMAD.WIDE R24, R89, 0x10, R48 ;  /* 0x0000001059187825 */ /* 0x002fcc00078e0230 */
[----:B------:R-:W2:Y:S04]  /*0cc0*/  LDG.E.128.CONSTANT R24, [R24.64] ;  /* 0x0000000c18187981 */ /* 0x000ea8000c1e9d00 */
[----:B--2---:R0:W-:Y:S02]  /*0cd0*/  STS.128 [R89.X16+0x200], R24 ;  /* 0x0002001859007388 */ /* 0x0041e4000000cc00 */
[----:B0-----:R-:W-:-:S04]  /*0ce0*/  IADD3 R89, R89, c[0x0][0x0], RZ ;  /* 0x0000000059597a10 */ /* 0x001fc80007ffe0ff */
[----:B------:R-:W-:-:S13]  /*0cf0*/  ISETP.GE.AND P1, PT, R89, UR9, PT ;  /* 0x0000000959007c0c */ /* 0x000fda000bf26270 */
[----:B------:R-:W-:Y:S05]  /*0d00*/  @!P1 BRA `(.L_x_362) ;  /* 0xffffffa000009947 */ /* 0x000fea000383ffff */
.L_x_361:
[----:B------:R-:W-:Y:S05]  /*0d10*/  BSYNC B0 ;  /* 0x0000000000007941 */ /* 0x000fea0003800000 */
.L_x_360:
        /* <DEDUP_REMOVED lines=352> */
.L_x_364:
[----:B------:R-:W-:Y:S05]  /*2320*/  BSYNC B0 ;  /* 0x0000000000007941 */ /* 0x000fea0003800000 */
.L_x_363:
        /* <DEDUP_REMOVED lines=185> */
.L_x_366:
[----:B0-----:R-:W-:Y:S05]  /*2ec0*/  BSYNC B0 ;  /* 0x0000000000007941 */ /* 0x001fea0003800000 */
.L_x_365:
        /* <DEDUP_REMOVED lines=23> */
.L_x_369:
[C---:B0-----:R-:W-:Y:S01]  /*3040*/  IMAD.SHL.U32 R26, R25.reuse, 0x2, RZ ;  /* 0x00000002191a7824 */ /* 0x041fe200078e00ff */
[----:B------:R-:W-:-:S04]  /*3050*/  IADD3 R25, R25, c[0x0][0x0], RZ ;  /* 0x0000000019197a10 */ /* 0x000fc80007ffe0ff */
[----:B------:R-:W0:Y:S01]  /*3060*/  LDS.U16 R27, [R26+0x100] ;  /* 0x000100001a1b7984 */ /* 0x000e220000000400 */
[----:B------:R-:W-:Y:S01]  /*3070*/  ISETP.GE.AND P2, PT, R25, 0x80, PT ;  /* 0x000000801900780c */ /* 0x000fe20003f46270 */
[----:B01----:R-:W-:-:S05]  /*3080*/  HMUL2 R27, R27.H0_H0, R24.H0_H0 ;  /* 0x200000181b1b7232 */ /* 0x003fca0000000800 */
[----:B------:R0:W-:Y:S07]  /*3090*/  STS.U16 [R26+0x100], R27 ;  /* 0x0001001b1a007388 */ /* 0x0001ee0000000400 */
[----:B------:R-:W-:Y:S05]  /*30a0*/  @!P2 BRA `(.L_x_369) ;  /* 0xffffff900000a947 */ /* 0x000fea000383ffff */
.L_x_368:
[----:B------:R-:W-:Y:S05]  /*30b0*/  BSYNC B0 ;  /* 0x0000000000007941 */ /* 0x000fea0003800000 */
.L_x_367:
        /* <DEDUP_REMOVED lines=11> */
.L_x_372:
[----:B------:R-:W-:-:S06]  /*3170*/  IMAD.WIDE R24, R87, 0x10, R48 ;  /* 0x0000001057187825 */ /* 0x000fcc00078e0230 */
[----:B0-----:R-:W2:Y:S04]  /*3180*/  LDG.E.128.CONSTANT R24, [R24.64] ;  /* 0x0000000c18187981 */ /* 0x001ea8000c1e9d00 */
[----:B--2---:R0:W-:Y:S02]  /*3190*/  STS.128 [R87.X16+0x200], R24 ;  /* 0x0002001857007388 */ /* 0x0041e4000000cc00 */
[----:B0-----:R-:W-:-:S04]  /*31a0*/  IADD3 R87, R87, c[0x0][0x0], RZ ;  /* 0x0000000057577a10 */ /* 0x001fc80007ffe0ff */
[----:B------:R-:W-:-:S13]  /*31b0*/  ISETP.GE.AND P2, PT, R87, UR9, PT ;  /* 0x0000000957007c0c */ /* 0x000fda000bf46270 */
[----:B------:R-:W-:Y:S05]  /*31c0*/  @!P2 BRA `(.L_x_372) ;  /* 0xffffffa00000a947 */ /* 0x000fea000383ffff */
.L_x_371:
[----:B------:R-:W-:Y:S05]  /*31d0*/  BSYNC B0 ;  /* 0x0000000000007941 */ /* 0x000fea0003800000 */
.L_x_370:
        /* <DEDUP_REMOVED lines=51> */
.L_x_376:
[----:B------:R-:W-:Y:S05]  /*3510*/  BSYNC B1 ;  /* 0x0000000000017941 */ /* 0x000fea0003800000 */
.L_x_375:
[----:B------:R-:W-:Y:S05]  /*3520*/  @!P2 BRA `(.L_x_374) ;  /* 0x000002900000a947 */ /* 0x000fea0003800000 */
[----:B------:R-:W-:Y:S01]  /*3530*/  USHF.L.U32 UR9, UR5, 0x6, URZ ;  /* 0x0000000605097899 */ /* 0x000fe2000800063f */
[----:B------:R-:W-:-:S04]  /*3540*/  IADD3 R24, R25, -UR5, RZ ;  /* 0x8000000519187c10 */ /* 0x000fc8000fffe0ff */
[----:B------:R-:W-:Y:S02]  /*3550*/  LEA R24, R24, 0x100, 0x1 ;  /* 0x0000010018187811 */ /* 0x000fe400078e08ff */
[----:B0-----:R-:W-:-:S05]  /*3560*/  LEA R26, R25, -UR9, 0x6 ;  /* 0x80000009191a7c11 */ /* 0x001fca000f8e30ff */
[----:B------:R-:W-:-:S05]  /*3570*/  IMAD.IADD R26, R43, 0x1, R26 ;  /* 0x000000012b1a7824 */ /* 0x000fca00078e021a */
.L_x_377:
        /* <DEDUP_REMOVED lines=36> */
.L_x_374:
[----:B------:R-:W-:Y:S05]  /*37c0*/  BSYNC B0 ;  /* 0x0000000000007941 */ /* 0x000fea0003800000 */
.L_x_373:
[----:B------:R-:W-:Y:S01]  /*37d0*/  BAR.SYNC.DEFER_BLOCKING 0x0 ;  /* 0x0000000000007b1d */ /* 0x000fe20000010000 */
[----:B------:R-:W-:-:S05]  /*37e0*/  ISETP.GE.AND P2, PT, R81, R80, PT ;  /* 0x000000505100720c */ /* 0x000fca0003f46270 */
[----:B------:R-:W-:Y:S08]  /*37f0*/  BSSY B0, `(.L_x_378) ;  /* 0x0000270000007945 */ /* 0x000ff00003800000 */
[----:B------:R-:W-:Y:S05]  /*3800*/  @P2 BRA `(.L_x_379) ;  /* 0x000026e000002947 */ /* 0x000fea0003800000 */
[----:B------:R-:W-:-:S05]  /*3810*/  IMAD.MOV.U32 R49, RZ, RZ, R81 ;  /* 0x000000ffff317224 */ /* 0x000fca00078e0051 */
.L_x_380:
        /* <DEDUP_REMOVED lines=621> */
.L_x_379:
[----:B------:R-:W-:Y:S05]  /*5ef0*/  BSYNC B0 ;  /* 0x0000000000007941 */ /* 0x000fea0003800000 */
.L_x_378:
        /* <DEDUP_REMOVED lines=163> */
.L_x_382:
[----:B------:R-:W-:Y:S05]  /*6930*/  BSYNC B0 ;  /* 0x0000000000007941 */ /* 0x000fea0003800000 */
.L_x_381:
        /* <DEDUP_REMOVED lines=12> */
.L_x_359:
        /* <DEDUP_REMOVED lines=11> */
.L_x_386:
        /* <DEDUP_REMOVED lines=21> */
.L_x_385:
[----:B------:R-:W-:Y:S05]  /*6c00*/  BSYNC B0 ;  /* 0x0000000000007941 */ /* 0x000fea0003800000 */
.L_x_384:
        /* <DEDUP_REMOVED lines=23> */
.L_x_387:
        /* <DEDUP_REMOVED lines=16> */
.L_x_1763:


//--------------------- .text._Z27flash_decoding_split_kernelI6__halfhLi16ELi128ELi128ELi64ELi256EEvPKT_PKT0_S6_S3_PS1_S7_iiiii --------------------------
	.section	.text._Z27flash_decoding_split_kernelI6__halfhLi16ELi128ELi128ELi64ELi256EEvPKT_PKT0_S6_S3_PS1_S7_iiiii,"ax",@progbits
	.sectionflags	@"SHF_BARRIERS=1"
	.sectioninfo	@"SHI_REGISTERS=96"
	.align	128
        .global         _Z27flash_decoding_split_kernelI6__halfhLi16ELi128ELi128ELi64ELi256EEvPKT_PKT0_S6_S3_PS1_S7_iiiii
        .type           _Z27flash_decoding_split_kernelI6__halfhLi16ELi128ELi128ELi64ELi256EEvPKT_PKT0_S6_S3_PS1_S7_iiiii,@function
        .size           _Z27flash_decoding_split_kernelI6__halfhLi16ELi128ELi128ELi64ELi256EEvPKT_PKT0_S6_S3_PS1_S7_iiiii,(.L_x_1764 - _Z27flash_decoding_split_kernelI6__halfhLi16ELi128ELi128ELi64ELi256EEvPKT_PKT0_S6_S3_PS1_S7_iiiii)
        .other          _Z27flash_decoding_split_kernelI6__halfhLi16ELi128ELi128ELi64ELi256EEvPKT_PKT0_S6_S3_PS1_S7_iiiii,@"STO_CUDA_ENTRY STV_DEFAULT"
_Z27flash_decoding_split_kernelI6__halfhLi16ELi128ELi128ELi64ELi256EEvPKT_PKT0_S6_S3_PS1_S7_iiiii:
.text._Z27flash_decoding_split_kernelI6__halfhLi16ELi128ELi128ELi64ELi256EEvPKT_PKT0_S6_S3_PS1_S7_iiiii:
        /* <DEDUP_REMOVED lines=18> */
.L_x_390:
[C---:B------:R-:W-:Y:S01]  /*0120*/  IMAD.SHL.U32 R3, R2.reuse, 0x2, RZ ;  /* 0x0000000202037824 */ /* 0x040fe200078e00ff */
[----:B------:R-:W-:-:S04]  /*0130*/  IADD3 R2, R2, c[0x0][0x0], RZ ;  /* 0x0000000002027a10 */ /* 0x000fc80007ffe0ff */
[----:B------:R0:W-:Y:S01]  /*0140*/  STS.U16 [R3+0x100], RZ ;  /* 0x000100ff03007388 */ /* 0x0001e20000000400 */
[----:B------:R-:W-:-:S13]  /*0150*/  ISETP.GE.AND P1, PT, R2, 0x80, PT ;  /* 0x000000800200780c */ /* 0x000fda0003f26270 */
[----:B0-----:R-:W-:Y:S05]  /*0160*/  @!P1 BRA `(.L_x_390) ;  /* 0xffffffb000009947 */ /* 0x001fea000383ffff */
.L_x_389:
[----:B------:R-:W-:Y:S05]  /*0170*/  BSYNC B0 ;  /* 0x0000000000007941 */ /* 0x000fea0003800000 */
.L_x_388:
        /* <DEDUP_REMOVED lines=138> */
.L_x_415:
        /* <DEDUP_REMOVED lines=21> */
.L_x_394:
[----:B------:R-:W-:-:S06]  /*0b70*/  IMAD.WIDE R24, R30, 0x10, R28 ;  /* 0x000000101e187825 */ /* 0x000fcc00078e021c */
[----:B------:R-:W2:Y:S04]  /*0b80*/  LDG.E.128.CONSTANT R24, [R24.64] ;  /* 0x0000000618187981 */ /* 0x000ea8000c1e9d00 */
[----:B--2---:R0:W-:Y:S02]  /*0b90*/  STS.128 [R30.X16+0x200], R24 ;  /* 0x000200181e007388 */ /* 0x0041e4000000cc00 */
[----:B0-----:R-:W-:-:S04]  /*0ba0*/  IADD3 R30, R30, c[0x0][0x0], RZ ;  /* 0x000000001e1e7a10 */ /* 0x001fc80007ffe0ff */
[----:B------:R-:W-:-:S13]  /*0bb0*/  ISETP.GE.AND P4, PT, R30, R85, PT ;  /* 0x000000551e00720c */ /* 0x000fda0003f86270 */
[----:B------:R-:W-:Y:S05]  /*0bc0*/  @!P4 BRA `(.L_x_394) ;  /* 0xffffffa00000c947 */ /* 0x000fea000383ffff */
.L_x_393:
[----:B------:R-:W-:Y:S05]  /*0bd0*/  BSYNC B0 ;  /* 0x0000000000007941 */ /* 0x000fea0003800000 */
.L_x_392:
        /* <DEDUP_REMOVED lines=346> */
.L_x_396:
[----:B------:R-:W-:Y:S05]  /*2180*/  BSYNC B0 ;  /* 0x0000000000007941 */ /* 0x000fea0003800000 */
.L_x_395:
        /* <DEDUP_REMOVED lines=185> */
.L_x_398:
[----:B0-----:R-:W-:Y:S05]  /*2d20*/  BSYNC B0 ;  /* 0x0000000000007941 */ /* 0x001fea0003800000 */
.L_x_397:
        /* <DEDUP_REMOVED lines=23> */
.L_x_401:
[C---:B0-----:R-:W-:Y:S01]  /*2ea0*/  IMAD.SHL.U32 R26, R25.reuse, 0x2, RZ ;  /* 0x00000002191a7824 */ /* 0x041fe200078e00ff */
[----:B------:R-:W-:-:S04]  /*2eb0*/  IADD3 R25, R25, c[0x0][0x0], RZ ;  /* 0x0000000019197a10 */ /* 0x000fc80007ffe0ff */
[----:B------:R-:W0:Y:S01]  /*2ec0*/  LDS.U16 R27, [R26+0x100] ;  /* 0x000100001a1b7984 */ /* 0x000e220000000400 */
[----:B------:R-:W-:Y:S01]  /*2ed0*/  ISETP.GE.AND P2, PT, R25, 0x80, PT ;  /* 0x000000801900780c */ /* 0x000fe20003f46270 */
[----:B01----:R-:W-:-:S05]  /*2ee0*/  HMUL2 R27, R27.H0_H0, R24.H0_H0 ;  /* 0x200000181b1b7232 */ /* 0x003fca0000000800 */
[----:B------:R0:W-:Y:S07]  /*2ef0*/  STS.U16 [R26+0x100], R27 ;  /* 0x0001001b1a007388 */ /* 0x0001ee0000000400 */
[----:B------:R-:W-:Y:S05]  /*2f00*/  @!P2 BRA `(.L_x_401) ;  /* 0xffffff900000a947 */ /* 0x000fea000383ffff */
.L_x_400:
[----:B------:R-:W-:Y:S05]  /*2f10*/  BSYNC B0 ;  /* 0x0000000000007941 */ /* 0x000fea0003800000 */
.L_x_399:
[----:B------:R-:W-:Y:S01]  /*2f20*/  BSSY B0, `(.L_x_402) ;  /* 0x000000b000007945 */ /* 0x000fe20003800000 */
[----:B------:R-:W-:Y:S05]  /*2f30*/  @P1 BRA `(.L_x_403) ;  /* 0x0000009000001947 */ /* 0x000fea0003800000 */
[----:B------:R-:W-:Y:S01]  /*2f40*/  IADD3 R86, P1, R86, c[0x0][0x170], RZ ;  /* 0x00005c0056567a10 */ /* 0x000fe20007f3e0ff */
[----:B------:R-:W-:-:S03]  /*2f50*/  IMAD.MOV.U32 R28, RZ, RZ, R0 ;  /* 0x000000ffff1c7224 */ /* 0x000fc600078e0000 */
[----:B------:R-:W-:-:S05]  /*2f60*/  IADD3.X R87, R84, c[0x0][0x174], RZ, P1, !PT ;  /* 0x00005d0054577a10 */ /* 0x000fca0000ffe4ff */
.L_x_404:
[----:B------:R-:W-:-:S06]  /*2f70*/  IMAD.WIDE R24, R28, 0x10, R86 ;  /* 0x000000101c187825 */ /* 0x000fcc00078e0256 */
[----:B0-----:R-:W2:Y:S04]  /*2f80*/  LDG.E.128.CONSTANT R24, [R24.64] ;  /* 0x0000000618187981 */ /* 0x001ea8000c1e9d00 */
[----:B--2---:R0:W-:Y:S02]  /*2f90*/  STS.128 [R28.X16+0x200], R24 ;  /* 0x000200181c007388 */ /* 0x0041e4000000cc00 */
[----:B0-----:R-:W-:-:S04]  /*2fa0*/  IADD3 R28, R28, c[0x0][0x0], RZ ;  /* 0x000000001c1c7a10 */ /* 0x001fc80007ffe0ff */
[----:B------:R-:W-:-:S13]  /*2fb0*/  ISETP.GE.AND P1, PT, R28, R85, PT ;  /* 0x000000551c00720c */ /* 0x000fda0003f26270 */
[----:B------:R-:W-:Y:S05]  /*2fc0*/  @!P1 BRA `(.L_x_404) ;  /* 0xffffffa000009947 */ /* 0x000fea000383ffff */
.L_x_403:
[----:B------:R-:W-:Y:S05]  /*2fd0*/  BSYNC B0 ;  /* 0x0000000000007941 */ /* 0x000fea0003800000 */
.L_x_402:
        /* <DEDUP_REMOVED lines=8> */
.L_x_408:
        /* <DEDUP_REMOVED lines=8> */
.L_x_407:
[----:B------:R-:W1:Y:S01]  /*30e0*/  LDS.64 R24, [RZ] ;  /* 0x00000000ff187984 */ /* 0x000e620000000a00 */
[----:B0-----:R-:W-:Y:S01]  /*30f0*/  IADD3 R26, R5, UR4, RZ ;  /* 0x00000004051a7c10 */ /* 0x001fe2000fffe0ff */
[----:B------:R-:W-:-:S03]  /*3100*/  IMAD.MOV.U32 R84, RZ, RZ, R0 ;  /* 0x000000ffff547224 */ /* 0x000fc600078e0000 */
[----:B------:R-:W-:-:S04]  /*3110*/  IMNMX R26, R79, R26, !PT ;  /* 0x0000001a4f1a7217 */ /* 0x000fc80007800200 */
[----:B------:R-:W-:-:S05]  /*3120*/  IMNMX R85, R26, UR5, !PT ;  /* 0x000000051a557c17 */ /* 0x000fca000f800200 */
[----:B------:R-:W-:-:S05]  /*3130*/  IMAD.IADD R85, R4, 0x1, -R85 ;  /* 0x0000000104557824 */ /* 0x000fca00078e0a55 */
[----:B------:R-:W-:Y:S02]  /*3140*/  LOP3.LUT R85, R85, 0x3, RZ, 0xc0, !PT ;  /* 0x0000000355557812 */ /* 0x000fe400078ec0ff */
.L_x_412:
        /* <DEDUP_REMOVED lines=36> */
.L_x_409:
        /* <DEDUP_REMOVED lines=10> */
.L_x_411:
        /* <DEDUP_REMOVED lines=30> */
.L_x_410:
[C---:B------:R-:W-:Y:S01]  /*3610*/  IMAD.SHL.U32 R26, R84.reuse, 0x2, RZ ;  /* 0x00000002541a7824 */ /* 0x040fe200078e00ff */
[----:B------:R-:W-:-:S04]  /*3620*/  IADD3 R84, R84, c[0x0][0x0], RZ ;  /* 0x0000000054547a10 */ /* 0x000fc80007ffe0ff */
[----:B------:R-:W0:Y:S01]  /*3630*/  LDS.U16 R27, [R26+0x100] ;  /* 0x000100001a1b7984 */ /* 0x000e220000000400 */
[----:B------:R-:W-:Y:S01]  /*3640*/  ISETP.GE.AND P1, PT, R84, 0x80, PT ;  /* 0x000000805400780c */ /* 0x000fe20003f26270 */
[----:B0-----:R-:W-:-:S05]  /*3650*/  HADD2 R27, R27.H0_H0, R30.H0_H0 ;  /* 0x2000001e1b1b7230 */ /* 0x001fca0000000800 */
[----:B------:R0:W-:Y:S07]  /*3660*/  STS.U16 [R26+0x100], R27 ;  /* 0x0001001b1a007388 */ /* 0x0001ee0000000400 */
[----:B------:R-:W-:Y:S05]  /*3670*/  @!P1 BRA `(.L_x_412) ;  /* 0xfffffad000009947 */ /* 0x000fea000383ffff */
.L_x_406:
[----:B------:R-:W-:Y:S05]  /*3680*/  BSYNC B0 ;  /* 0x0000000000007941 */ /* 0x000fea0003800000 */
.L_x_405:
        /* <DEDUP_REMOVED lines=165> */
.L_x_414:
[----:B------:R-:W-:Y:S05]  /*40e0*/  BSYNC B0 ;  /* 0x0000000000007941 */ /* 0x000fea0003800000 */
.L_x_413:
        /* <DEDUP_REMOVED lines=11> */
.L_x_391:
        /* <DEDUP_REMOVED lines=12> */
.L_x_418:
        /* <DEDUP_REMOVED lines=21> */
.L_x_417:
[----:B------:R-:W-:Y:S05]  /*43b0*/  BSYNC B0 ;  /* 0x0000000000007941 */ /* 0x000fea0003800000 */
.L_x_416:
        /* <DEDUP_REMOVED lines=23> */
.L_x_419:
        /* <DEDUP_REMOVED lines=13> */
.L_x_1764:


//--------------------- .text._Z35flash_decoding_paged_V_split_kernelI6__halfhLi16ELi128ELi128ELi32ELi256EEvPKT_PKT0_S6_S3_PS1_S7_iiiii --------------------------
	.section	.text._Z35flash_decoding_paged_V_split_kernelI6__halfhLi16ELi128ELi128ELi32ELi256EEvPKT_PKT0_S6_S3_PS1_S7_iiiii,"ax",@progbits
	.sectionflags	@"SHF_BARRIERS=1"
	.sectioninfo	@"SHI_REGISTERS=32"
	.align	128
        .global         _Z35flash_decoding_paged_V_split_kernelI6__halfhLi16ELi128ELi128ELi32ELi256EEvPKT_PKT0_S6_S3_PS1_S7_iiiii
        .type           _Z35flash_decoding_paged_V_split_kernelI6__halfhLi16ELi128ELi128ELi32ELi256EEvPKT_PKT0_S6_S3_PS1_S7_iiiii,@function
        .size           _Z35flash_decoding_paged_V_split_kernelI6__halfhLi16ELi128ELi128ELi32ELi256EEvPKT_PKT0_S6_S3_PS1_S7_iiiii,(.L_x_1765 - _Z35flash_decoding_paged_V_split_kernelI6__halfhLi16ELi128ELi128ELi32ELi256EEvPKT_PKT0_S6_S3_PS1_S7_iiiii)
        .other          _Z35flash_decoding_paged_V_split_kernelI6__halfhLi16ELi128ELi128ELi32ELi256EEvPKT_PKT0_S6_S3_PS1_S7_iiiii,@"STO_CUDA_ENTRY STV_DEFAULT"
_Z35flash_decoding_paged_V_split_kernelI6__halfhLi16ELi128ELi128ELi32ELi256EEvPKT_PKT0_S6_S3_PS1_S7_iiiii:
.text._Z35flash_decoding_paged_V_split_kernelI6__halfhLi16ELi128ELi128ELi32ELi256EEvPKT_PKT0_S6_S3_PS1_S7_iiiii:
        /* <DEDUP_REMOVED lines=15> */
.L_x_422:
[C---:B------:R-:W-:Y:S01]  /*00f0*/  IMAD.SHL.U32 R3, R2.reuse, 0x2, RZ ;  /* 0x0000000202037824 */ /* 0x040fe200078e00ff */
[----:B------:R-:W-:-:S04]  /*0100*/  IADD3 R2, R2, c[0x0][0x0], RZ ;  /* 0x0000000002027a10 */ /* 0x000fc80007ffe0ff */
[----:B------:R0:W-:Y:S01]  /*0110*/  STS.U16 [R3+0x100], RZ ;  /* 0x000100ff03007388 */ /* 0x0001e20000000400 */
[----:B------:R-:W-:-:S13]  /*0120*/  ISETP.GE.AND P1, PT, R2, 0x80, PT ;  /* 0x000000800200780c */ /* 0x000fda0003f26270 */
[----:B0-----:R-:W-:Y:S05]  /*0130*/  @!P1 BRA `(.L_x_422) ;  /* 0xffffffb000009947 */ /* 0x001fea000383ffff */
.L_x_421:
[----:B-1----:R-:W-:Y:S05]  /*0140*/  BSYNC B0 ;  /* 0x0000000000007941 */ /* 0x002fea0003800000 */
.L_x_420:
[----:B------:R-:W-:Y:S01]  /*0150*/  BSSY B0, `(.L_x_423) ;  /* 0x0000008000007945 */ /* 0x000fe20003800000 */
[----:B------:R-:W-:Y:S05]  /*0160*/  @P2 BRA `(.L_x_424) ;  /* 0x0000006000002947 */ /* 0x000fea0003800000 */
[----:B0-----:R-:W-:-:S04]  /*0170*/  IMAD.MOV.U32 R2, RZ, RZ, R0 ;  /* 0x000000ffff027224 */ /* 0x001fc800078e0000 */
.L_x_425:
[C---:B------:R-:W-:Y:S01]  /*0180*/  IMAD.SHL.U32 R3, R2.reuse, 0x2, RZ ;  /* 0x0000000202037824 */ /* 0x040fe200078e00ff */
[----:B------:R-:W-:-:S04]  /*0190*/  IADD3 R2, R2, c[0x0][0x0], RZ ;  /* 0x0000000002027a10 */ /* 0x000fc80007ffe0ff */
[----:B------:R0:W-:Y:S01]  /*01a0*/  STS.U16 [R3+0x1200], RZ ;  /* 0x001200ff03007388 */ /* 0x0001e20000000400 */
[----:B------:R-:W-:-:S13]  /*01b0*/  ISETP.GE.AND P1, PT, R2, 0x2000, PT ;  /* 0x000020000200780c */ /* 0x000fda0003f26270 */
[----:B0-----:R-:W-:Y:S05]  /*01c0*/  @!P1 BRA `(.L_x_425) ;  /* 0xffffffb000009947 */ /* 0x001fea000383ffff */
.L_x_424:
[----:B------:R-:W-:Y:S05]  /*01d0*/  BSYNC B0 ;  /* 0x0000000000007941 */ /* 0x000fea0003800000 */
.L_x_423:
        /* <DEDUP_REMOVED lines=135> */
.L_x_451:
        /* <DEDUP_REMOVED lines=16> */
.L_x_429:
[----:B------:R-:W-:-:S06]  /*0b50*/  IMAD.WIDE R8, R15, 0x10, R12 ;  /* 0x000000100f087825 */ /* 0x000fcc00078e020c */
[----:B------:R-:W2:Y:S04]  /*0b60*/  LDG.E.128.CONSTANT R8, [R8.64] ;  /* 0x0000000c08087981 */ /* 0x000ea8000c1e9d00 */
[----:B--2---:R0:W-:Y:S02]  /*0b70*/  STS.128 [R15.X16+0x200], R8 ;  /* 0x000200080f007388 */ /* 0x0041e4000000cc00 */
[----:B0-----:R-:W-:-:S04]  /*0b80*/  IADD3 R15, R15, c[0x0][0x0], RZ ;  /* 0x000000000f0f7a10 */ /* 0x001fc80007ffe0ff */
[----:B------:R-:W-:-:S13]  /*0b90*/  ISETP.GE.AND P1, PT, R15, UR14, PT ;  /* 0x0000000e0f007c0c */ /* 0x000fda000bf26270 */
[----:B------:R-:W-:Y:S05]  /*0ba0*/  @!P1 BRA `(.L_x_429) ;  /* 0xffffffa000009947 */ /* 0x000fea000383ffff */
.L_x_428:
[----:B------:R-:W-:Y:S05]  /*0bb0*/  BSYNC B0 ;  /* 0x0000000000007941 */ /* 0x000fea0003800000 */
.L_x_427:
        /* <DEDUP_REMOVED lines=183> */
.L_x_431:
[----:B------:R-:W-:Y:S05]  /*1730*/  BSYNC B0 ;  /* 0x0000000000007941 */ /* 0x000fea0003800000 */
.L_x_430:
        /* <DEDUP_REMOVED lines=185> */
.L_x_433:
[----:B0-----:R-:W-:Y:S05]  /*22d0*/  BSYNC B0 ;  /* 0x0000000000007941 */ /* 0x001fea0003800000 */
.L_x_432:
        /* <DEDUP_REMOVED lines=23> */
.L_x_436:
[C---:B0-----:R-:W-:Y:S01]  /*2450*/  IMAD.SHL.U32 R10, R9.reuse, 0x2, RZ ;  /* 0x00000002090a7824 */ /* 0x041fe200078e00ff */
[----:B------:R-:W-:-:S04]  /*2460*/  IADD3 R9, R9, c[0x0][0x0], RZ ;  /* 0x0000000009097a10 */ /* 0x000fc80007ffe0ff */
[----:B------:R-:W0:Y:S01]  /*2470*/  LDS.U16 R11, [R10+0x100] ;  /* 0x000100000a0b7984 */ /* 0x000e220000000400 */
[----:B------:R-:W-:Y:S01]  /*2480*/  ISETP.GE.AND P2, PT, R9, 0x80, PT ;  /* 0x000000800900780c */ /* 0x000fe20003f46270 */
[----:B01----:R-:W-:-:S05]  /*2490*/  HMUL2 R11, R11.H0_H0, R8.H0_H0 ;  /* 0x200000080b0b7232 */ /* 0x003fca0000000800 */
[----:B------:R0:W-:Y:S07]  /*24a0*/  STS.U16 [R10+0x100], R11 ;  /* 0x0001000b0a007388 */ /* 0x0001ee0000000400 */
[----:B------:R-:W-:Y:S05]  /*24b0*/  @!P2 BRA `(.L_x_436) ;  /* 0xffffff900000a947 */ /* 0x000fea000383ffff */
.L_x_435:
[----:B------:R-:W-:Y:S05]  /*24c0*/  BSYNC B0 ;  /* 0x0000000000007941 */ /* 0x000fea0003800000 */
.L_x_434:
        /* <DEDUP_REMOVED lines=13> */
.L_x_439:
[----:B------:R-:W-:-:S06]  /*25a0*/  IMAD.WIDE R8, R15, 0x10, R12 ;  /* 0x000000100f087825 */ /* 0x000fcc00078e020c */
[----:B0-----:R-:W2:Y:S04]  /*25b0*/  LDG.E.128.CONSTANT R8, [R8.64] ;  /* 0x0000000c08087981 */ /* 0x001ea8000c1e9d00 */
[----:B--2---:R0:W-:Y:S02]  /*25c0*/  STS.128 [R15.X16+0x200], R8 ;  /* 0x000200080f007388 */ /* 0x0041e4000000cc00 */
[----:B0-----:R-:W-:-:S04]  /*25d0*/  IADD3 R15, R15, c[0x0][0x0], RZ ;  /* 0x000000000f0f7a10 */ /* 0x001fc80007ffe0ff */
[----:B------:R-:W-:-:S13]  /*25e0*/  ISETP.GE.AND P2, PT, R15, UR14, PT ;  /* 0x0000000e0f007c0c */ /* 0x000fda000bf46270 */
[----:B------:R-:W-:Y:S05]  /*25f0*/  @!P2 BRA `(.L_x_439) ;  /* 0xffffffa00000a947 */ /* 0x000fea000383ffff */
.L_x_438:
[----:B------:R-:W-:Y:S05]  /*2600*/  BSYNC B0 ;  /* 0x0000000000007941 */ /* 0x000fea0003800000 */
.L_x_437:
        /* <DEDUP_REMOVED lines=48> */
.L_x_443:
[----:B------:R-:W-:Y:S05]  /*2910*/  BSYNC B1 ;  /* 0x0000000000017941 */ /* 0x000fea0003800000 */
.L_x_442:
[----:B------:R-:W-:Y:S05]  /*2920*/  @!P2 BRA `(.L_x_441) ;  /* 0x000002900000a947 */ /* 0x000fea0003800000 */
[----:B------:R-:W-:Y:S01]  /*2930*/  USHF.L.U32 UR14, UR8, 0x5, URZ ;  /* 0x00000005080e7899 */ /* 0x000fe2000800063f */
[----:B------:R-:W-:-:S04]  /*2940*/  IADD3 R8, R9, -UR8, RZ ;  /* 0x8000000809087c10 */ /* 0x000fc8000fffe0ff */
[----:B------:R-:W-:Y:S02]  /*2950*/  LEA R8, R8, 0x80, 0x1 ;  /* 0x0000008008087811 */ /* 0x000fe400078e08ff */
[----:B0-----:R-:W-:-:S05]  /*2960*/  LEA R11, R9, -UR14, 0x5 ;  /* 0x8000000e090b7c11 */ /* 0x001fca000f8e28ff */
[----:B------:R-:W-:-:S05]  /*2970*/  IMAD.IADD R10, R6, 0x1, R11 ;  /* 0x00000001060a7824 */ /* 0x000fca00078e020b */
.L_x_444:
        /* <DEDUP_REMOVED lines=36> */
.L_x_441:
[----:B------:R-:W-:Y:S05]  /*2bc0*/  BSYNC B0 ;  /* 0x0000000000007941 */ /* 0x000fea0003800000 */
.L_x_440:
[----:B------:R-:W-:Y:S01]  /*2bd0*/  BAR.SYNC.DEFER_BLOCKING 0x0 ;  /* 0x0000000000007b1d */ /* 0x000fe20000010000 */
[----:B------:R-:W-:-:S05]  /*2be0*/  ISETP.GE.AND P2, PT, R19, R4, PT ;  /* 0x000000041300720c */ /* 0x000fca0003f46270 */
[----:B------:R-:W-:Y:S08]  /*2bf0*/  BSSY B0, `(.L_x_445) ;  /* 0x0000271000007945 */ /* 0x000ff00003800000 */
[----:B------:R-:W-:Y:S05]  /*2c00*/  @P2 BRA `(.L_x_446) ;  /* 0x000026f000002947 */ /* 0x000fea0003800000 */
[----:B------:R-:W-:-:S05]  /*2c10*/  IMAD.MOV.U32 R13, RZ, RZ, R19 ;  /* 0x000000ffff0d7224 */ /* 0x000fca00078e0013 */
.L_x_447:
        /* <DEDUP_REMOVED lines=622> */
.L_x_446:
[----:B------:R-:W-:Y:S05]  /*5300*/  BSYNC B0 ;  /* 0x0000000000007941 */ /* 0x000fea0003800000 */
.L_x_445:
        /* <DEDUP_REMOVED lines=163> */
.L_x_449:
[----:B------:R-:W-:Y:S05]  /*5d40*/  BSYNC B0 ;  /* 0x0000000000007941 */ /* 0x000fea0003800000 */
.L_x_448:
        /* <DEDUP_REMOVED lines=12> */
.L_x_450:
[----:B------:R-:W-:Y:S02]  /*5e10*/  PRMT R3, R8, 0x7610, R3 ;  /* 0x0000761008037816 */ /* 0x000fe40000000003 */
.L_x_426:
        /* <DEDUP_REMOVED lines=12> */
.L_x_454:
        /* <DEDUP_REMOVED lines=21> */
.L_x_453:
[----:B------:R-:W-:Y:S05]  /*6030*/  BSYNC B0 ;  /* 0x0000000000007941 */ /* 0x000fea0003800000 */
.L_x_452:
        /* <DEDUP_REMOVED lines=23> */
.L_x_455:
        /* <DEDUP_REMOVED lines=13> */
.L_x_1765:


//--------------------- .text._Z28flash_decoding_reduce_kernelI6__halfLi16ELi128EEvPKT_S3_PS1_ii --------------------------
	.section	.text._Z28flash_decoding_reduce_kernelI6__halfLi16ELi128EEvPKT_S3_PS1_ii,"ax",@progbits
	.sectionflags	@"SHF_BARRIERS=1"
	.sectioninfo	@"SHI_REGISTERS=31"
	.align	128
        .global         _Z28flash_decoding_reduce_kernelI6__halfLi16ELi128EEvPKT_S3_PS1_ii
        .type           _Z28flash_decoding_reduce_kernelI6__halfLi16ELi128EEvPKT_S3_PS1_ii,@function
        .size           _Z28flash_decoding_reduce_kernelI6__halfLi16ELi128EEvPKT_S3_PS1_ii,(.L_x_1766 - _Z28flash_decoding_reduce_kernelI6__halfLi16ELi128EEvPKT_S3_PS1_ii)
        .other          _Z28flash_decoding_reduce_kernelI6__halfLi16ELi128EEvPKT_S3_PS1_ii,@"STO_CUDA_ENTRY STV_DEFAULT"
_Z28flash_decoding_reduce_kernelI6__halfLi16ELi128EEvPKT_S3_PS1_ii:
.text._Z28flash_decoding_reduce_kernelI6__halfLi16ELi128EEvPKT_S3_PS1_ii:
        /* <DEDUP_REMOVED lines=31> */
[----:B------:R0:W5:Y:S04]  /*01f0*/  LDG.E.U16.CONSTANT R10, [R4.64+0x1e] ;  /* 0x00001e04040a7981 */ /* 0x000168000c1e9500 */
[----:B------:R0:W5:Y:S01]  /*0200*/  LDG.E.U16.CONSTANT R22, [R4.64+0x20] ;  /* 0x0000200404167981 */ /* 0x000162000c1e9500 */
[----:B--2---:R-:W-:-:S04]  /*0210*/  HMNMX2 R23, R23.H0_H0, -INF , -INF , !PT ;  /* 0xfc00fc0017177840 */ /* 0x004fc80007800800 */
        /* <DEDUP_REMOVED lines=15> */
[----:B------:R-:W-:-:S05]  /*0310*/  HMNMX2 R11, R11.H0_H0, R22.H0_H0, !PT ;  /* 0x200000160b0b7240 */ /* 0x000fca0007800800 */
[----:B------:R0:W-:Y:S02]  /*0320*/  STS.U16 [0x22], R11 ;  /* 0x0000220bff007388 */ /* 0x0001e40000000400 */
.L_x_457:
[----:B------:R-:W-:Y:S05]  /*0330*/  BSYNC B0 ;  /* 0x0000000000007941 */ /* 0x000fea0003800000 */
.L_x_456:
[----:B------:R-:W-:Y:S06]  /*0340*/  BAR.SYNC.DEFER_BLOCKING 0x0 ;  /* 0x0000000000007b1d */ /* 0x000fec0000010000 */
[----:B------:R-:W-:Y:S01]  /*0350*/  BSSY B0, `(.L_x_458) ;  /* 0x000001c000007945 */ /* 0x000fe20003800000 */
[----:B------:R-:W-:Y:S05]  /*0360*/  @P1 BRA `(.L_x_459) ;  /* 0x000001a000001947 */ /* 0x000fea0003800000 */
[----:B------:R-:W1:Y:S01]  /*0370*/  LDS.U16 R10, [0x22] ;  /* 0x00002200ff0a7984 */ /* 0x000e620000000400 */
[----:B0-----:R-:W-:-:S05]  /*0380*/  IMAD.MOV.U32 R11, RZ, RZ, R7 ;  /* 0x000000ffff0b7224 */ /* 0x001fca00078e0007 */
.L_x_460:
        /* <DEDUP_REMOVED lines=11> */
[----:B------:R-:W0:Y:S02]  /*0440*/  MUFU.EX2 R12, R12 ;  /* 0x0000000c000c7308 */ /* 0x000e240000000800 */
[----:B------:R-:W-:Y:S02]  /*0450*/  SEL R4, RZ, 0x3c00, !P1 ;  /* 0x00003c00ff047807 */ /* 0x000fe40004800000 */
[----:B------:R-:W-:-:S02]  /*0460*/  SEL R5, RZ, 0x3c00, !P3 ;  /* 0x00003c00ff057807 */ /* 0x000fc40005800000 */
[----:B0-----:R-:W-:-:S05]  /*0470*/  F2FP.PACK_AB R13, RZ, R12 ;  /* 0x0000000cff0d723e */ /* 0x001fca00000000ff */
        /* <DEDUP_REMOVED lines=9> */
.L_x_459:
[----:B------:R-:W-:Y:S05]  /*0510*/  BSYNC B0 ;  /* 0x0000000000007941 */ /* 0x000fea0003800000 */
.L_x_458:
        /* <DEDUP_REMOVED lines=11> */
[----:B------:R-:W1:Y:S02]  /*05d0*/  LDS.U16 R15, [0x20] ;  /* 0x00002000ff0f7984 */ /* 0x000e640000000400 */
        /* <DEDUP_REMOVED lines=12> */
[----:B-1----:R-:W-:-:S05]  /*06a0*/  HADD2 R8, R8.H0_H0, R15.H0_H0 ;  /* 0x2000000f08087230 */ /* 0x002fca0000000800 */
[----:B------:R0:W-:Y:S02]  /*06b0*/  STS.U16 [0x24], R8 ;  /* 0x00002408ff007388 */ /* 0x0001e40000000400 */
.L_x_462:
[----:B------:R-:W-:Y:S05]  /*06c0*/  BSYNC B0 ;  /* 0x0000000000007941 */ /* 0x000fea0003800000 */
.L_x_461:
[----:B------:R-:W-:Y:S06]  /*06d0*/  BAR.SYNC.DEFER_BLOCKING 0x0 ;  /* 0x0000000000007b1d */ /* 0x000fec0000010000 */
[----:B------:R-:W1:Y:S01]  /*06e0*/  LDS.U16 R4, [0x24] ;  /* 0x00002400ff047984 */ /* 0x000e620000000400 */
[C---:B0-----:R-:W-:Y:S02]  /*06f0*/  IMAD R8, R0.reuse, 0x880, R7 ;  /* 0x0000088000087824 */ /* 0x041fe400078e0207 */
[----:B------:R-:W-:Y:S01]  /*0700*/  IMAD R5, R0, 0x800, R9 ;  /* 0x0000080000057824 */ /* 0x000fe200078e0209 */
        /* <DEDUP_REMOVED lines=10> */
.L_x_463:
        /* <DEDUP_REMOVED lines=68> */
.L_x_464:
        /* <DEDUP_REMOVED lines=9> */
.L_x_1766:


//--------------------- .text._Z30flash_decoding_residual_kernelI6__halfLi16ELi128ELi128EEvPKT_S3_S3_iPS1_S4_iii --------------------------
	.section	.text._Z30flash_decoding_residual_kernelI6__halfLi16ELi128ELi128EEvPKT_S3_S3_iPS1_S4_iii,"ax",@progbits
	.sectionflags	@"SHF_BARRIERS=1"
	.sectioninfo	@"SHI_REGISTERS=32"
	.align	128
        .global         _Z30flash_decoding_residual_kernelI6__halfLi16ELi128ELi128EEvPKT_S3_S3_iPS1_S4_iii
        .type           _Z30flash_decoding_residual_kernelI6__halfLi16ELi128ELi128EEvPKT_S3_S3_iPS1_S4_iii,@function
        .size           _Z30flash_decoding_residual_kernelI6__halfLi16ELi128ELi128EEvPKT_S3_S3_iPS1_S4_iii,(.L_x_1767 - _Z30flash_decoding_residual_kernelI6__halfLi16ELi128ELi128EEvPKT_S3_S3_iPS1_S4_iii)
        .other          _Z30flash_decoding_residual_kernelI6__halfLi16ELi128ELi128EEvPKT_S3_S3_iPS1_S4_iii,@"STO_CUDA_ENTRY STV_DEFAULT"
_Z30flash_decoding_residual_kernelI6__halfLi16ELi128ELi128EEvPKT_S3_S3_iPS1_S4_iii:
.text._Z30flash_decoding_residual_kernelI6__halfLi16ELi128ELi128EEvPKT_S3_S3_iPS1_S4_iii:
        /* <DEDUP_REMOVED lines=100> */
.L_x_470:
        /* <DEDUP_REMOVED lines=41> */
.L_x_469:
        /* <DEDUP_REMOVED lines=27> */
.L_x_471:
[----:B------:R-:W-:-:S13]  /*0a80*/  ISETP.NE.OR P0, PT, R11, RZ, P0 ;  /* 0x000000ff0b00720c */ /* 0x000fda0000705670 */
[----:B------:R-:W-:Y:S05]  /*0a90*/  @!P0 BRA `(.L_x_467) ;  /* 0x0000013000008947 */ /* 0x000fea0003800000 */
.L_x_468:
        /* <DEDUP_REMOVED lines=19> */
.L_x_467:
        /* <DEDUP_REMOVED lines=11> */
.L_x_472:
        /* <DEDUP_REMOVED lines=10> */
.L_x_466:
[----:B0-----:R-:W-:Y:S05]  /*0d20*/  BSYNC B0 ;  /* 0x0000000000007941 */ /* 0x001fea0003800000 */
.L_x_465:
        /* <DEDUP_REMOVED lines=216> */
.L_x_474:
[----:B------:R-:W-:Y:S05]  /*1ab0*/  BSYNC B0 ;  /* 0x0000000000007941 */ /* 0x000fea0003800000 */
.L_x_473:
        /* <DEDUP_REMOVED lines=30> */
.L_x_480:
        /* <DEDUP_REMOVED lines=41> */
.L_x_479:
        /* <DEDUP_REMOVED lines=27> */
.L_x_481:
[----:B------:R-:W-:-:S13]  /*20e0*/  ISETP.NE.OR P0, PT, R11, RZ, P0 ;  /* 0x000000ff0b00720c */ /* 0x000fda0000705670 */
[----:B------:R-:W-:Y:S05]  /*20f0*/  @!P0 BRA `(.L_x_477) ;  /* 0x0000013000008947 */ /* 0x000fea0003800000 */
.L_x_478:
        /* <DEDUP_REMOVED lines=19> */
.L_x_477:
        /* <DEDUP_REMOVED lines=11> */
.L_x_482:
        /* <DEDUP_REMOVED lines=10> */
.L_x_476:
[----:B0-----:R-:W-:Y:S05]  /*2380*/  BSYNC B0 ;  /* 0x0000000000007941 */ /* 0x001fea0003800000 */
.L_x_475:
        /* <DEDUP_REMOVED lines=164> */
.L_x_484:
[----:B------:R-:W-:Y:S05]  /*2dd0*/  BSYNC B0 ;  /* 0x0000000000007941 */ /* 0x000fea0003800000 */
.L_x_483:
        /* <DEDUP_REMOVED lines=203> */
.L_x_486:
[----:B0-----:R-:W-:Y:S05]  /*3a90*/  BSYNC B0 ;  /* 0x0000000000007941 */ /* 0x001fea0003800000 */
.L_x_485:
        /* <DEDUP_REMOVED lines=37> */
.L_x_493:
        /* <DEDUP_REMOVED lines=43> */
.L_x_492:
        /* <DEDUP_REMOVED lines=26> */
.L_x_494:
[----:B------:R-:W-:-:S13]  /*4140*/  ISETP.NE.OR P0, PT, R0, RZ, P0 ;  /* 0x000000ff0000720c */ /* 0x000fda0000705670 */
[----:B------:R-:W-:Y:S05]  /*4150*/  @!P0 BRA `(.L_x_490) ;  /* 0x0000010000008947 */ /* 0x000fea0003800000 */
.L_x_491:
        /* <DEDUP_REMOVED lines=16> */
.L_x_490:
[----:B------:R-:W-:-:S13]  /*4260*/  ISETP.NE.AND P0, PT, R10, RZ, PT ;  /* 0x000000ff0a00720c */ /* 0x000fda0003f05270 */
[----:B------:R-:W-:Y:S05]  /*4270*/  @!P0 BRA `(.L_x_489) ;  /* 0x000000d000008947 */ /* 0x000fea0003800000 */
[----:B------:R-:W-:Y:S02]  /*4280*/  UMOV UR5, 0x104 ;  /* 0x0000010400057882 */ /* 0x000fe40000000000 */
[----:B------:R-:W-:Y:S02]  /*4290*/  UIMAD UR5, UR4, UR5, 0x200 ;  /* 0x00000200040574a4 */ /* 0x000fe4000f8e0205 */
[----:B------:R-:W-:-:S04]  /*42a0*/  USHF.L.U32 UR4, UR4, 0x1, URZ ;  /* 0x0000000104047899 */ /* 0x000fc8000800063f */
[----:B------:R-:W-:-:S05]  /*42b0*/  IADD3 R20, R20, UR5, RZ ;  /* 0x0000000514147c10 */ /* 0x000fca000fffe0ff */
.L_x_495:
        /* <DEDUP_REMOVED lines=9> */
.L_x_489:
[----:B------:R0:W-:Y:S02]  /*4350*/  STS [R17.X4+0x100], R4 ;  /* 0x0001000411007388 */ /* 0x0001e40000004800 */
.L_x_488:
[----:B0-----:R-:W-:Y:S05]  /*4360*/  BSYNC B0 ;  /* 0x0000000000007941 */ /* 0x001fea0003800000 */
.L_x_487:
        /* <DEDUP_REMOVED lines=9> */
.L_x_496:
        /* <DEDUP_REMOVED lines=16> */
.L_x_1767:


//--------------------- .text._Z27flash_decoding_split_kernelI6__halfhLi16ELi128ELi128ELi32ELi256EEvPKT_PKT0_S6_S3_PS1_S7_iiiii --------------------------
	.section	.text._Z27flash_decoding_split_kernelI6__halfhLi16ELi128ELi128ELi32ELi256EEvPKT_PKT0_S6_S3_PS1_S7_iiiii,"ax",@progbits
	.sectionflags	@"SHF_BARRIERS=1"
	.sectioninfo	@"SHI_REGISTERS=64"
	.align	128
        .global         _Z27flash_decoding_split_kernelI6__halfhLi16ELi128ELi128ELi32ELi256EEvPKT_PKT0_S6_S3_PS1_S7_iiiii
        .type           _Z27flash_decoding_split_kernelI6__halfhLi16ELi128ELi128ELi32ELi256EEvPKT_PKT0_S6_S3_PS1_S7_iiiii,@function
        .size           _Z27flash_decoding_split_kernelI6__halfhLi16ELi128ELi128ELi32ELi256EEvPKT_PKT0_S6_S3_PS1_S7_iiiii,(.L_x_1768 - _Z27flash_decoding_split_kernelI6__halfhLi16ELi128ELi128ELi32ELi256EEvPKT_PKT0_S6_S3_PS1_S7_iiiii)
        .other          _Z27flash_decoding_split_kernelI6__halfhLi16ELi128ELi128ELi32ELi256EEvPKT_PKT0_S6_S3_PS1_S7_iiiii,@"STO_CUDA_ENTRY STV_DEFAULT"
_Z27flash_decoding_split_kernelI6__halfhLi16ELi128ELi128ELi32ELi256EEvPKT_PKT0_S6_S3_PS1_S7_iiiii:
.text._Z27flash_decoding_split_kernelI6__halfhLi16ELi128ELi128ELi32ELi256EEvPKT_PKT0_S6_S3_PS1_S7_iiiii:
        /* <DEDUP_REMOVED lines=18> */
.L_x_499:
[C---:B------:R-:W-:Y:S01]  /*0120*/  IMAD.SHL.U32 R3, R2.reuse, 0x2, RZ ;  /* 0x0000000202037824 */ /* 0x040fe200078e00ff */
[----:B------:R-:W-:-:S04]  /*0130*/  IADD3 R2, R2, c[0x0][0x0], RZ ;  /* 0x0000000002027a10 */ /* 0x000fc80007ffe0ff */
[----:B------:R0:W-:Y:S01]  /*0140*/  STS.U16 [R3+0x100], RZ ;  /* 0x000100ff03007388 */ /* 0x0001e20000000400 */
[----:B------:R-:W-:-:S13]  /*0150*/  ISETP.GE.AND P1, PT, R2, 0x80, PT ;  /* 0x000000800200780c */ /* 0x000fda0003f26270 */
[----:B0-----:R-:W-:Y:S05]  /*0160*/  @!P1 BRA `(.L_x_499) ;  /* 0xffffffb000009947 */ /* 0x001fea000383ffff */
.L_x_498:
[----:B------:R-:W-:Y:S05]  /*0170*/  BSYNC B0 ;  /* 0x0000000000007941 */ /* 0x000fea0003800000 */
.L_x_497:
        /* <DEDUP_REMOVED lines=106> */
.L_x_524:
        /* <DEDUP_REMOVED lines=21> */
.L_x_503:
[----:B------:R-:W-:-:S06]  /*0970*/  IMAD.WIDE R16, R34, 0x10, R32 ;  /* 0x0000001022107825 */ /* 0x000fcc00078e0220 */
[----:B------:R-:W2:Y:S04]  /*0980*/  LDG.E.128.CONSTANT R16, [R16.64] ;  /* 0x0000000610107981 */ /* 0x000ea8000c1e9d00 */
[----:B--2---:R0:W-:Y:S02]  /*0990*/  STS.128 [R34.X16+0x200], R16 ;  /* 0x0002001022007388 */ /* 0x0041e4000000cc00 */
[----:B0-----:R-:W-:-:S04]  /*09a0*/  IADD3 R34, R34, c[0x0][0x0], RZ ;  /* 0x0000000022227a10 */ /* 0x001fc80007ffe0ff */
[----:B------:R-:W-:-:S13]  /*09b0*/  ISETP.GE.AND P4, PT, R34, R53, PT ;  /* 0x000000352200720c */ /* 0x000fda0003f86270 */
[----:B------:R-:W-:Y:S05]  /*09c0*/  @!P4 BRA `(.L_x_503) ;  /* 0xffffffa00000c947 */ /* 0x000fea000383ffff */
.L_x_502:
[----:B------:R-:W-:Y:S05]  /*09d0*/  BSYNC B0 ;  /* 0x0000000000007941 */ /* 0x000fea0003800000 */
.L_x_501:
        /* <DEDUP_REMOVED lines=175> */
.L_x_505:
[----:B------:R-:W-:Y:S05]  /*14d0*/  BSYNC B0 ;  /* 0x0000000000007941 */ /* 0x000fea0003800000 */
.L_x_504:
        /* <DEDUP_REMOVED lines=185> */
.L_x_507:
[----:B0-----:R-:W-:Y:S05]  /*2070*/  BSYNC B0 ;  /* 0x0000000000007941 */ /* 0x001fea0003800000 */
.L_x_506:
        /* <DEDUP_REMOVED lines=23> */
.L_x_510:
[C---:B0-----:R-:W-:Y:S01]  /*21f0*/  IMAD.SHL.U32 R18, R17.reuse, 0x2, RZ ;  /* 0x0000000211127824 */ /* 0x041fe200078e00ff */
[----:B------:R-:W-:-:S04]  /*2200*/  IADD3 R17, R17, c[0x0][0x0], RZ ;  /* 0x0000000011117a10 */ /* 0x000fc80007ffe0ff */
[----:B------:R-:W0:Y:S01]  /*2210*/  LDS.U16 R19, [R18+0x100] ;  /* 0x0001000012137984 */ /* 0x000e220000000400 */
[----:B------:R-:W-:Y:S01]  /*2220*/  ISETP.GE.AND P2, PT, R17, 0x80, PT ;  /* 0x000000801100780c */ /* 0x000fe20003f46270 */
[----:B01----:R-:W-:-:S05]  /*2230*/  HMUL2 R19, R19.H0_H0, R16.H0_H0 ;  /* 0x2000001013137232 */ /* 0x003fca0000000800 */
[----:B------:R0:W-:Y:S07]  /*2240*/  STS.U16 [R18+0x100], R19 ;  /* 0x0001001312007388 */ /* 0x0001ee0000000400 */
[----:B------:R-:W-:Y:S05]  /*2250*/  @!P2 BRA `(.L_x_510) ;  /* 0xffffff900000a947 */ /* 0x000fea000383ffff */
.L_x_509:
[----:B------:R-:W-:Y:S05]  /*2260*/  BSYNC B0 ;  /* 0x0000000000007941 */ /* 0x000fea0003800000 */
.L_x_508:
[----:B------:R-:W-:Y:S01]  /*2270*/  BSSY B0, `(.L_x_511) ;  /* 0x000000b000007945 */ /* 0x000fe20003800000 */
[----:B------:R-:W-:Y:S05]  /*2280*/  @P1 BRA `(.L_x_512) ;  /* 0x0000009000001947 */ /* 0x000fea0003800000 */
[----:B------:R-:W-:Y:S01]  /*2290*/  IADD3 R54, P1, R54, c[0x0][0x170], RZ ;  /* 0x00005c0036367a10 */ /* 0x000fe20007f3e0ff */
[----:B------:R-:W-:-:S03]  /*22a0*/  IMAD.MOV.U32 R32, RZ, RZ, R0 ;  /* 0x000000ffff207224 */ /* 0x000fc600078e0000 */
[----:B------:R-:W-:-:S05]  /*22b0*/  IADD3.X R55, R52, c[0x0][0x174], RZ, P1, !PT ;  /* 0x00005d0034377a10 */ /* 0x000fca0000ffe4ff */
.L_x_513:
[----:B------:R-:W-:-:S06]  /*22c0*/  IMAD.WIDE R16, R32, 0x10, R54 ;  /* 0x0000001020107825 */ /* 0x000fcc00078e0236 */
[----:B0-----:R-:W2:Y:S04]  /*22d0*/  LDG.E.128.CONSTANT R16, [R16.64] ;  /* 0x0000000610107981 */ /* 0x001ea8000c1e9d00 */
[----:B--2---:R0:W-:Y:S02]  /*22e0*/  STS.128 [R32.X16+0x200], R16 ;  /* 0x0002001020007388 */ /* 0x0041e4000000cc00 */
[----:B0-----:R-:W-:-:S04]  /*22f0*/  IADD3 R32, R32, c[0x0][0x0], RZ ;  /* 0x0000000020207a10 */ /* 0x001fc80007ffe0ff */
[----:B------:R-:W-:-:S13]  /*2300*/  ISETP.GE.AND P1, PT, R32, R53, PT ;  /* 0x000000352000720c */ /* 0x000fda0003f26270 */
[----:B------:R-:W-:Y:S05]  /*2310*/  @!P1 BRA `(.L_x_513) ;  /* 0xffffffa000009947 */ /* 0x000fea000383ffff */
.L_x_512:
[----:B------:R-:W-:Y:S05]  /*2320*/  BSYNC B0 ;  /* 0x0000000000007941 */ /* 0x000fea0003800000 */
.L_x_511:
        /* <DEDUP_REMOVED lines=8> */
.L_x_517:
        /* <DEDUP_REMOVED lines=8> */
.L_x_516:
[----:B------:R-:W1:Y:S01]  /*2430*/  LDS.64 R16, [RZ] ;  /* 0x00000000ff107984 */ /* 0x000e620000000a00 */
[----:B0-----:R-:W-:Y:S01]  /*2440*/  IADD3 R18, R5, UR4, RZ ;  /* 0x0000000405127c10 */ /* 0x001fe2000fffe0ff */
[----:B------:R-:W-:-:S03]  /*2450*/  IMAD.MOV.U32 R54, RZ, RZ, R0 ;  /* 0x000000ffff367224 */ /* 0x000fc600078e0000 */
[----:B------:R-:W-:-:S04]  /*2460*/  IMNMX R18, R47, R18, !PT ;  /* 0x000000122f127217 */ /* 0x000fc80007800200 */
[----:B------:R-:W-:-:S05]  /*2470*/  IMNMX R55, R18, UR5, !PT ;  /* 0x0000000512377c17 */ /* 0x000fca000f800200 */
[----:B------:R-:W-:-:S05]  /*2480*/  IMAD.IADD R55, R4, 0x1, -R55 ;  /* 0x0000000104377824 */ /* 0x000fca00078e0a37 */
[----:B------:R-:W-:Y:S02]  /*2490*/  LOP3.LUT R55, R55, 0x3, RZ, 0xc0, !PT ;  /* 0x0000000337377812 */ /* 0x000fe400078ec0ff */
.L_x_521:
        /* <DEDUP_REMOVED lines=38> */
.L_x_518:
        /* <DEDUP_REMOVED lines=11> */
.L_x_520:
        /* <DEDUP_REMOVED lines=30> */
.L_x_519:
[C---:B------:R-:W-:Y:S01]  /*2990*/  IMAD.SHL.U32 R19, R54.reuse, 0x2, RZ ;  /* 0x0000000236137824 */ /* 0x040fe200078e00ff */
[----:B------:R-:W-:-:S04]  /*29a0*/  IADD3 R54, R54, c[0x0][0x0], RZ ;  /* 0x0000000036367a10 */ /* 0x000fc80007ffe0ff */
[----:B------:R-:W0:Y:S01]  /*29b0*/  LDS.U16 R18, [R19+0x100] ;  /* 0x0001000013127984 */ /* 0x000e220000000400 */
[----:B------:R-:W-:Y:S01]  /*29c0*/  ISETP.GE.AND P1, PT, R54, 0x80, PT ;  /* 0x000000803600780c */ /* 0x000fe20003f26270 */
[----:B0-----:R-:W-:-:S05]  /*29d0*/  HADD2 R18, R18.H0_H0, R57.H0_H0 ;  /* 0x2000003912127230 */ /* 0x001fca0000000800 */
[----:B------:R0:W-:Y:S07]  /*29e0*/  STS.U16 [R19+0x100], R18 ;  /* 0x0001001213007388 */ /* 0x0001ee0000000400 */
[----:B------:R-:W-:Y:S05]  /*29f0*/  @!P1 BRA `(.L_x_521) ;  /* 0xfffffaa000009947 */ /* 0x000fea000383ffff */
.L_x_515:
[----:B------:R-:W-:Y:S05]  /*2a00*/  BSYNC B0 ;  /* 0x0000000000007941 */ /* 0x000fea0003800000 */
.L_x_514:
        /* <DEDUP_REMOVED lines=165> */
.L_x_523:
[----:B------:R-:W-:Y:S05]  /*3460*/  BSYNC B0 ;  /* 0x0000000000007941 */ /* 0x000fea0003800000 */
.L_x_522:
        /* <DEDUP_REMOVED lines=11> */
.L_x_500:
        /* <DEDUP_REMOVED lines=12> */
.L_x_527:
        /* <DEDUP_REMOVED lines=21> */
.L_x_526:
[----:B------:R-:W-:Y:S05]  /*3730*/  BSYNC B0 ;  /* 0x0000000000007941 */ /* 0x000fea0003800000 */
.L_x_525:
        /* <DEDUP_REMOVED lines=23> */
.L_x_528:
        /* <DEDUP_REMOVED lines=13> */
.L_x_1768:


//--------------------- .text._Z35flash_decoding_paged_V_split_kernelI6__halfhLi16ELi64ELi64ELi64ELi256EEvPKT_PKT0_S6_S3_PS1_S7_iiiii --------------------------
	.section	.text._Z35flash_decoding_paged_V_split_kernelI6__halfhLi16ELi64ELi64ELi64ELi256EEvPKT_PKT0_S6_S3_PS1_S7_iiiii,"ax",@progbits
	.sectionflags	@"SHF_BARRIERS=1"
	.sectioninfo	@"SHI_REGISTERS=255"
	.align	128
        .global         _Z35flash_decoding_paged_V_split_kernelI6__halfhLi16ELi64ELi64ELi64ELi256EEvPKT_PKT0_S6_S3_PS1_S7_iiiii
        .type           _Z35flash_decoding_paged_V_split_kernelI6__halfhLi16ELi64ELi64ELi64ELi256EEvPKT_PKT0_S6_S3_PS1_S7_iiiii,@function
        .size           _Z35flash_decoding_paged_V_split_kernelI6__halfhLi16ELi64ELi64ELi64ELi256EEvPKT_PKT0_S6_S3_PS1_S7_iiiii,(.L_x_1769 - _Z35flash_decoding_paged_V_split_kernelI6__halfhLi16ELi64ELi64ELi64ELi256EEvPKT_PKT0_S6_S3_PS1_S7_iiiii)
        .other          _Z35flash_decoding_paged_V_split_kernelI6__halfhLi16ELi64ELi64ELi64ELi256EEvPKT_PKT0_S6_S3_PS1_S7_iiiii,@"STO_CUDA_ENTRY STV_DEFAULT"
_Z35flash_decoding_paged_V_split_kernelI6__halfhLi16ELi64ELi64ELi64ELi256EEvPKT_PKT0_S6_S3_PS1_S7_iiiii:
.text._Z35flash_decoding_paged_V_split_kernelI6__halfhLi16ELi64ELi64ELi64ELi256EEvPKT_PKT0_S6_S3_PS1_S7_iiiii:
        /* <DEDUP_REMOVED lines=19> */
.L_x_531:
[C---:B0-----:R-:W-:Y:S01]  /*0130*/  IMAD.SHL.U32 R2, R0.reuse, 0x2, RZ ;  /* 0x0000000200027824 */ /* 0x041fe200078e00ff */
[----:B------:R-:W-:-:S04]  /*0140*/  IADD3 R0, R0, c[0x0][0x0], RZ ;  /* 0x0000000000007a10 */ /* 0x000fc80007ffe0ff */
[----:B------:R0:W-:Y:S01]  /*0150*/  STS.U16 [R2+0x80], RZ ;  /* 0x000080ff02007388 */ /* 0x0001e20000000400 */
[----:B------:R-:W-:-:S13]  /*0160*/  ISETP.GE.AND P2, PT, R0, 0x40, PT ;  /* 0x000000400000780c */ /* 0x000fda0003f46270 */
[----:B0-----:R-:W-:Y:S05]  /*0170*/  @!P2 BRA `(.L_x_531) ;  /* 0xffffffb00000a947 */ /* 0x001fea000383ffff */
.L_x_530:
[----:B------:R-:W-:Y:S05]  /*0180*/  BSYNC B0 ;  /* 0x0000000000007941 */ /* 0x000fea0003800000 */
.L_x_529:
[----:B------:R-:W-:Y:S01]  /*0190*/  BSSY B0, `(.L_x_532) ;  /* 0x0000009000007945 */ /* 0x000fe20003800000 */
[----:B------:R-:W-:Y:S05]  /*01a0*/  @P3 BRA `(.L_x_533) ;  /* 0x0000007000003947 */ /* 0x000fea0003800000 */
[----:B0-----:R-:W0:Y:S02]  /*01b0*/  S2R R2, SR_TID.X ;  /* 0x0000000000027919 */ /* 0x001e240000002100 */
[----:B0-----:R-:W-:-:S04]  /*01c0*/  IMAD.MOV.U32 R0, RZ, RZ, R2 ;  /* 0x000000ffff007224 */ /* 0x001fc800078e0002 */
.L_x_534:
[C---:B------:R-:W-:Y:S01]  /*01d0*/  IMAD.SHL.U32 R2, R0.reuse, 0x2, RZ ;  /* 0x0000000200027824 */ /* 0x040fe200078e00ff */
[----:B------:R-:W-:-:S04]  /*01e0*/  IADD3 R0, R0, c[0x0][0x0], RZ ;  /* 0x0000000000007a10 */ /* 0x000fc80007ffe0ff */
[----:B------:R0:W-:Y:S01]  /*01f0*/  STS.U16 [R2+0x1100], RZ ;  /* 0x001100ff02007388 */ /* 0x0001e20000000400 */
[----:B------:R-:W-:-:S13]  /*0200*/  ISETP.GE.AND P2, PT, R0, 0x4000, PT ;  /* 0x000040000000780c */ /* 0x000fda0003f46270 */
[----:B0-----:R-:W-:Y:S05]  /*0210*/  @!P2 BRA `(.L_x_534) ;  /* 0xffffffb00000a947 */ /* 0x001fea000383ffff */
.L_x_533:
[----:B------:R-:W-:Y:S05]  /*0220*/  BSYNC B0 ;  /* 0x0000000000007941 */ /* 0x000fea0003800000 */
.L_x_532:
        /* <DEDUP_REMOVED lines=154> */
.L_x_560:
        /* <DEDUP_REMOVED lines=27> */
.L_x_538:
[----:B------:R-:W-:-:S06]  /*0d80*/  IMAD.WIDE R4, R9, 0x10, R2 ;  /* 0x0000001009047825 */ /* 0x000fcc00078e0202 */
[----:B------:R-:W2:Y:S04]  /*0d90*/  LDG.E.128.CONSTANT R4, [R4.64] ;  /* 0x0000000604047981 */ /* 0x000ea8000c1e9d00 */
[----:B--2---:R0:W-:Y:S02]  /*0da0*/  STS.128 [R9.X16+0x100], R4 ;  /* 0x0001000409007388 */ /* 0x0041e4000000cc00 */
[----:B0-----:R-:W-:-:S04]  /*0db0*/  IADD3 R9, R9, c[0x0][0x0], RZ ;  /* 0x0000000009097a10 */ /* 0x001fc80007ffe0ff */
[----:B------:R-:W-:-:S13]  /*0dc0*/  ISETP.GE.AND P3, PT, R9, R8, PT ;  /* 0x000000080900720c */ /* 0x000fda0003f66270 */
[----:B------:R-:W-:Y:S05]  /*0dd0*/  @!P3 BRA `(.L_x_538) ;  /* 0xffffffa00000b947 */ /* 0x000fea000383ffff */
.L_x_537:
[----:B------:R-:W-:Y:S05]  /*0de0*/  BSYNC B0 ;  /* 0x0000000000007941 */ /* 0x000fea0003800000 */
.L_x_536:
        /* <DEDUP_REMOVED lines=636> */
.L_x_540:
[----:B------:R-:W-:Y:S05]  /*35b0*/  BSYNC B0 ;  /* 0x0000000000007941 */ /* 0x000fea0003800000 */
.L_x_539:
        /* <DEDUP_REMOVED lines=107> */
.L_x_542:
[----:B0-----:R-:W-:Y:S05]  /*3c70*/  BSYNC B0 ;  /* 0x0000000000007941 */ /* 0x001fea0003800000 */
.L_x_541:
        /* <DEDUP_REMOVED lines=34> */
.L_x_545:
[C---:B0-----:R-:W-:Y:S01]  /*3ea0*/  IMAD.SHL.U32 R4, R3.reuse, 0x2, RZ ;  /* 0x0000000203047824 */ /* 0x041fe200078e00ff */
[----:B------:R-:W-:-:S04]  /*3eb0*/  IADD3 R3, R3, c[0x0][0x0], RZ ;  /* 0x0000000003037a10 */ /* 0x000fc80007ffe0ff */
[----:B------:R-:W1:Y:S01]  /*3ec0*/  LDS.U16 R5, [R4+0x80] ;  /* 0x0000800004057984 */ /* 0x000e620000000400 */
[----:B------:R-:W-:Y:S01]  /*3ed0*/  ISETP.GE.AND P2, PT, R3, 0x40, PT ;  /* 0x000000400300780c */ /* 0x000fe20003f46270 */
[----:B01----:R-:W-:-:S05]  /*3ee0*/  HMUL2 R5, R5.H0_H0, R2.H0_H0 ;  /* 0x2000000205057232 */ /* 0x003fca0000000800 */
[----:B------:R0:W-:Y:S07]  /*3ef0*/  STS.U16 [R4+0x80], R5 ;  /* 0x0000800504007388 */ /* 0x0001ee0000000400 */
[----:B------:R-:W-:Y:S05]  /*3f00*/  @!P2 BRA `(.L_x_545) ;  /* 0xffffff900000a947 */ /* 0x000fea000383ffff */
.L_x_544:
[----:B0-----:R-:W-:Y:S05]  /*3f10*/  BSYNC B0 ;  /* 0x0000000000007941 */ /* 0x001fea0003800000 */
.L_x_543:
[----:B------:R-:W-:Y:S01]  /*3f20*/  BSSY B0, `(.L_x_546) ;  /* 0x000000c000007945 */ /* 0x000fe20003800000 */
[----:B------:R-:W-:Y:S05]  /*3f30*/  @P3 BRA `(.L_x_547) ;  /* 0x000000a000003947 */ /* 0x000fea0003800000 */
[----:B------:R-:W0:Y:S01]  /*3f40*/  S2R R4, SR_TID.X ;  /* 0x0000000000047919 */ /* 0x000e220000002100 */
[----:B------:R-:W-:-:S04]  /*3f50*/  IADD3 R20, P2, R20, c[0x0][0x170], RZ ;  /* 0x00005c0014147a10 */ /* 0x000fc80007f5e0ff */
[----:B------:R-:W-:Y:S01]  /*3f60*/  IADD3.X R21, R21, c[0x0][0x174], RZ, P2, !PT ;  /* 0x00005d0015157a10 */ /* 0x000fe200017fe4ff */
[----:B0-----:R-:W-:-:S04]  /*3f70*/  IMAD.MOV.U32 R3, RZ, RZ, R4 ;  /* 0x000000ffff037224 */ /* 0x001fc800078e0004 */
.L_x_548:
[----:B------:R-:W-:-:S06]  /*3f80*/  IMAD.WIDE R4, R3, 0x10, R20 ;  /* 0x0000001003047825 */ /* 0x000fcc00078e0214 */
[----:B------:R-:W2:Y:S04]  /*3f90*/  LDG.E.128.CONSTANT R4, [R4.64] ;  /* 0x0000000604047981 */ /* 0x000ea8000c1e9d00 */
[----:B--2---:R0:W-:Y:S02]  /*3fa0*/  STS.128 [R3.X16+0x100], R4 ;  /* 0x0001000403007388 */ /* 0x0041e4000000cc00 */
[----:B0-----:R-:W-:-:S04]  /*3fb0*/  IADD3 R3, R3, c[0x0][0x0], RZ ;  /* 0x0000000003037a10 */ /* 0x001fc80007ffe0ff */
[----:B------:R-:W-:-:S13]  /*3fc0*/  ISETP.GE.AND P2, PT, R3, R8, PT ;  /* 0x000000080300720c */ /* 0x000fda0003f46270 */
[----:B------:R-:W-:Y:S05]  /*3fd0*/  @!P2 BRA `(.L_x_548) ;  /* 0xffffffa00000a947 */ /* 0x000fea000383ffff */
.L_x_547:
[----:B------:R-:W-:Y:S05]  /*3fe0*/  BSYNC B0 ;  /* 0x0000000000007941 */ /* 0x000fea0003800000 */
.L_x_546:
        /* <DEDUP_REMOVED lines=65> */
.L_x_552:
[----:B------:R-:W-:Y:S05]  /*4400*/  BSYNC B1 ;  /* 0x0000000000017941 */ /* 0x000fea0003800000 */
.L_x_551:
[----:B------:R-:W-:Y:S05]  /*4410*/  @!P2 BRA `(.L_x_550) ;  /* 0x000002b00000a947 */ /* 0x000fea0003800000 */
[----:B0-----:R-:W-:Y:S01]  /*4420*/  IMAD.SHL.U32 R5, R10, 0x40, RZ ;  /* 0x000000400a057824 */ /* 0x001fe200078e00ff */
[----:B------:R-:W-:Y:S01]  /*4430*/  IADD3 R6, R0, 0x2100, RZ ;  /* 0x0000210000067810 */ /* 0x000fe20007ffe0ff */
[C---:B------:R-:W-:Y:S02]  /*4440*/  IMAD.IADD R3, R2.reuse, 0x1, -R10 ;  /* 0x0000000102037824 */ /* 0x040fe400078e0a0a */
[----:B------:R-:W-:-:S03]  /*4450*/  IMAD R4, R2, 0x40, -R5 ;  /* 0x0000004002047824 */ /* 0x000fc600078e0a05 */
[----:B------:R-:W-:Y:S01]  /*4460*/  LEA R3, R3, 0x100, 0x1 ;  /* 0x0000010003037811 */ /* 0x000fe200078e08ff */
[----:B------:R-:W-:-:S05]  /*4470*/  IMAD.IADD R4, R6, 0x1, R4 ;  /* 0x0000000106047824 */ /* 0x000fca00078e0204 */
.L_x_553:
        /* <DEDUP_REMOVED lines=37> */
.L_x_550:
[----:B------:R-:W-:Y:S05]  /*46d0*/  BSYNC B0 ;  /* 0x0000000000007941 */ /* 0x000fea0003800000 */
.L_x_549:
        /* <DEDUP_REMOVED lines=310> */
.L_x_556:
        /* <DEDUP_REMOVED lines=358> */
.L_x_555:
[----:B------:R-:W-:Y:S05]  /*70a0*/  BSYNC B0 ;  /* 0x0000000000007941 */ /* 0x000fea0003800000 */
.L_x_554:
        /* <DEDUP_REMOVED lines=83> */
.L_x_558:
[----:B------:R-:W-:Y:S05]  /*75e0*/  BSYNC B0 ;  /* 0x0000000000007941 */ /* 0x000fea0003800000 */
.L_x_557:
        /* <DEDUP_REMOVED lines=17> */
.L_x_559:
[----:B------:R-:W-:Y:S02]  /*7700*/  PRMT R0, R2, 0x7610, R0 ;  /* 0x0000761002007816 */ /* 0x000fe40000000000 */
.L_x_535:
        /* <DEDUP_REMOVED lines=13> */
.L_x_563:
        /* <DEDUP_REMOVED lines=21> */
.L_x_562:
[----:B------:R-:W-:Y:S05]  /*7930*/  BSYNC B0 ;  /* 0x0000000000007941 */ /* 0x000fea0003800000 */
.L_x_561:
        /* <DEDUP_REMOVED lines=23> */
.L_x_564:
        /* <DEDUP_REMOVED lines=13> */
.L_x_1769:


//--------------------- .text._Z27flash_decoding_split_kernelI6__halfhLi16ELi64ELi64ELi64ELi256EEvPKT_PKT0_S6_S3_PS1_S7_iiiii --------------------------
	.section	.text._Z27flash_decoding_split_kernelI6__halfhLi16ELi64ELi64ELi64ELi256EEvPKT_PKT0_S6_S3_PS1_S7_iiiii,"ax",@progbits
	.sectionflags	@"SHF_BARRIERS=1"
	.sectioninfo	@"SHI_REGISTERS=96"
	.align	128
        .global         _Z27flash_decoding_split_kernelI6__halfhLi16ELi64ELi64ELi64ELi256EEvPKT_PKT0_S6_S3_PS1_S7_iiiii
        .type           _Z27flash_decoding_split_kernelI6__halfhLi16ELi64ELi64ELi64ELi256EEvPKT_PKT0_S6_S3_PS1_S7_iiiii,@function
        .size           _Z27flash_decoding_split_kernelI6__halfhLi16ELi64ELi64ELi64ELi256EEvPKT_PKT0_S6_S3_PS1_S7_iiiii,(.L_x_1770 - _Z27flash_decoding_split_kernelI6__halfhLi16ELi64ELi64ELi64ELi256EEvPKT_PKT0_S6_S3_PS1_S7_iiiii)
        .other          _Z27flash_decoding_split_kernelI6__halfhLi16ELi64ELi64ELi64ELi256EEvPKT_PKT0_S6_S3_PS1_S7_iiiii,@"STO_CUDA_ENTRY STV_DEFAULT"
_Z27flash_decoding_split_kernelI6__halfhLi16ELi64ELi64ELi64ELi256EEvPKT_PKT0_S6_S3_PS1_S7_iiiii:
.text._Z27flash_decoding_split_kernelI6__halfhLi16ELi64ELi64ELi64ELi256EEvPKT_PKT0_S6_S3_PS1_S7_iiiii:
        /* <DEDUP_REMOVED lines=18> */
.L_x_567:
[C---:B------:R-:W-:Y:S01]  /*0120*/  IMAD.SHL.U32 R3, R2.reuse, 0x2, RZ ;  /* 0x0000000202037824 */ /* 0x040fe200078e00ff */
[----:B------:R-:W-:-:S04]  /*0130*/  IADD3 R2, R2, c[0x0][0x0], RZ ;  /* 0x0000000002027a10 */ /* 0x000fc80007ffe0ff */
[----:B------:R0:W-:Y:S01]  /*0140*/  STS.U16 [R3+0x80], RZ ;  /* 0x000080ff03007388 */ /* 0x0001e20000000400 */
[----:B------:R-:W-:-:S13]  /*0150*/  ISETP.GE.AND P1, PT, R2, 0x40, PT ;  /* 0x000000400200780c */ /* 0x000fda0003f26270 */
[----:B0-----:R-:W-:Y:S05]  /*0160*/  @!P1 BRA `(.L_x_567) ;  /* 0xffffffb000009947 */ /* 0x001fea000383ffff */
.L_x_566:
[----:B------:R-:W-:Y:S05]  /*0170*/  BSYNC B0 ;  /* 0x0000000000007941 */ /* 0x000fea0003800000 */
.L_x_565:
        /* <DEDUP_REMOVED lines=138> */
.L_x_592:
        /* <DEDUP_REMOVED lines=21> */
.L_x_571:
[----:B------:R-:W-:-:S06]  /*0b70*/  IMAD.WIDE R24, R30, 0x10, R28 ;  /* 0x000000101e187825 */ /* 0x000fcc00078e021c */
[----:B------:R-:W2:Y:S04]  /*0b80*/  LDG.E.128.CONSTANT R24, [R24.64] ;  /* 0x0000000618187981 */ /* 0x000ea8000c1e9d00 */
[----:B--2---:R0:W-:Y:S02]  /*0b90*/  STS.128 [R30.X16+0x100], R24 ;  /* 0x000100181e007388 */ /* 0x0041e4000000cc00 */
[----:B0-----:R-:W-:-:S04]  /*0ba0*/  IADD3 R30, R30, c[0x0][0x0], RZ ;  /* 0x000000001e1e7a10 */ /* 0x001fc80007ffe0ff */
[----:B------:R-:W-:-:S13]  /*0bb0*/  ISETP.GE.AND P4, PT, R30, R85, PT ;  /* 0x000000551e00720c */ /* 0x000fda0003f86270 */
[----:B------:R-:W-:Y:S05]  /*0bc0*/  @!P4 BRA `(.L_x_571) ;  /* 0xffffffa00000c947 */ /* 0x000fea000383ffff */
.L_x_570:
[----:B------:R-:W-:Y:S05]  /*0bd0*/  BSYNC B0 ;  /* 0x0000000000007941 */ /* 0x000fea0003800000 */
.L_x_569:
        /* <DEDUP_REMOVED lines=346> */
.L_x_573:
[----:B------:R-:W-:Y:S05]  /*2180*/  BSYNC B0 ;  /* 0x0000000000007941 */ /* 0x000fea0003800000 */
.L_x_572:
        /* <DEDUP_REMOVED lines=105> */
.L_x_575:
[----:B0-----:R-:W-:Y:S05]  /*2820*/  BSYNC B0 ;  /* 0x0000000000007941 */ /* 0x001fea0003800000 */
.L_x_574:
        /* <DEDUP_REMOVED lines=23> */
.L_x_578:
[C---:B0-----:R-:W-:Y:S01]  /*29a0*/  IMAD.SHL.U32 R26, R25.reuse, 0x2, RZ ;  /* 0x00000002191a7824 */ /* 0x041fe200078e00ff */
[----:B------:R-:W-:-:S04]  /*29b0*/  IADD3 R25, R25, c[0x0][0x0], RZ ;  /* 0x0000000019197a10 */ /* 0x000fc80007ffe0ff */
[----:B------:R-:W0:Y:S01]  /*29c0*/  LDS.U16 R27, [R26+0x80] ;  /* 0x000080001a1b7984 */ /* 0x000e220000000400 */
[----:B------:R-:W-:Y:S01]  /*29d0*/  ISETP.GE.AND P2, PT, R25, 0x40, PT ;  /* 0x000000401900780c */ /* 0x000fe20003f46270 */
[----:B01----:R-:W-:-:S05]  /*29e0*/  HMUL2 R27, R27.H0_H0, R24.H0_H0 ;  /* 0x200000181b1b7232 */ /* 0x003fca0000000800 */
[----:B------:R0:W-:Y:S07]  /*29f0*/  STS.U16 [R26+0x80], R27 ;  /* 0x0000801b1a007388 */ /* 0x0001ee0000000400 */
[----:B------:R-:W-:Y:S05]  /*2a00*/  @!P2 BRA `(.L_x_578) ;  /* 0xffffff900000a947 */ /* 0x000fea000383ffff */
.L_x_577:
[----:B------:R-:W-:Y:S05]  /*2a10*/  BSYNC B0 ;  /* 0x0000000000007941 */ /* 0x000fea0003800000 */
.L_x_576:
[----:B------:R-:W-:Y:S01]  /*2a20*/  BSSY B0, `(.L_x_579) ;  /* 0x000000b000007945 */ /* 0x000fe20003800000 */
[----:B------:R-:W-:Y:S05]  /*2a30*/  @P1 BRA `(.L_x_580) ;  /* 0x0000009000001947 */ /* 0x000fea0003800000 */
[----:B------:R-:W-:Y:S01]  /*2a40*/  IADD3 R86, P1, R86, c[0x0][0x170], RZ ;  /* 0x00005c0056567a10 */ /* 0x000fe20007f3e0ff */
[----:B------:R-:W-:-:S03]  /*2a50*/  IMAD.MOV.U32 R28, RZ, RZ, R0 ;  /* 0x000000ffff1c7224 */ /* 0x000fc600078e0000 */
[----:B------:R-:W-:-:S05]  /*2a60*/  IADD3.X R87, R84, c[0x0][0x174], RZ, P1, !PT ;  /* 0x00005d0054577a10 */ /* 0x000fca0000ffe4ff */
.L_x_581:
[----:B------:R-:W-:-:S06]  /*2a70*/  IMAD.WIDE R24, R28, 0x10, R86 ;  /* 0x000000101c187825 */ /* 0x000fcc00078e0256 */
[----:B0-----:R-:W2:Y:S04]  /*2a80*/  LDG.E.128.CONSTANT R24, [R24.64] ;  /* 0x0000000618187981 */ /* 0x001ea8000c1e9d00 */
[----:B--2---:R0:W-:Y:S02]  /*2a90*/  STS.128 [R28.X16+0x100], R24 ;  /* 0x000100181c007388 */ /* 0x0041e4000000cc00 */
[----:B0-----:R-:W-:-:S04]  /*2aa0*/  IADD3 R28, R28, c[0x0][0x0], RZ ;  /* 0x000000001c1c7a10 */ /* 0x001fc80007ffe0ff */
[----:B------:R-:W-:-:S13]  /*2ab0*/  ISETP.GE.AND P1, PT, R28, R85, PT ;  /* 0x000000551c00720c */ /* 0x000fda0003f26270 */
[----:B------:R-:W-:Y:S05]  /*2ac0*/  @!P1 BRA `(.L_x_581) ;  /* 0xffffffa000009947 */ /* 0x000fea000383ffff */
.L_x_580:
[----:B------:R-:W-:Y:S05]  /*2ad0*/  BSYNC B0 ;  /* 0x0000000000007941 */ /* 0x000fea0003800000 */
.L_x_579:
        /* <DEDUP_REMOVED lines=8> */
.L_x_585:
        /* <DEDUP_REMOVED lines=8> */
.L_x_584:
[----:B------:R-:W1:Y:S01]  /*2be0*/  LDS.64 R24, [RZ] ;  /* 0x00000000ff187984 */ /* 0x000e620000000a00 */
[----:B0-----:R-:W-:Y:S01]  /*2bf0*/  IADD3 R26, R5, UR4, RZ ;  /* 0x00000004051a7c10 */ /* 0x001fe2000fffe0ff */
[----:B------:R-:W-:-:S03]  /*2c00*/  IMAD.MOV.U32 R87, RZ, RZ, R0 ;  /* 0x000000ffff577224 */ /* 0x000fc600078e0000 */
[----:B------:R-:W-:-:S04]  /*2c10*/  IMNMX R26, R79, R26, !PT ;  /* 0x0000001a4f1a7217 */ /* 0x000fc80007800200 */
[----:B------:R-:W-:-:S05]  /*2c20*/  IMNMX R27, R26, UR5, !PT ;  /* 0x000000051a1b7c17 */ /* 0x000fca000f800200 */
[----:B------:R-:W-:-:S05]  /*2c30*/  IMAD.IADD R86, R4, 0x1, -R27 ;  /* 0x0000000104567824 */ /* 0x000fca00078e0a1b */
[----:B------:R-:W-:Y:S02]  /*2c40*/  LOP3.LUT R86, R86, 0x3, RZ, 0xc0, !PT ;  /* 0x0000000356567812 */ /* 0x000fe400078ec0ff */
.L_x_589:
        /* <DEDUP_REMOVED lines=31> */
.L_x_586:
        /* <DEDUP_REMOVED lines=10> */
.L_x_588:
        /* <DEDUP_REMOVED lines=30> */
.L_x_587:
[C---:B------:R-:W-:Y:S01]  /*30c0*/  IMAD.SHL.U32 R26, R87.reuse, 0x2, RZ ;  /* 0x00000002571a7824 */ /* 0x040fe200078e00ff */
[----:B------:R-:W-:-:S04]  /*30d0*/  IADD3 R87, R87, c[0x0][0x0], RZ ;  /* 0x0000000057577a10 */ /* 0x000fc80007ffe0ff */
[----:B------:R-:W0:Y:S01]  /*30e0*/  LDS.U16 R27, [R26+0x80] ;  /* 0x000080001a1b7984 */ /* 0x000e220000000400 */
[----:B------:R-:W-:Y:S01]  /*30f0*/  ISETP.GE.AND P1, PT, R87, 0x40, PT ;  /* 0x000000405700780c */ /* 0x000fe20003f26270 */
[----:B0-----:R-:W-:-:S05]  /*3100*/  HADD2 R27, R27.H0_H0, R88.H0_H0 ;  /* 0x200000581b1b7230 */ /* 0x001fca0000000800 */
[----:B------:R0:W-:Y:S07]  /*3110*/  STS.U16 [R26+0x80], R27 ;  /* 0x0000801b1a007388 */ /* 0x0001ee0000000400 */
[----:B------:R-:W-:Y:S05]  /*3120*/  @!P1 BRA `(.L_x_589) ;  /* 0xfffffb2000009947 */ /* 0x000fea000383ffff */
.L_x_583:
[----:B------:R-:W-:Y:S05]  /*3130*/  BSYNC B0 ;  /* 0x0000000000007941 */ /* 0x000fea0003800000 */
.L_x_582:
        /* <DEDUP_REMOVED lines=85> */
.L_x_591:
[----:B------:R-:W-:Y:S05]  /*3690*/  BSYNC B0 ;  /* 0x0000000000007941 */ /* 0x000fea0003800000 */
.L_x_590:
        /* <DEDUP_REMOVED lines=11> */
.L_x_568:
        /* <DEDUP_REMOVED lines=12> */
.L_x_595:
        /* <DEDUP_REMOVED lines=21> */
.L_x_594:
[----:B------:R-:W-:Y:S05]  /*3960*/  BSYNC B0 ;  /* 0x0000000000007941 */ /* 0x000fea0003800000 */
.L_x_593:
        /* <DEDUP_REMOVED lines=23> */
.L_x_596:
        /* <DEDUP_REMOVED lines=10> */
.L_x_1770:


//--------------------- .text._Z35flash_decoding_paged_V_split_kernelI6__halfhLi16ELi64ELi64ELi32ELi256EEvPKT_PKT0_S6_S3_PS1_S7_iiiii --------------------------
	.section	.text._Z35flash_decoding_paged_V_split_kernelI6__halfhLi16ELi64ELi64ELi32ELi256EEvPKT_PKT0_S6_S3_PS1_S7_iiiii,"ax",@progbits
	.sectionflags	@"SHF_BARRIERS=1"
	.sectioninfo	@"SHI_REGISTERS=32"
	.align	128
        .global         _Z35flash_decoding_paged_V_split_kernelI6__halfhLi16ELi64ELi64ELi32ELi256EEvPKT_PKT0_S6_S3_PS1_S7_iiiii
        .type           _Z35flash_decoding_paged_V_split_kernelI6__halfhLi16ELi64ELi64ELi32ELi256EEvPKT_PKT0_S6_S3_PS1_S7_iiiii,@function
        .size           _Z35flash_decoding_paged_V_split_kernelI6__halfhLi16ELi64ELi64ELi32ELi256EEvPKT_PKT0_S6_S3_PS1_S7_iiiii,(.L_x_1771 - _Z35flash_decoding_paged_V_split_kernelI6__halfhLi16ELi64ELi64ELi32ELi256EEvPKT_PKT0_S6_S3_PS1_S7_iiiii)
        .other          _Z35flash_decoding_paged_V_split_kernelI6__halfhLi16ELi64ELi64ELi32ELi256EEvPKT_PKT0_S6_S3_PS1_S7_iiiii,@"STO_CUDA_ENTRY STV_DEFAULT"
_Z35flash_decoding_paged_V_split_kernelI6__halfhLi16ELi64ELi64ELi32ELi256EEvPKT_PKT0_S6_S3_PS1_S7_iiiii:
.text._Z35flash_decoding_paged_V_split_kernelI6__halfhLi16ELi64ELi64ELi32ELi256EEvPKT_PKT0_S6_S3_PS1_S7_iiiii:
        /* <DEDUP_REMOVED lines=15> */
.L_x_599:
[C---:B------:R-:W-:Y:S01]  /*00f0*/  IMAD.SHL.U32 R3, R2.reuse, 0x2, RZ ;  /* 0x0000000202037824 */ /* 0x040fe200078e00ff */
[----:B------:R-:W-:-:S04]  /*0100*/  IADD3 R2, R2, c[0x0][0x0], RZ ;  /* 0x0000000002027a10 */ /* 0x000fc80007ffe0ff */
[----:B------:R0:W-:Y:S01]  /*0110*/  STS.U16 [R3+0x80], RZ ;  /* 0x000080ff03007388 */ /* 0x0001e20000000400 */
[----:B------:R-:W-:-:S13]  /*0120*/  ISETP.GE.AND P1, PT, R2, 0x40, PT ;  /* 0x000000400200780c */ /* 0x000fda0003f26270 */
[----:B0-----:R-:W-:Y:S05]  /*0130*/  @!P1 BRA `(.L_x_599) ;  /* 0xffffffb000009947 */ /* 0x001fea000383ffff */
.L_x_598:
[----:B-1----:R-:W-:Y:S05]  /*0140*/  BSYNC B0 ;  /* 0x0000000000007941 */ /* 0x002fea0003800000 */
.L_x_597:
[----:B------:R-:W-:Y:S01]  /*0150*/  BSSY B0, `(.L_x_600) ;  /* 0x0000008000007945 */ /* 0x000fe20003800000 */
[----:B------:R-:W-:Y:S05]  /*0160*/  @P2 BRA `(.L_x_601) ;  /* 0x0000006000002947 */ /* 0x000fea0003800000 */
[----:B0-----:R-:W-:-:S04]  /*0170*/  IMAD.MOV.U32 R2, RZ, RZ, R0 ;  /* 0x000000ffff027224 */ /* 0x001fc800078e0000 */
.L_x_602:
[C---:B------:R-:W-:Y:S01]  /*0180*/  IMAD.SHL.U32 R3, R2.reuse, 0x2, RZ ;  /* 0x0000000202037824 */ /* 0x040fe200078e00ff */
[----:B------:R-:W-:-:S04]  /*0190*/  IADD3 R2, R2, c[0x0][0x0], RZ ;  /* 0x0000000002027a10 */ /* 0x000fc80007ffe0ff */
[----:B------:R0:W-:Y:S01]  /*01a0*/  STS.U16 [R3+0x900], RZ ;  /* 0x000900ff03007388 */ /* 0x0001e20000000400 */
[----:B------:R-:W-:-:S13]  /*01b0*/  ISETP.GE.AND P1, PT, R2, 0x2000, PT ;  /* 0x000020000200780c */ /* 0x000fda0003f26270 */
[----:B0-----:R-:W-:Y:S05]  /*01c0*/  @!P1 BRA `(.L_x_602) ;  /* 0xffffffb000009947 */ /* 0x001fea000383ffff */
.L_x_601:
[----:B------:R-:W-:Y:S05]  /*01d0*/  BSYNC B0 ;  /* 0x0000000000007941 */ /* 0x000fea0003800000 */
.L_x_600:
        /* <DEDUP_REMOVED lines=135> */
.L_x_628:
        /* <DEDUP_REMOVED lines=16> */
.L_x_606:
[----:B------:R-:W-:-:S06]  /*0b50*/  IMAD.WIDE R8, R15, 0x10, R12 ;  /* 0x000000100f087825 */ /* 0x000fcc00078e020c */
[----:B------:R-:W2:Y:S04]  /*0b60*/  LDG.E.128.CONSTANT R8, [R8.64] ;  /* 0x0000000c08087981 */ /* 0x000ea8000c1e9d00 */
[----:B--2---:R0:W-:Y:S02]  /*0b70*/  STS.128 [R15.X16+0x100], R8 ;  /* 0x000100080f007388 */ /* 0x0041e4000000cc00 */
[----:B0-----:R-:W-:-:S04]  /*0b80*/  IADD3 R15, R15, c[0x0][0x0], RZ ;  /* 0x000000000f0f7a10 */ /* 0x001fc80007ffe0ff */
[----:B------:R-:W-:-:S13]  /*0b90*/  ISETP.GE.AND P1, PT, R15, UR14, PT ;  /* 0x0000000e0f007c0c */ /* 0x000fda000bf26270 */
[----:B------:R-:W-:Y:S05]  /*0ba0*/  @!P1 BRA `(.L_x_606) ;  /* 0xffffffa000009947 */ /* 0x000fea000383ffff */
.L_x_605:
[----:B------:R-:W-:Y:S05]  /*0bb0*/  BSYNC B0 ;  /* 0x0000000000007941 */ /* 0x000fea0003800000 */
.L_x_604:
        /* <DEDUP_REMOVED lines=183> */
.L_x_608:
[----:B------:R-:W-:Y:S05]  /*1730*/  BSYNC B0 ;  /* 0x0000000000007941 */ /* 0x000fea0003800000 */
.L_x_607:
        /* <DEDUP_REMOVED lines=105> */
.L_x_610:
[----:B0-----:R-:W-:Y:S05]  /*1dd0*/  BSYNC B0 ;  /* 0x0000000000007941 */ /* 0x001fea0003800000 */
.L_x_609:
        /* <DEDUP_REMOVED lines=23> */
.L_x_613:
[C---:B0-----:R-:W-:Y:S01]  /*1f50*/  IMAD.SHL.U32 R10, R9.reuse, 0x2, RZ ;  /* 0x00000002090a7824 */ /* 0x041fe200078e00ff */
[----:B------:R-:W-:-:S04]  /*1f60*/  IADD3 R9, R9, c[0x0][0x0], RZ ;  /* 0x0000000009097a10 */ /* 0x000fc80007ffe0ff */
[----:B------:R-:W0:Y:S01]  /*1f70*/  LDS.U16 R11, [R10+0x80] ;  /* 0x000080000a0b7984 */ /* 0x000e220000000400 */
[----:B------:R-:W-:Y:S01]  /*1f80*/  ISETP.GE.AND P2, PT, R9, 0x40, PT ;  /* 0x000000400900780c */ /* 0x000fe20003f46270 */
[----:B01----:R-:W-:-:S05]  /*1f90*/  HMUL2 R11, R11.H0_H0, R8.H0_H0 ;  /* 0x200000080b0b7232 */ /* 0x003fca0000000800 */
[----:B------:R0:W-:Y:S07]  /*1fa0*/  STS.U16 [R10+0x80], R11 ;  /* 0x0000800b0a007388 */ /* 0x0001ee0000000400 */
[----:B------:R-:W-:Y:S05]  /*1fb0*/  @!P2 BRA `(.L_x_613) ;  /* 0xffffff900000a947 */ /* 0x000fea000383ffff */
.L_x_612:
[----:B------:R-:W-:Y:S05]  /*1fc0*/  BSYNC B0 ;  /* 0x0000000000007941 */ /* 0x000fea0003800000 */
.L_x_611:
        /* <DEDUP_REMOVED lines=13> */
.L_x_616:
[----:B------:R-:W-:-:S06]  /*20a0*/  IMAD.WIDE R8, R15, 0x10, R12 ;  /* 0x000000100f087825 */ /* 0x000fcc00078e020c */
[----:B0-----:R-:W2:Y:S04]  /*20b0*/  LDG.E.128.CONSTANT R8, [R8.64] ;  /* 0x0000000c08087981 */ /* 0x001ea8000c1e9d00 */
[----:B--2---:R0:W-:Y:S02]  /*20c0*/  STS.128 [R15.X16+0x100], R8 ;  /* 0x000100080f007388 */ /* 0x0041e4000000cc00 */
[----:B0-----:R-:W-:-:S04]  /*20d0*/  IADD3 R15, R15, c[0x0][0x0], RZ ;  /* 0x000000000f0f7a10 */ /* 0x001fc80007ffe0ff */
[----:B------:R-:W-:-:S13]  /*20e0*/  ISETP.GE.AND P2, PT, R15, UR14, PT ;  /* 0x0000000e0f007c0c */ /* 0x000fda000bf46270 */
[----:B------:R-:W-:Y:S05]  /*20f0*/  @!P2 BRA `(.L_x_616) ;  /* 0xffffffa00000a947 */ /* 0x000fea000383ffff */
.L_x_615:
[----:B------:R-:W-:Y:S05]  /*2100*/  BSYNC B0 ;  /* 0x0000000000007941 */ /* 0x000fea0003800000 */
.L_x_614:
        /* <DEDUP_REMOVED lines=48> */
.L_x_620:
[----:B------:R-:W-:Y:S05]  /*2410*/  BSYNC B1 ;  /* 0x0000000000017941 */ /* 0x000fea0003800000 */
.L_x_619:
[----:B------:R-:W-:Y:S05]  /*2420*/  @!P2 BRA `(.L_x_618) ;  /* 0x000002900000a947 */ /* 0x000fea0003800000 */
[----:B------:R-:W-:Y:S01]  /*2430*/  USHF.L.U32 UR14, UR8, 0x5, URZ ;  /* 0x00000005080e7899 */ /* 0x000fe2000800063f */
[----:B------:R-:W-:-:S04]  /*2440*/  IADD3 R8, R9, -UR8, RZ ;  /* 0x8000000809087c10 */ /* 0x000fc8000fffe0ff */
[----:B------:R-:W-:Y:S02]  /*2450*/  LEA R8, R8, 0x80, 0x1 ;  /* 0x0000008008087811 */ /* 0x000fe400078e08ff */
[----:B0-----:R-:W-:-:S05]  /*2460*/  LEA R11, R9, -UR14, 0x5 ;  /* 0x8000000e090b7c11 */ /* 0x001fca000f8e28ff */
[----:B------:R-:W-:-:S05]  /*2470*/  IMAD.IADD R10, R6, 0x1, R11 ;  /* 0x00000001060a7824 */ /* 0x000fca00078e020b */
.L_x_621:
        /* <DEDUP_REMOVED lines=36> */
.L_x_618:
[----:B------:R-:W-:Y:S05]  /*26c0*/  BSYNC B0 ;  /* 0x0000000000007941 */ /* 0x000fea0003800000 */
.L_x_617:
[----:B------:R-:W-:Y:S01]  /*26d0*/  BAR.SYNC.DEFER_BLOCKING 0x0 ;  /* 0x0000000000007b1d */ /* 0x000fe20000010000 */
[----:B------:R-:W-:-:S05]  /*26e0*/  ISETP.GE.AND P2, PT, R19, R4, PT ;  /* 0x000000041300720c */ /* 0x000fca0003f46270 */
[----:B------:R-:W-:Y:S08]  /*26f0*/  BSSY B0, `(.L_x_622) ;  /* 0x0000270000007945 */ /* 0x000ff00003800000 */
[----:B------:R-:W-:Y:S05]  /*2700*/  @P2 BRA `(.L_x_623) ;  /* 0x000026e000002947 */ /* 0x000fea0003800000 */
[----:B------:R-:W-:-:S05]  /*2710*/  IMAD.MOV.U32 R13, RZ, RZ, R19 ;  /* 0x000000ffff0d7224 */ /* 0x000fca00078e0013 */
.L_x_624:
        /* <DEDUP_REMOVED lines=621> */
.L_x_623:
[----:B------:R-:W-:Y:S05]  /*4df0*/  BSYNC B0 ;  /* 0x0000000000007941 */ /* 0x000fea0003800000 */
.L_x_622:
        /* <DEDUP_REMOVED lines=83> */
.L_x_626:
[----:B------:R-:W-:Y:S05]  /*5330*/  BSYNC B0 ;  /* 0x0000000000007941 */ /* 0x000fea0003800000 */
.L_x_625:
        /* <DEDUP_REMOVED lines=12> */
.L_x_627:
[----:B------:R-:W-:Y:S02]  /*5400*/  PRMT R3, R8, 0x7610, R3 ;  /* 0x0000761008037816 */ /* 0x000fe40000000003 */
.L_x_603:
        /* <DEDUP_REMOVED lines=12> */
.L_x_631:
        /* <DEDUP_REMOVED lines=21> */
.L_x_630:
[----:B------:R-:W-:Y:S05]  /*5620*/  BSYNC B0 ;  /* 0x0000000000007941 */ /* 0x000fea0003800000 */
.L_x_629:
        /* <DEDUP_REMOVED lines=23> */
.L_x_632:
        /* <DEDUP_REMOVED lines=14> */
.L_x_1771:


//--------------------- .text._Z28flash_decoding_reduce_kernelI6__halfLi16ELi64EEvPKT_S3_PS1_ii --------------------------
	.section	.text._Z28flash_decoding_reduce_kernelI6__halfLi16ELi64EEvPKT_S3_PS1_ii,"ax",@progbits
	.sectionflags	@"SHF_BARRIERS=1"
	.sectioninfo	@"SHI_REGISTERS=31"
	.align	128
        .global         _Z28flash_decoding_reduce_kernelI6__halfLi16ELi64EEvPKT_S3_PS1_ii
        .type           _Z28flash_decoding_reduce_kernelI6__halfLi16ELi64EEvPKT_S3_PS1_ii,@function
        .size           _Z28flash_decoding_reduce_kernelI6__halfLi16ELi64EEvPKT_S3_PS1_ii,(.L_x_1772 - _Z28flash_decoding_reduce_kernelI6__halfLi16ELi64EEvPKT_S3_PS1_ii)
        .other          _Z28flash_decoding_reduce_kernelI6__halfLi16ELi64EEvPKT_S3_PS1_ii,@"STO_CUDA_ENTRY STV_DEFAULT"
_Z28flash_decoding_reduce_kernelI6__halfLi16ELi64EEvPKT_S3_PS1_ii:
.text._Z28flash_decoding_reduce_kernelI6__halfLi16ELi64EEvPKT_S3_PS1_ii:
        /* <DEDUP_REMOVED lines=51> */
.L_x_634:
[----:B------:R-:W-:Y:S05]  /*0330*/  BSYNC B0 ;  /* 0x0000000000007941 */ /* 0x000fea0003800000 */
.L_x_633:
[----:B------:R-:W-:Y:S06]  /*0340*/  BAR.SYNC.DEFER_BLOCKING 0x0 ;  /* 0x0000000000007b1d */ /* 0x000fec0000010000 */
[----:B------:R-:W-:Y:S01]  /*0350*/  BSSY B0, `(.L_x_635) ;  /* 0x000001c000007945 */ /* 0x000fe20003800000 */
[----:B------:R-:W-:Y:S05]  /*0360*/  @P1 BRA `(.L_x_636) ;  /* 0x000001a000001947 */ /* 0x000fea0003800000 */
[----:B------:R-:W1:Y:S01]  /*0370*/  LDS.U16 R10, [0x22] ;  /* 0x00002200ff0a7984 */ /* 0x000e620000000400 */
[----:B0-----:R-:W-:-:S05]  /*0380*/  IMAD.MOV.U32 R11, RZ, RZ, R7 ;  /* 0x000000ffff0b7224 */ /* 0x001fca00078e0007 */
.L_x_637:
        /* <DEDUP_REMOVED lines=24> */
.L_x_636:
[----:B------:R-:W-:Y:S05]  /*0510*/  BSYNC B0 ;  /* 0x0000000000007941 */ /* 0x000fea0003800000 */
.L_x_635:
        /* <DEDUP_REMOVED lines=26> */
.L_x_639:
[----:B------:R-:W-:Y:S05]  /*06c0*/  BSYNC B0 ;  /* 0x0000000000007941 */ /* 0x000fea0003800000 */
.L_x_638:
        /* <DEDUP_REMOVED lines=14> */
.L_x_640:
        /* <DEDUP_REMOVED lines=68> */
.L_x_641:
        /* <DEDUP_REMOVED lines=9> */
.L_x_1772:


//--------------------- .text._Z30flash_decoding_residual_kernelI6__halfLi16ELi64ELi64EEvPKT_S3_S3_iPS1_S4_iii --------------------------
	.section	.text._Z30flash_decoding_residual_kernelI6__halfLi16ELi64ELi64EEvPKT_S3_S3_iPS1_S4_iii,"ax",@progbits
	.sectionflags	@"SHF_BARRIERS=1"
	.sectioninfo	@"SHI_REGISTERS=32"
	.align	128
        .global         _Z30flash_decoding_residual_kernelI6__halfLi16ELi64ELi64EEvPKT_S3_S3_iPS1_S4_iii
        .type           _Z30flash_decoding_residual_kernelI6__halfLi16ELi64ELi64EEvPKT_S3_S3_iPS1_S4_iii,@function
        .size           _Z30flash_decoding_residual_kernelI6__halfLi16ELi64ELi64EEvPKT_S3_S3_iPS1_S4_iii,(.L_x_1773 - _Z30flash_decoding_residual_kernelI6__halfLi16ELi64ELi64EEvPKT_S3_S3_iPS1_S4_iii)
        .other          _Z30flash_decoding_residual_kernelI6__halfLi16ELi64ELi64EEvPKT_S3_S3_iPS1_S4_iii,@"STO_CUDA_ENTRY STV_DEFAULT"
_Z30flash_decoding_residual_kernelI6__halfLi16ELi64ELi64EEvPKT_S3_S3_iPS1_S4_iii:
.text._Z30flash_decoding_residual_kernelI6__halfLi16ELi64ELi64EEvPKT_S3_S3_iPS1_S4_iii:
        /* <DEDUP_REMOVED lines=100> */
.L_x_647:
        /* <DEDUP_REMOVED lines=41> */
.L_x_646:
        /* <DEDUP_REMOVED lines=27> */
.L_x_648:
[----:B------:R-:W-:-:S13]  /*0a80*/  ISETP.NE.OR P0, PT, R11, RZ, P0 ;  /* 0x000000ff0b00720c */ /* 0x000fda0000705670 */
[----:B------:R-:W-:Y:S05]  /*0a90*/  @!P0 BRA `(.L_x_644) ;  /* 0x0000013000008947 */ /* 0x000fea0003800000 */
.L_x_645:
        /* <DEDUP_REMOVED lines=19> */
.L_x_644:
        /* <DEDUP_REMOVED lines=11> */
.L_x_649:
        /* <DEDUP_REMOVED lines=10> */
.L_x_643:
[----:B0-----:R-:W-:Y:S05]  /*0d20*/  BSYNC B0 ;  /* 0x0000000000007941 */ /* 0x001fea0003800000 */
.L_x_642:
        /* <DEDUP_REMOVED lines=112> */
.L_x_651:
[----:B------:R-:W-:Y:S05]  /*1430*/  BSYNC B0 ;  /* 0x0000000000007941 */ /* 0x000fea0003800000 */
.L_x_650:
        /* <DEDUP_REMOVED lines=30> */
.L_x_657:
        /* <DEDUP_REMOVED lines=41> */
.L_x_656:
        /* <DEDUP_REMOVED lines=27> */
.L_x_658:
[----:B------:R-:W-:-:S13]  /*1a60*/  ISETP.NE.OR P0, PT, R11, RZ, P0 ;  /* 0x000000ff0b00720c */ /* 0x000fda0000705670 */
[----:B------:R-:W-:Y:S05]  /*1a70*/  @!P0 BRA `(.L_x_654) ;  /* 0x0000013000008947 */ /* 0x000fea0003800000 */
.L_x_655:
        /* <DEDUP_REMOVED lines=19> */
.L_x_654:
        /* <DEDUP_REMOVED lines=11> */
.L_x_659:
        /* <DEDUP_REMOVED lines=10> */
.L_x_653:
[----:B0-----:R-:W-:Y:S05]  /*1d00*/  BSYNC B0 ;  /* 0x0000000000007941 */ /* 0x001fea0003800000 */
.L_x_652:
        /* <DEDUP_REMOVED lines=84> */
.L_x_661:
[----:B------:R-:W-:Y:S05]  /*2250*/  BSYNC B0 ;  /* 0x0000000000007941 */ /* 0x000fea0003800000 */
.L_x_660:
        /* <DEDUP_REMOVED lines=123> */
.L_x_663:
[----:B0-----:R-:W-:Y:S05]  /*2a10*/  BSYNC B0 ;  /* 0x0000000000007941 */ /* 0x001fea0003800000 */
.L_x_662:
        /* <DEDUP_REMOVED lines=37> */
.L_x_670:
        /* <DEDUP_REMOVED lines=43> */
.L_x_669:
        /* <DEDUP_REMOVED lines=26> */
.L_x_671:
[----:B------:R-:W-:-:S13]  /*30c0*/  ISETP.NE.OR P0, PT, R0, RZ, P0 ;  /* 0x000000ff0000720c */ /* 0x000fda0000705670 */
[----:B------:R-:W-:Y:S05]  /*30d0*/  @!P0 BRA `(.L_x_667) ;  /* 0x0000010000008947 */ /* 0x000fea0003800000 */
.L_x_668:
        /* <DEDUP_REMOVED lines=16> */
.L_x_667:
[----:B------:R-:W-:-:S13]  /*31e0*/  ISETP.NE.AND P0, PT, R10, RZ, PT ;  /* 0x000000ff0a00720c */ /* 0x000fda0003f05270 */
[----:B------:R-:W-:Y:S05]  /*31f0*/  @!P0 BRA `(.L_x_666) ;  /* 0x000000d000008947 */ /* 0x000fea0003800000 */
[----:B------:R-:W-:Y:S02]  /*3200*/  UMOV UR5, 0x84 ;  /* 0x0000008400057882 */ /* 0x000fe40000000000 */
[----:B------:R-:W-:Y:S02]  /*3210*/  UIMAD UR5, UR4, UR5, 0x100 ;  /* 0x00000100040574a4 */ /* 0x000fe4000f8e0205 */
[----:B------:R-:W-:-:S04]  /*3220*/  USHF.L.U32 UR4, UR4, 0x1, URZ ;  /* 0x0000000104047899 */ /* 0x000fc8000800063f */
[----:B------:R-:W-:-:S05]  /*3230*/  IADD3 R20, R20, UR5, RZ ;  /* 0x0000000514147c10 */ /* 0x000fca000fffe0ff */
.L_x_672:
        /* <DEDUP_REMOVED lines=9> */
.L_x_666:
[----:B------:R0:W-:Y:S02]  /*32d0*/  STS [R17.X4+0x80], R4 ;  /* 0x0000800411007388 */ /* 0x0001e40000004800 */
.L_x_665:
[----:B0-----:R-:W-:Y:S05]  /*32e0*/  BSYNC B0 ;  /* 0x0000000000007941 */ /* 0x001fea0003800000 */
.L_x_664:
        /* <DEDUP_REMOVED lines=9> */
.L_x_673:
        /* <DEDUP_REMOVED lines=16> */
.L_x_1773:


//--------------------- .text._Z27flash_decoding_split_kernelI6__halfhLi16ELi64ELi64ELi32ELi256EEvPKT_PKT0_S6_S3_PS1_S7_iiiii --------------------------
	.section	.text._Z27flash_decoding_split_kernelI6__halfhLi16ELi64ELi64ELi32ELi256EEvPKT_PKT0_S6_S3_PS1_S7_iiiii,"ax",@progbits
	.sectionflags	@"SHF_BARRIERS=1"
	.sectioninfo	@"SHI_REGISTERS=64"
	.align	128
        .global         _Z27flash_decoding_split_kernelI6__halfhLi16ELi64ELi64ELi32ELi256EEvPKT_PKT0_S6_S3_PS1_S7_iiiii
        .type           _Z27flash_decoding_split_kernelI6__halfhLi16ELi64ELi64ELi32ELi256EEvPKT_PKT0_S6_S3_PS1_S7_iiiii,@function
        .size           _Z27flash_decoding_split_kernelI6__halfhLi16ELi64ELi64ELi32ELi256EEvPKT_PKT0_S6_S3_PS1_S7_iiiii,(.L_x_1774 - _Z27flash_decoding_split_kernelI6__halfhLi16ELi64ELi64ELi32ELi256EEvPKT_PKT0_S6_S3_PS1_S7_iiiii)
        .other          _Z27flash_decoding_split_kernelI6__halfhLi16ELi64ELi64ELi32ELi256EEvPKT_PKT0_S6_S3_PS1_S7_iiiii,@"STO_CUDA_ENTRY STV_DEFAULT"
_Z27flash_decoding_split_kernelI6__halfhLi16ELi64ELi64ELi32ELi256EEvPKT_PKT0_S6_S3_PS1_S7_iiiii:
.text._Z27flash_decoding_split_kernelI6__halfhLi16ELi64ELi64ELi32ELi256EEvPKT_PKT0_S6_S3_PS1_S7_iiiii:
        /* <DEDUP_REMOVED lines=18> */
.L_x_676:
[C---:B------:R-:W-:Y:S01]  /*0120*/  IMAD.SHL.U32 R3, R2.reuse, 0x2, RZ ;  /* 0x0000000202037824 */ /* 0x040fe200078e00ff */
[----:B------:R-:W-:-:S04]  /*0130*/  IADD3 R2, R2, c[0x0][0x0], RZ ;  /* 0x0000000002027a10 */ /* 0x000fc80007ffe0ff */
[----:B------:R0:W-:Y:S01]  /*0140*/  STS.U16 [R3+0x80], RZ ;  /* 0x000080ff03007388 */ /* 0x0001e20000000400 */
[----:B------:R-:W-:-:S13]  /*0150*/  ISETP.GE.AND P1, PT, R2, 0x40, PT ;  /* 0x000000400200780c */ /* 0x000fda0003f26270 */
[----:B0-----:R-:W-:Y:S05]  /*0160*/  @!P1 BRA `(.L_x_676) ;  /* 0xffffffb000009947 */ /* 0x001fea000383ffff */
.L_x_675:
[----:B------:R-:W-:Y:S05]  /*0170*/  BSYNC B0 ;  /* 0x0000000000007941 */ /* 0x000fea0003800000 */
.L_x_674:
        /* <DEDUP_REMOVED lines=106> */
.L_x_701:
        /* <DEDUP_REMOVED lines=21> */
.L_x_680:
[----:B------:R-:W-:-:S06]  /*0970*/  IMAD.WIDE R16, R34, 0x10, R32 ;  /* 0x0000001022107825 */ /* 0x000fcc00078e0220 */
[----:B------:R-:W2:Y:S04]  /*0980*/  LDG.E.128.CONSTANT R16, [R16.64] ;  /* 0x0000000610107981 */ /* 0x000ea8000c1e9d00 */
[----:B--2---:R0:W-:Y:S02]  /*0990*/  STS.128 [R34.X16+0x100], R16 ;  /* 0x0001001022007388 */ /* 0x0041e4000000cc00 */
[----:B0-----:R-:W-:-:S04]  /*09a0*/  IADD3 R34, R34, c[0x0][0x0], RZ ;  /* 0x0000000022227a10 */ /* 0x001fc80007ffe0ff */
[----:B------:R-:W-:-:S13]  /*09b0*/  ISETP.GE.AND P4, PT, R34, R53, PT ;  /* 0x000000352200720c */ /* 0x000fda0003f86270 */
[----:B------:R-:W-:Y:S05]  /*09c0*/  @!P4 BRA `(.L_x_680) ;  /* 0xffffffa00000c947 */ /* 0x000fea000383ffff */
.L_x_679:
[----:B------:R-:W-:Y:S05]  /*09d0*/  BSYNC B0 ;  /* 0x0000000000007941 */ /* 0x000fea0003800000 */
.L_x_678:
        /* <DEDUP_REMOVED lines=175> */
.L_x_682:
[----:B------:R-:W-:Y:S05]  /*14d0*/  BSYNC B0 ;  /* 0x0000000000007941 */ /* 0x000fea0003800000 */
.L_x_681:
        /* <DEDUP_REMOVED lines=105> */
.L_x_684:
[----:B0-----:R-:W-:Y:S05]  /*1b70*/  BSYNC B0 ;  /* 0x0000000000007941 */ /* 0x001fea0003800000 */
.L_x_683:
        /* <DEDUP_REMOVED lines=23> */
.L_x_687:
[C---:B0-----:R-:W-:Y:S01]  /*1cf0*/  IMAD.SHL.U32 R18, R17.reuse, 0x2, RZ ;  /* 0x0000000211127824 */ /* 0x041fe200078e00ff */
[----:B------:R-:W-:-:S04]  /*1d00*/  IADD3 R17, R17, c[0x0][0x0], RZ ;  /* 0x0000000011117a10 */ /* 0x000fc80007ffe0ff */
[----:B------:R-:W0:Y:S01]  /*1d10*/  LDS.U16 R19, [R18+0x80] ;  /* 0x0000800012137984 */ /* 0x000e220000000400 */
[----:B------:R-:W-:Y:S01]  /*1d20*/  ISETP.GE.AND P2, PT, R17, 0x40, PT ;  /* 0x000000401100780c */ /* 0x000fe20003f46270 */
[----:B01----:R-:W-:-:S05]  /*1d30*/  HMUL2 R19, R19.H0_H0, R16.H0_H0 ;  /* 0x2000001013137232 */ /* 0x003fca0000000800 */
[----:B------:R0:W-:Y:S07]  /*1d40*/  STS.U16 [R18+0x80], R19 ;  /* 0x0000801312007388 */ /* 0x0001ee0000000400 */
[----:B------:R-:W-:Y:S05]  /*1d50*/  @!P2 BRA `(.L_x_687) ;  /* 0xffffff900000a947 */ /* 0x000fea000383ffff */
.L_x_686:
[----:B------:R-:W-:Y:S05]  /*1d60*/  BSYNC B0 ;  /* 0x0000000000007941 */ /* 0x000fea0003800000 */
.L_x_685:
[----:B------:R-:W-:Y:S01]  /*1d70*/  BSSY B0, `(.L_x_688) ;  /* 0x000000b000007945 */ /* 0x000fe20003800000 */
[----:B------:R-:W-:Y:S05]  /*1d80*/  @P1 BRA `(.L_x_689) ;  /* 0x0000009000001947 */ /* 0x000fea0003800000 */
[----:B------:R-:W-:Y:S01]  /*1d90*/  IADD3 R54, P1, R54, c[0x0][0x170], RZ ;  /* 0x00005c0036367a10 */ /* 0x000fe20007f3e0ff */
[----:B------:R-:W-:-:S03]  /*1da0*/  IMAD.MOV.U32 R32, RZ, RZ, R0 ;  /* 0x000000ffff207224 */ /* 0x000fc600078e0000 */
[----:B------:R-:W-:-:S05]  /*1db0*/  IADD3.X R55, R52, c[0x0][0x174], RZ, P1, !PT ;  /* 0x00005d0034377a10 */ /* 0x000fca0000ffe4ff */
.L_x_690:
[----:B------:R-:W-:-:S06]  /*1dc0*/  IMAD.WIDE R16, R32, 0x10, R54 ;  /* 0x0000001020107825 */ /* 0x000fcc00078e0236 */
[----:B0-----:R-:W2:Y:S04]  /*1dd0*/  LDG.E.128.CONSTANT R16, [R16.64] ;  /* 0x0000000610107981 */ /* 0x001ea8000c1e9d00 */
[----:B--2---:R0:W-:Y:S02]  /*1de0*/  STS.128 [R32.X16+0x100], R16 ;  /* 0x0001001020007388 */ /* 0x0041e4000000cc00 */
[----:B0-----:R-:W-:-:S04]  /*1df0*/  IADD3 R32, R32, c[0x0][0x0], RZ ;  /* 0x0000000020207a10 */ /* 0x001fc80007ffe0ff */
[----:B------:R-:W-:-:S13]  /*1e00*/  ISETP.GE.AND P1, PT, R32, R53, PT ;  /* 0x000000352000720c */ /* 0x000fda0003f26270 */
[----:B------:R-:W-:Y:S05]  /*1e10*/  @!P1 BRA `(.L_x_690) ;  /* 0xffffffa000009947 */ /* 0x000fea000383ffff */
.L_x_689:
[----:B------:R-:W-:Y:S05]  /*1e20*/  BSYNC B0 ;  /* 0x0000000000007941 */ /* 0x000fea0003800000 */
.L_x_688:
        /* <DEDUP_REMOVED lines=8> */
.L_x_694:
        /* <DEDUP_REMOVED lines=8> */
.L_x_693:
[----:B------:R-:W1:Y:S01]  /*1f30*/  LDS.64 R16, [RZ] ;  /* 0x00000000ff107984 */ /* 0x000e620000000a00 */
[----:B0-----:R-:W-:Y:S01]  /*1f40*/  IADD3 R18, R5, UR4, RZ ;  /* 0x0000000405127c10 */ /* 0x001fe2000fffe0ff */
[----:B------:R-:W-:-:S03]  /*1f50*/  IMAD.MOV.U32 R54, RZ, RZ, R0 ;  /* 0x000000ffff367224 */ /* 0x000fc600078e0000 */
[----:B------:R-:W-:-:S04]  /*1f60*/  IMNMX R18, R47, R18, !PT ;  /* 0x000000122f127217 */ /* 0x000fc80007800200 */
[----:B------:R-:W-:-:S05]  /*1f70*/  IMNMX R55, R18, UR5, !PT ;  /* 0x0000000512377c17 */ /* 0x000fca000f800200 */
[----:B------:R-:W-:-:S05]  /*1f80*/  IMAD.IADD R55, R4, 0x1, -R55 ;  /* 0x0000000104377824 */ /* 0x000fca00078e0a37 */
[----:B------:R-:W-:Y:S02]  /*1f90*/  LOP3.LUT R55, R55, 0x3, RZ, 0xc0, !PT ;  /* 0x0000000337377812 */ /* 0x000fe400078ec0ff */
.L_x_698:
        /* <DEDUP_REMOVED lines=36> */
.L_x_695:
        /* <DEDUP_REMOVED lines=10> */
.L_x_697:
        /* <DEDUP_REMOVED lines=30> */
.L_x_696:
[C---:B------:R-:W-:Y:S01]  /*2460*/  IMAD.SHL.U32 R19, R54.reuse, 0x2, RZ ;  /* 0x0000000236137824 */ /* 0x040fe200078e00ff */
[----:B------:R-:W-:-:S04]  /*2470*/  IADD3 R54, R54, c[0x0][0x0], RZ ;  /* 0x0000000036367a10 */ /* 0x000fc80007ffe0ff */
[----:B------:R-:W0:Y:S01]  /*2480*/  LDS.U16 R18, [R19+0x80] ;  /* 0x0000800013127984 */ /* 0x000e220000000400 */
[----:B------:R-:W-:Y:S01]  /*2490*/  ISETP.GE.AND P1, PT, R54, 0x40, PT ;  /* 0x000000403600780c */ /* 0x000fe20003f26270 */
[----:B0-----:R-:W-:-:S05]  /*24a0*/  HADD2 R18, R18.H0_H0, R57.H0_H0 ;  /* 0x2000003912127230 */ /* 0x001fca0000000800 */
[----:B------:R0:W-:Y:S07]  /*24b0*/  STS.U16 [R19+0x80], R18 ;  /* 0x0000801213007388 */ /* 0x0001ee0000000400 */
[----:B------:R-:W-:Y:S05]  /*24c0*/  @!P1 BRA `(.L_x_698) ;  /* 0xfffffad000009947 */ /* 0x000fea000383ffff */
.L_x_692:
[----:B------:R-:W-:Y:S05]  /*24d0*/  BSYNC B0 ;  /* 0x0000000000007941 */ /* 0x000fea0003800000 */
.L_x_691:
        /* <DEDUP_REMOVED lines=85> */
.L_x_700:
[----:B------:R-:W-:Y:S05]  /*2a30*/  BSYNC B0 ;  /* 0x0000000000007941 */ /* 0x000fea0003800000 */
.L_x_699:
        /* <DEDUP_REMOVED lines=11> */
.L_x_677:
        /* <DEDUP_REMOVED lines=12> */
.L_x_704:
        /* <DEDUP_REMOVED lines=21> */
.L_x_703:
[----:B------:R-:W-:Y:S05]  /*2d00*/  BSYNC B0 ;  /* 0x0000000000007941 */ /* 0x000fea0003800000 */
.L_x_702:
        /* <DEDUP_REMOVED lines=23> */
.L_x_705:
        /* <DEDUP_REMOVED lines=16> */
.L_x_1774:


//--------------------- .text._Z35flash_decoding_paged_V_split_kernelI6__halfhLi8ELi128ELi128ELi64ELi256EEvPKT_PKT0_S6_S3_PS1_S7_iiiii --------------------------
	.section	.text._Z35flash_decoding_paged_V_split_kernelI6__halfhLi8ELi128ELi128ELi64ELi256EEvPKT_PKT0_S6_S3_PS1_S7_iiiii,"ax",@progbits
	.sectionflags	@"SHF_BARRIERS=1"
	.sectioninfo	@"SHI_REGISTERS=96"
	.align	128
        .global         _Z35flash_decoding_paged_V_split_kernelI6__halfhLi8ELi128ELi128ELi64ELi256EEvPKT_PKT0_S6_S3_PS1_S7_iiiii
        .type           _Z35flash_decoding_paged_V_split_kernelI6__halfhLi8ELi128ELi128ELi64ELi256EEvPKT_PKT0_S6_S3_PS1_S7_iiiii,@function
        .size           _Z35flash_decoding_paged_V_split_kernelI6__halfhLi8ELi128ELi128ELi64ELi256EEvPKT_PKT0_S6_S3_PS1_S7_iiiii,(.L_x_1775 - _Z35flash_decoding_paged_V_split_kernelI6__halfhLi8ELi128ELi128ELi64ELi256EEvPKT_PKT0_S6_S3_PS1_S7_iiiii)
        .other          _Z35flash_decoding_paged_V_split_kernelI6__halfhLi8ELi128ELi128ELi64ELi256EEvPKT_PKT0_S6_S3_PS1_S7_iiiii,@"STO_CUDA_ENTRY STV_DEFAULT"
_Z35flash_decoding_paged_V_split_kernelI6__halfhLi8ELi128ELi128ELi64ELi256EEvPKT_PKT0_S6_S3_PS1_S7_iiiii:
.text._Z35flash_decoding_paged_V_split_kernelI6__halfhLi8ELi128ELi128ELi64ELi256EEvPKT_PKT0_S6_S3_PS1_S7_iiiii:
        /* <DEDUP_REMOVED lines=16> */
.L_x_708:
[C---:B--2---:R-:W-:Y:S01]  /*0100*/  IMAD.SHL.U32 R4, R3.reuse, 0x2, RZ ;  /* 0x0000000203047824 */ /* 0x044fe200078e00ff */
[----:B------:R-:W-:-:S04]  /*0110*/  IADD3 R3, R3, c[0x0][0x0], RZ ;  /* 0x0000000003037a10 */ /* 0x000fc80007ffe0ff */
[----:B------:R1:W-:Y:S01]  /*0120*/  STS.U16 [R4+0x100], RZ ;  /* 0x000100ff04007388 */ /* 0x0003e20000000400 */
[----:B------:R-:W-:-:S13]  /*0130*/  ISETP.GE.AND P1, PT, R3, 0x80, PT ;  /* 0x000000800300780c */ /* 0x000fda0003f26270 */
[----:B-1----:R-:W-:Y:S05]  /*0140*/  @!P1 BRA `(.L_x_708) ;  /* 0xffffffb000009947 */ /* 0x002fea000383ffff */
.L_x_707:
[----:B-1----:R-:W-:Y:S05]  /*0150*/  BSYNC B0 ;  /* 0x0000000000007941 */ /* 0x002fea0003800000 */
.L_x_706:
[----:B------:R-:W-:Y:S01]  /*0160*/  BSSY B0, `(.L_x_709) ;  /* 0x0000008000007945 */ /* 0x000fe20003800000 */
[----:B------:R-:W-:Y:S05]  /*0170*/  @P2 BRA `(.L_x_710) ;  /* 0x0000006000002947 */ /* 0x000fea0003800000 */
[----:B------:R-:W-:-:S04]  /*0180*/  IMAD.MOV.U32 R3, RZ, RZ, R0 ;  /* 0x000000ffff037224 */ /* 0x000fc800078e0000 */
.L_x_711:
[C---:B--2---:R-:W-:Y:S01]  /*0190*/  IMAD.SHL.U32 R4, R3.reuse, 0x2, RZ ;  /* 0x0000000203047824 */ /* 0x044fe200078e00ff */
[----:B------:R-:W-:-:S04]  /*01a0*/  IADD3 R3, R3, c[0x0][0x0], RZ ;  /* 0x0000000003037a10 */ /* 0x000fc80007ffe0ff */
[----:B------:R1:W-:Y:S01]  /*01b0*/  STS.U16 [R4+0x2200], RZ ;  /* 0x002200ff04007388 */ /* 0x0003e20000000400 */
[----:B------:R-:W-:-:S13]  /*01c0*/  ISETP.GE.AND P1, PT, R3, 0x4000, PT ;  /* 0x000040000300780c */ /* 0x000fda0003f26270 */
[----:B-1----:R-:W-:Y:S05]  /*01d0*/  @!P1 BRA `(.L_x_711) ;  /* 0xffffffb000009947 */ /* 0x002fea000383ffff */
.L_x_710:
[----:B------:R-:W-:Y:S05]  /*01e0*/  BSYNC B0 ;  /* 0x0000000000007941 */ /* 0x000fea0003800000 */
.L_x_709:
        /* <DEDUP_REMOVED lines=157> */
.L_x_736:
        /* <DEDUP_REMOVED lines=15> */
.L_x_715:
[----:B-1----:R-:W-:-:S06]  /*0cb0*/  IMAD.WIDE R24, R89, 0x10, R48 ;  /* 0x0000001059187825 */ /* 0x002fcc00078e0230 */
[----:B------:R-:W2:Y:S04]  /*0cc0*/  LDG.E.128.CONSTANT R24, [R24.64] ;  /* 0x0000000c18187981 */ /* 0x000ea8000c1e9d00 */
[----:B--2---:R0:W-:Y:S02]  /*0cd0*/  STS.128 [R89.X16+0x200], R24 ;  /* 0x0002001859007388 */ /* 0x0041e4000000cc00 */
[----:B0-----:R-:W-:-:S04]  /*0ce0*/  IADD3 R89, R89, c[0x0][0x0], RZ ;  /* 0x0000000059597a10 */ /* 0x001fc80007ffe0ff */
[----:B------:R-:W-:-:S13]  /*0cf0*/  ISETP.GE.AND P1, PT, R89, UR9, PT ;  /* 0x0000000959007c0c */ /* 0x000fda000bf26270 */
[----:B------:R-:W-:Y:S05]  /*0d00*/  @!P1 BRA `(.L_x_715) ;  /* 0xffffffa000009947 */ /* 0x000fea000383ffff */
.L_x_714:
[----:B------:R-:W-:Y:S05]  /*0d10*/  BSYNC B0 ;  /* 0x0000000000007941 */ /* 0x000fea0003800000 */
.L_x_713:
        /* <DEDUP_REMOVED lines=352> */
.L_x_717:
[----:B------:R-:W-:Y:S05]  /*2320*/  BSYNC B0 ;  /* 0x0000000000007941 */ /* 0x000fea0003800000 */
.L_x_716:
        /* <DEDUP_REMOVED lines=185> */
.L_x_719:
[----:B0-----:R-:W-:Y:S05]  /*2ec0*/  BSYNC B0 ;  /* 0x0000000000007941 */ /* 0x001fea0003800000 */
.L_x_718:
        /* <DEDUP_REMOVED lines=23> */
.L_x_722:
[C---:B0-----:R-:W-:Y:S01]  /*3040*/  IMAD.SHL.U32 R26, R25.reuse, 0x2, RZ ;  /* 0x00000002191a7824 */ /* 0x041fe200078e00ff */
[----:B------:R-:W-:-:S04]  /*3050*/  IADD3 R25, R25, c[0x0][0x0], RZ ;  /* 0x0000000019197a10 */ /* 0x000fc80007ffe0ff */
[----:B------:R-:W0:Y:S01]  /*3060*/  LDS.U16 R27, [R26+0x100] ;  /* 0x000100001a1b7984 */ /* 0x000e220000000400 */
[----:B------:R-:W-:Y:S01]  /*3070*/  ISETP.GE.AND P2, PT, R25, 0x80, PT ;  /* 0x000000801900780c */ /* 0x000fe20003f46270 */
[----:B01----:R-:W-:-:S05]  /*3080*/  HMUL2 R27, R27.H0_H0, R24.H0_H0 ;  /* 0x200000181b1b7232 */ /* 0x003fca0000000800 */
[----:B------:R0:W-:Y:S07]  /*3090*/  STS.U16 [R26+0x100], R27 ;  /* 0x0001001b1a007388 */ /* 0x0001ee0000000400 */
[----:B------:R-:W-:Y:S05]  /*30a0*/  @!P2 BRA `(.L_x_722) ;  /* 0xffffff900000a947 */ /* 0x000fea000383ffff */
.L_x_721:
[----:B------:R-:W-:Y:S05]  /*30b0*/  BSYNC B0 ;  /* 0x0000000000007941 */ /* 0x000fea0003800000 */
.L_x_720:
        /* <DEDUP_REMOVED lines=11> */
.L_x_725:
[----:B------:R-:W-:-:S06]  /*3170*/  IMAD.WIDE R24, R87, 0x10, R48 ;  /* 0x0000001057187825 */ /* 0x000fcc00078e0230 */
[----:B0-----:R-:W2:Y:S04]  /*3180*/  LDG.E.128.CONSTANT R24, [R24.64] ;  /* 0x0000000c18187981 */ /* 0x001ea8000c1e9d00 */
[----:B--2---:R0:W-:Y:S02]  /*3190*/  STS.128 [R87.X16+0x200], R24 ;  /* 0x0002001857007388 */ /* 0x0041e4000000cc00 */
[----:B0-----:R-:W-:-:S04]  /*31a0*/  IADD3 R87, R87, c[0x0][0x0], RZ ;  /* 0x0000000057577a10 */ /* 0x001fc80007ffe0ff */
[----:B------:R-:W-:-:S13]  /*31b0*/  ISETP.GE.AND P2, PT, R87, UR9, PT ;  /* 0x0000000957007c0c */ /* 0x000fda000bf46270 */
[----:B------:R-:W-:Y:S05]  /*31c0*/  @!P2 BRA `(.L_x_725) ;  /* 0xffffffa00000a947 */ /* 0x000fea000383ffff */
.L_x_724:
[----:B------:R-:W-:Y:S05]  /*31d0*/  BSYNC B0 ;  /* 0x0000000000007941 */ /* 0x000fea0003800000 */
.L_x_723:
        /* <DEDUP_REMOVED lines=51> */
.L_x_729:
[----:B------:R-:W-:Y:S05]  /*3510*/  BSYNC B1 ;  /* 0x0000000000017941 */ /* 0x000fea0003800000 */
.L_x_728:
[----:B------:R-:W-:Y:S05]  /*3520*/  @!P2 BRA `(.L_x_727) ;  /* 0x000002900000a947 */ /* 0x000fea0003800000 */
[----:B------:R-:W-:Y:S01]  /*3530*/  USHF.L.U32 UR9, UR5, 0x6, URZ ;  /* 0x0000000605097899 */ /* 0x000fe2000800063f */
[----:B------:R-:W-:-:S04]  /*3540*/  IADD3 R24, R25, -UR5, RZ ;  /* 0x8000000519187c10 */ /* 0x000fc8000fffe0ff */
[----:B------:R-:W-:Y:S02]  /*3550*/  LEA R24, R24, 0x100, 0x1 ;  /* 0x0000010018187811 */ /* 0x000fe400078e08ff */
[----:B0-----:R-:W-:-:S05]  /*3560*/  LEA R26, R25, -UR9, 0x6 ;  /* 0x80000009191a7c11 */ /* 0x001fca000f8e30ff */
[----:B------:R-:W-:-:S05]  /*3570*/  IMAD.IADD R26, R43, 0x1, R26 ;  /* 0x000000012b1a7824 */ /* 0x000fca00078e021a */
.L_x_730:
        /* <DEDUP_REMOVED lines=36> */
.L_x_727:
[----:B------:R-:W-:Y:S05]  /*37c0*/  BSYNC B0 ;  /* 0x0000000000007941 */ /* 0x000fea0003800000 */
.L_x_726:
[----:B------:R-:W-:Y:S01]  /*37d0*/  BAR.SYNC.DEFER_BLOCKING 0x0 ;  /* 0x0000000000007b1d */ /* 0x000fe20000010000 */
[----:B------:R-:W-:-:S05]  /*37e0*/  ISETP.GE.AND P2, PT, R81, R80, PT ;  /* 0x000000505100720c */ /* 0x000fca0003f46270 */
[----:B------:R-:W-:Y:S08]  /*37f0*/  BSSY B0, `(.L_x_731) ;  /* 0x0000270000007945 */ /* 0x000ff00003800000 */
[----:B------:R-:W-:Y:S05]  /*3800*/  @P2 BRA `(.L_x_732) ;  /* 0x000026e000002947 */ /* 0x000fea0003800000 */
[----:B------:R-:W-:-:S05]  /*3810*/  IMAD.MOV.U32 R49, RZ, RZ, R81 ;  /* 0x000000ffff317224 */ /* 0x000fca00078e0051 */
.L_x_733:
        /* <DEDUP_REMOVED lines=621> */
.L_x_732:
[----:B------:R-:W-:Y:S05]  /*5ef0*/  BSYNC B0 ;  /* 0x0000000000007941 */ /* 0x000fea0003800000 */
.L_x_731:
        /* <DEDUP_REMOVED lines=163> */
.L_x_735:
[----:B------:R-:W-:Y:S05]  /*6930*/  BSYNC B0 ;  /* 0x0000000000007941 */ /* 0x000fea0003800000 */
.L_x_734:
        /* <DEDUP_REMOVED lines=12> */
.L_x_712:
        /* <DEDUP_REMOVED lines=11> */
.L_x_739:
        /* <DEDUP_REMOVED lines=21> */
.L_x_738:
[----:B------:R-:W-:Y:S05]  /*6c00*/  BSYNC B0 ;  /* 0x0000000000007941 */ /* 0x000fea0003800000 */
.L_x_737:
        /* <DEDUP_REMOVED lines=23> */
.L_x_740:
        /* <DEDUP_REMOVED lines=16> */
.L_x_1775:


//--------------------- .text._Z27flash_decoding_split_kernelI6__halfhLi8ELi128ELi128ELi64ELi256EEvPKT_PKT0_S6_S3_PS1_S7_iiiii --------------------------
	.section	.text._Z27flash_decoding_split_kernelI6__halfhLi8ELi128ELi128ELi64ELi256EEvPKT_PKT0_S6_S3_PS1_S7_iiiii,"ax",@progbits
	.sectionflags	@"SHF_BARRIERS=1"
	.sectioninfo	@"SHI_REGISTERS=96"
	.align	128
        .global         _Z27flash_decoding_split_kernelI6__halfhLi8ELi128ELi128ELi64ELi256EEvPKT_PKT0_S6_S3_PS1_S7_iiiii
        .type           _Z27flash_decoding_split_kernelI6__halfhLi8ELi128ELi128ELi64ELi256EEvPKT_PKT0_S6_S3_PS1_S7_iiiii,@function
        .size           _Z27flash_decoding_split_kernelI6__halfhLi8ELi128ELi128ELi64ELi256EEvPKT_PKT0_S6_S3_PS1_S7_iiiii,(.L_x_1776 - _Z27flash_decoding_split_kernelI6__halfhLi8ELi128ELi128ELi64ELi256EEvPKT_PKT0_S6_S3_PS1_S7_iiiii)
        .other          _Z27flash_decoding_split_kernelI6__halfhLi8ELi128ELi128ELi64ELi256EEvPKT_PKT0_S6_S3_PS1_S7_iiiii,@"STO_CUDA_ENTRY STV_DEFAULT"
_Z27flash_decoding_split_kernelI6__halfhLi8ELi128ELi128ELi64ELi256EEvPKT_PKT0_S6_S3_PS1_S7_iiiii:
.text._Z27flash_decoding_split_kernelI6__halfhLi8ELi128ELi128ELi64ELi256EEvPKT_PKT0_S6_S3_PS1_S7_iiiii:
        /* <DEDUP_REMOVED lines=18> */
.L_x_743:
[C---:B------:R-:W-:Y:S01]  /*0120*/  IMAD.SHL.U32 R3, R2.reuse, 0x2, RZ ;  /* 0x0000000202037824 */ /* 0x040fe200078e00ff */
[----:B------:R-:W-:-:S04]  /*0130*/  IADD3 R2, R2, c[0x0][0x0], RZ ;  /* 0x0000000002027a10 */ /* 0x000fc80007ffe0ff */
[----:B------:R0:W-:Y:S01]  /*0140*/  STS.U16 [R3+0x100], RZ ;  /* 0x000100ff03007388 */ /* 0x0001e20000000400 */
[----:B------:R-:W-:-:S13]  /*0150*/  ISETP.GE.AND P1, PT, R2, 0x80, PT ;  /* 0x000000800200780c */ /* 0x000fda0003f26270 */
[----:B0-----:R-:W-:Y:S05]  /*0160*/  @!P1 BRA `(.L_x_743) ;  /* 0xffffffb000009947 */ /* 0x001fea000383ffff */
.L_x_742:
[----:B------:R-:W-:Y:S05]  /*0170*/  BSYNC B0 ;  /* 0x0000000000007941 */ /* 0x000fea0003800000 */
.L_x_741:
        /* <DEDUP_REMOVED lines=138> */
.L_x_768:
        /* <DEDUP_REMOVED lines=21> */
.L_x_747:
[----:B------:R-:W-:-:S06]  /*0b70*/  IMAD.WIDE R24, R30, 0x10, R28 ;  /* 0x000000101e187825 */ /* 0x000fcc00078e021c */
[----:B------:R-:W2:Y:S04]  /*0b80*/  LDG.E.128.CONSTANT R24, [R24.64] ;  /* 0x0000000618187981 */ /* 0x000ea8000c1e9d00 */
[----:B--2---:R0:W-:Y:S02]  /*0b90*/  STS.128 [R30.X16+0x200], R24 ;  /* 0x000200181e007388 */ /* 0x0041e4000000cc00 */
[----:B0-----:R-:W-:-:S04]  /*0ba0*/  IADD3 R30, R30, c[0x0][0x0], RZ ;  /* 0x000000001e1e7a10 */ /* 0x001fc80007ffe0ff */
[----:B------:R-:W-:-:S13]  /*0bb0*/  ISETP.GE.AND P4, PT, R30, R85, PT ;  /* 0x000000551e00720c */ /* 0x000fda0003f86270 */
[----:B------:R-:W-:Y:S05]  /*0bc0*/  @!P4 BRA `(.L_x_747) ;  /* 0xffffffa00000c947 */ /* 0x000fea000383ffff */
.L_x_746:
[----:B------:R-:W-:Y:S05]  /*0bd0*/  BSYNC B0 ;  /* 0x0000000000007941 */ /* 0x000fea0003800000 */
.L_x_745:
        /* <DEDUP_REMOVED lines=346> */
.L_x_749:
[----:B------:R-:W-:Y:S05]  /*2180*/  BSYNC B0 ;  /* 0x0000000000007941 */ /* 0x000fea0003800000 */
.L_x_748:
        /* <DEDUP_REMOVED lines=185> */
.L_x_751:
[----:B0-----:R-:W-:Y:S05]  /*2d20*/  BSYNC B0 ;  /* 0x0000000000007941 */ /* 0x001fea0003800000 */
.L_x_750:
        /* <DEDUP_REMOVED lines=23> */
.L_x_754:
[C---:B0-----:R-:W-:Y:S01]  /*2ea0*/  IMAD.SHL.U32 R26, R25.reuse, 0x2, RZ ;  /* 0x00000002191a7824 */ /* 0x041fe200078e00ff */
[----:B------:R-:W-:-:S04]  /*2eb0*/  IADD3 R25, R25, c[0x0][0x0], RZ ;  /* 0x0000000019197a10 */ /* 0x000fc80007ffe0ff */
[----:B------:R-:W0:Y:S01]  /*2ec0*/  LDS.U16 R27, [R26+0x100] ;  /* 0x000100001a1b7984 */ /* 0x000e220000000400 */
[----:B------:R-:W-:Y:S01]  /*2ed0*/  ISETP.GE.AND P2, PT, R25, 0x80, PT ;  /* 0x000000801900780c */ /* 0x000fe20003f46270 */
[----:B01----:R-:W-:-:S05]  /*2ee0*/  HMUL2 R27, R27.H0_H0, R24.H0_H0 ;  /* 0x200000181b1b7232 */ /* 0x003fca0000000800 */
[----:B------:R0:W-:Y:S07]  /*2ef0*/  STS.U16 [R26+0x100], R27 ;  /* 0x0001001b1a007388 */ /* 0x0001ee0000000400 */
[----:B------:R-:W-:Y:S05]  /*2f00*/  @!P2 BRA `(.L_x_754) ;  /* 0xffffff900000a947 */ /* 0x000fea000383ffff */
.L_x_753:
[----:B------:R-:W-:Y:S05]  /*2f10*/  BSYNC B0 ;  /* 0x0000000000007941 */ /* 0x000fea0003800000 */
.L_x_752:
[----:B------:R-:W-:Y:S01]  /*2f20*/  BSSY B0, `(.L_x_755) ;  /* 0x000000b000007945 */ /* 0x000fe20003800000 */
[----:B------:R-:W-:Y:S05]  /*2f30*/  @P1 BRA `(.L_x_756) ;  /* 0x0000009000001947 */ /* 0x000fea0003800000 */
[----:B------:R-:W-:Y:S01]  /*2f40*/  IADD3 R86, P1, R86, c[0x0][0x170], RZ ;  /* 0x00005c0056567a10 */ /* 0x000fe20007f3e0ff */
[----:B------:R-:W-:-:S03]  /*2f50*/  IMAD.MOV.U32 R28, RZ, RZ, R0 ;  /* 0x000000ffff1c7224 */ /* 0x000fc600078e0000 */
[----:B------:R-:W-:-:S05]  /*2f60*/  IADD3.X R87, R84, c[0x0][0x174], RZ, P1, !PT ;  /* 0x00005d0054577a10 */ /* 0x000fca0000ffe4ff */
.L_x_757:
[----:B------:R-:W-:-:S06]  /*2f70*/  IMAD.WIDE R24, R28, 0x10, R86 ;  /* 0x000000101c187825 */ /* 0x000fcc00078e0256 */
[----:B0-----:R-:W2:Y:S04]  /*2f80*/  LDG.E.128.CONSTANT R24, [R24.64] ;  /* 0x0000000618187981 */ /* 0x001ea8000c1e9d00 */
[----:B--2---:R0:W-:Y:S02]  /*2f90*/  STS.128 [R28.X16+0x200], R24 ;  /* 0x000200181c007388 */ /* 0x0041e4000000cc00 */
[----:B0-----:R-:W-:-:S04]  /*2fa0*/  IADD3 R28, R28, c[0x0][0x0], RZ ;  /* 0x000000001c1c7a10 */ /* 0x001fc80007ffe0ff */
[----:B------:R-:W-:-:S13]  /*2fb0*/  ISETP.GE.AND P1, PT, R28, R85, PT ;  /* 0x000000551c00720c */ /* 0x000fda0003f26270 */
[----:B------:R-:W-:Y:S05]  /*2fc0*/  @!P1 BRA `(.L_x_757) ;  /* 0xffffffa000009947 */ /* 0x000fea000383ffff */
.L_x_756:
[----:B------:R-:W-:Y:S05]  /*2fd0*/  BSYNC B0 ;  /* 0x0000000000007941 */ /* 0x000fea0003800000 */
.L_x_755:
        /* <DEDUP_REMOVED lines=8> */
.L_x_761:
        /* <DEDUP_REMOVED lines=8> */
.L_x_760:
[----:B------:R-:W1:Y:S01]  /*30e0*/  LDS.64 R24, [RZ] ;  /* 0x00000000ff187984 */ /* 0x000e620000000a00 */
[----:B0-----:R-:W-:Y:S01]  /*30f0*/  IADD3 R26, R5, UR4, RZ ;  /* 0x00000004051a7c10 */ /* 0x001fe2000fffe0ff */
[----:B------:R-:W-:-:S03]  /*3100*/  IMAD.MOV.U32 R84, RZ, RZ, R0 ;  /* 0x000000ffff547224 */ /* 0x000fc600078e0000 */
[----:B------:R-:W-:-:S04]  /*3110*/  IMNMX R26, R79, R26, !PT ;  /* 0x0000001a4f1a7217 */ /* 0x000fc80007800200 */
[----:B------:R-:W-:-:S05]  /*3120*/  IMNMX R85, R26, UR5, !PT ;  /* 0x000000051a557c17 */ /* 0x000fca000f800200 */
[----:B------:R-:W-:-:S05]  /*3130*/  IMAD.IADD R85, R4, 0x1, -R85 ;  /* 0x0000000104557824 */ /* 0x000fca00078e0a55 */
[----:B------:R-:W-:Y:S02]  /*3140*/  LOP3.LUT R85, R85, 0x3, RZ, 0xc0, !PT ;  /* 0x0000000355557812 */ /* 0x000fe400078ec0ff */
.L_x_765:
        /* <DEDUP_REMOVED lines=36> */
.L_x_762:
        /* <DEDUP_REMOVED lines=10> */
.L_x_764:
        /* <DEDUP_REMOVED lines=30> */
.L_x_763:
[C---:B------:R-:W-:Y:S01]  /*3610*/  IMAD.SHL.U32 R26, R84.reuse, 0x2, RZ ;  /* 0x00000002541a7824 */ /* 0x040fe200078e00ff */
[----:B------:R-:W-:-:S04]  /*3620*/  IADD3 R84, R84, c[0x0][0x0], RZ ;  /* 0x0000000054547a10 */ /* 0x000fc80007ffe0ff */
[----:B------:R-:W0:Y:S01]  /*3630*/  LDS.U16 R27, [R26+0x100] ;  /* 0x000100001a1b7984 */ /* 0x000e220000000400 */
[----:B------:R-:W-:Y:S01]  /*3640*/  ISETP.GE.AND P1, PT, R84, 0x80, PT ;  /* 0x000000805400780c */ /* 0x000fe20003f26270 */
[----:B0-----:R-:W-:-:S05]  /*3650*/  HADD2 R27, R27.H0_H0, R30.H0_H0 ;  /* 0x2000001e1b1b7230 */ /* 0x001fca0000000800 */
[----:B------:R0:W-:Y:S07]  /*3660*/  STS.U16 [R26+0x100], R27 ;  /* 0x0001001b1a007388 */ /* 0x0001ee0000000400 */
[----:B------:R-:W-:Y:S05]  /*3670*/  @!P1 BRA `(.L_x_765) ;  /* 0xfffffad000009947 */ /* 0x000fea000383ffff */
.L_x_759:
[----:B------:R-:W-:Y:S05]  /*3680*/  BSYNC B0 ;  /* 0x0000000000007941 */ /* 0x000fea0003800000 */
.L_x_758:
        /* <DEDUP_REMOVED lines=165> */
.L_x_767:
[----:B------:R-:W-:Y:S05]  /*40e0*/  BSYNC B0 ;  /* 0x0000000000007941 */ /* 0x000fea0003800000 */
.L_x_766:
        /* <DEDUP_REMOVED lines=11> */
.L_x_744:
        /* <DEDUP_REMOVED lines=12> */
.L_x_771:
        /* <DEDUP_REMOVED lines=21> */
.L_x_770:
[----:B------:R-:W-:Y:S05]  /*43b0*/  BSYNC B0 ;  /* 0x0000000000007941 */ /* 0x000fea0003800000 */
.L_x_769:
        /* <DEDUP_REMOVED lines=23> */
.L_x_772:
        /* <DEDUP_REMOVED lines=13> */
.L_x_1776:


//--------------------- .text._Z35flash_decoding_paged_V_split_kernelI6__halfhLi8ELi128ELi128ELi32ELi256EEvPKT_PKT0_S6_S3_PS1_S7_iiiii --------------------------
	.section	.text._Z35flash_decoding_paged_V_split_kernelI6__halfhLi8ELi128ELi128ELi32ELi256EEvPKT_PKT0_S6_S3_PS1_S7_iiiii,"ax",@progbits
	.sectionflags	@"SHF_BARRIERS=1"
	.sectioninfo	@"SHI_REGISTERS=32"
	.align	128
        .global         _Z35flash_decoding_paged_V_split_kernelI6__halfhLi8ELi128ELi128ELi32ELi256EEvPKT_PKT0_S6_S3_PS1_S7_iiiii
        .type           _Z35flash_decoding_paged_V_split_kernelI6__halfhLi8ELi128ELi128ELi32ELi256EEvPKT_PKT0_S6_S3_PS1_S7_iiiii,@function
        .size           _Z35flash_decoding_paged_V_split_kernelI6__halfhLi8ELi128ELi128ELi32ELi256EEvPKT_PKT0_S6_S3_PS1_S7_iiiii,(.L_x_1777 - _Z35flash_decoding_paged_V_split_kernelI6__halfhLi8ELi128ELi128ELi32ELi256EEvPKT_PKT0_S6_S3_PS1_S7_iiiii)
        .other          _Z35flash_decoding_paged_V_split_kernelI6__halfhLi8ELi128ELi128ELi32ELi256EEvPKT_PKT0_S6_S3_PS1_S7_iiiii,@"STO_CUDA_ENTRY STV_DEFAULT"
_Z35flash_decoding_paged_V_split_kernelI6__halfhLi8ELi128ELi128ELi32ELi256EEvPKT_PKT0_S6_S3_PS1_S7_iiiii:
.text._Z35flash_decoding_paged_V_split_kernelI6__halfhLi8ELi128ELi128ELi32ELi256EEvPKT_PKT0_S6_S3_PS1_S7_iiiii:
        /* <DEDUP_REMOVED lines=15> */
.L_x_775:
[C---:B------:R-:W-:Y:S01]  /*00f0*/  IMAD.SHL.U32 R3, R2.reuse, 0x2, RZ ;  /* 0x0000000202037824 */ /* 0x040fe200078e00ff */
[----:B------:R-:W-:-:S04]  /*0100*/  IADD3 R2, R2, c[0x0][0x0], RZ ;  /* 0x0000000002027a10 */ /* 0x000fc80007ffe0ff */
[----:B------:R0:W-:Y:S01]  /*0110*/  STS.U16 [R3+0x100], RZ ;  /* 0x000100ff03007388 */ /* 0x0001e20000000400 */
[----:B------:R-:W-:-:S13]  /*0120*/  ISETP.GE.AND P1, PT, R2, 0x80, PT ;  /* 0x000000800200780c */ /* 0x000fda0003f26270 */
[----:B0-----:R-:W-:Y:S05]  /*0130*/  @!P1 BRA `(.L_x_775) ;  /* 0xffffffb000009947 */ /* 0x001fea000383ffff */
.L_x_774:
[----:B-1----:R-:W-:Y:S05]  /*0140*/  BSYNC B0 ;  /* 0x0000000000007941 */ /* 0x002fea0003800000 */
.L_x_773:
[----:B------:R-:W-:Y:S01]  /*0150*/  BSSY B0, `(.L_x_776) ;  /* 0x0000008000007945 */ /* 0x000fe20003800000 */
[----:B------:R-:W-:Y:S05]  /*0160*/  @P2 BRA `(.L_x_777) ;  /* 0x0000006000002947 */ /* 0x000fea0003800000 */
[----:B0-----:R-:W-:-:S04]  /*0170*/  IMAD.MOV.U32 R2, RZ, RZ, R0 ;  /* 0x000000ffff027224 */ /* 0x001fc800078e0000 */
.L_x_778:
[C---:B------:R-:W-:Y:S01]  /*0180*/  IMAD.SHL.U32 R3, R2.reuse, 0x2, RZ ;  /* 0x0000000202037824 */ /* 0x040fe200078e00ff */
[----:B------:R-:W-:-:S04]  /*0190*/  IADD3 R2, R2, c[0x0][0x0], RZ ;  /* 0x0000000002027a10 */ /* 0x000fc80007ffe0ff */
[----:B------:R0:W-:Y:S01]  /*01a0*/  STS.U16 [R3+0x1200], RZ ;  /* 0x001200ff03007388 */ /* 0x0001e20000000400 */
[----:B------:R-:W-:-:S13]  /*01b0*/  ISETP.GE.AND P1, PT, R2, 0x2000, PT ;  /* 0x000020000200780c */ /* 0x000fda0003f26270 */
[----:B0-----:R-:W-:Y:S05]  /*01c0*/  @!P1 BRA `(.L_x_778) ;  /* 0xffffffb000009947 */ /* 0x001fea000383ffff */
.L_x_777:
[----:B------:R-:W-:Y:S05]  /*01d0*/  BSYNC B0 ;  /* 0x0000000000007941 */ /* 0x000fea0003800000 */
.L_x_776:
        /* <DEDUP_REMOVED lines=135> */
.L_x_804:
        /* <DEDUP_REMOVED lines=16> */
.L_x_782:
[----:B------:R-:W-:-:S06]  /*0b50*/  IMAD.WIDE R8, R15, 0x10, R12 ;  /* 0x000000100f087825 */ /* 0x000fcc00078e020c */
[----:B------:R-:W2:Y:S04]  /*0b60*/  LDG.E.128.CONSTANT R8, [R8.64] ;  /* 0x0000000c08087981 */ /* 0x000ea8000c1e9d00 */
[----:B--2---:R0:W-:Y:S02]  /*0b70*/  STS.128 [R15.X16+0x200], R8 ;  /* 0x000200080f007388 */ /* 0x0041e4000000cc00 */
[----:B0-----:R-:W-:-:S04]  /*0b80*/  IADD3 R15, R15, c[0x0][0x0], RZ ;  /* 0x000000000f0f7a10 */ /* 0x001fc80007ffe0ff */
[----:B------:R-:W-:-:S13]  /*0b90*/  ISETP.GE.AND P1, PT, R15, UR14, PT ;  /* 0x0000000e0f007c0c */ /* 0x000fda000bf26270 */
[----:B------:R-:W-:Y:S05]  /*0ba0*/  @!P1 BRA `(.L_x_782) ;  /* 0xffffffa000009947 */ /* 0x000fea000383ffff */
.L_x_781:
[----:B------:R-:W-:Y:S05]  /*0bb0*/  BSYNC B0 ;  /* 0x0000000000007941 */ /* 0x000fea0003800000 */
.L_x_780:
        /* <DEDUP_REMOVED lines=183> */
.L_x_784:
[----:B------:R-:W-:Y:S05]  /*1730*/  BSYNC B0 ;  /* 0x0000000000007941 */ /* 0x000fea0003800000 */
.L_x_783:
        /* <DEDUP_REMOVED lines=185> */
.L_x_786:
[----:B0-----:R-:W-:Y:S05]  /*22d0*/  BSYNC B0 ;  /* 0x0000000000007941 */ /* 0x001fea0003800000 */
.L_x_785:
        /* <DEDUP_REMOVED lines=23> */
.L_x_789:
[C---:B0-----:R-:W-:Y:S01]  /*2450*/  IMAD.SHL.U32 R10, R9.reuse, 0x2, RZ ;  /* 0x00000002090a7824 */ /* 0x041fe200078e00ff */
[----:B------:R-:W-:-:S04]  /*2460*/  IADD3 R9, R9, c[0x0][0x0], RZ ;  /* 0x0000000009097a10 */ /* 0x000fc80007ffe0ff */
[----:B------:R-:W0:Y:S01]  /*2470*/  LDS.U16 R11, [R10+0x100] ;  /* 0x000100000a0b7984 */ /* 0x000e220000000400 */
[----:B------:R-:W-:Y:S01]  /*2480*/  ISETP.GE.AND P2, PT, R9, 0x80, PT ;  /* 0x000000800900780c */ /* 0x000fe20003f46270 */
[----:B01----:R-:W-:-:S05]  /*2490*/  HMUL2 R11, R11.H0_H0, R8.H0_H0 ;  /* 0x200000080b0b7232 */ /* 0x003fca0000000800 */
[----:B------:R0:W-:Y:S07]  /*24a0*/  STS.U16 [R10+0x100], R11 ;  /* 0x0001000b0a007388 */ /* 0x0001ee0000000400 */
[----:B------:R-:W-:Y:S05]  /*24b0*/  @!P2 BRA `(.L_x_789) ;  /* 0xffffff900000a947 */ /* 0x000fea000383ffff */
.L_x_788:
[----:B------:R-:W-:Y:S05]  /*24c0*/  BSYNC B0 ;  /* 0x0000000000007941 */ /* 0x000fea0003800000 */
.L_x_787:
        /* <DEDUP_REMOVED lines=13> */
.L_x_792:
[----:B------:R-:W-:-:S06]  /*25a0*/  IMAD.WIDE R8, R15, 0x10, R12 ;  /* 0x000000100f087825 */ /* 0x000fcc00078e020c */
[----:B0-----:R-:W2:Y:S04]  /*25b0*/  LDG.E.128.CONSTANT R8, [R8.64] ;  /* 0x0000000c08087981 */ /* 0x001ea8000c1e9d00 */
[----:B--2---:R0:W-:Y:S02]  /*25c0*/  STS.128 [R15.X16+0x200], R8 ;  /* 0x000200080f007388 */ /* 0x0041e4000000cc00 */
[----:B0-----:R-:W-:-:S04]  /*25d0*/  IADD3 R15, R15, c[0x0][0x0], RZ ;  /* 0x000000000f0f7a10 */ /* 0x001fc80007ffe0ff */
[----:B------:R-:W-:-:S13]  /*25e0*/  ISETP.GE.AND P2, PT, R15, UR14, PT ;  /* 0x0000000e0f007c0c */ /* 0x000fda000bf46270 */
[----:B------:R-:W-:Y:S05]  /*25f0*/  @!P2 BRA `(.L_x_792) ;  /* 0xffffffa00000a947 */ /* 0x000fea000383ffff */
.L_x_791:
[----:B------:R-:W-:Y:S05]  /*2600*/  BSYNC B0 ;  /* 0x0000000000007941 */ /* 0x000fea0003800000 */
.L_x_790:
        /* <DEDUP_REMOVED lines=48> */
.L_x_796:
[----:B------:R-:W-:Y:S05]  /*2910*/  BSYNC B1 ;  /* 0x0000000000017941 */ /* 0x000fea0003800000 */
.L_x_795:
[----:B------:R-:W-:Y:S05]  /*2920*/  @!P2 BRA `(.L_x_794) ;  /* 0x000002900000a947 */ /* 0x000fea0003800000 */
[----:B------:R-:W-:Y:S01]  /*2930*/  USHF.L.U32 UR14, UR8, 0x5, URZ ;  /* 0x00000005080e7899 */ /* 0x000fe2000800063f */
[----:B------:R-:W-:-:S04]  /*2940*/  IADD3 R8, R9, -UR8, RZ ;  /* 0x8000000809087c10 */ /* 0x000fc8000fffe0ff */
[----:B------:R-:W-:Y:S02]  /*2950*/  LEA R8, R8, 0x80, 0x1 ;  /* 0x0000008008087811 */ /* 0x000fe400078e08ff */
[----:B0-----:R-:W-:-:S05]  /*2960*/  LEA R11, R9, -UR14, 0x5 ;  /* 0x8000000e090b7c11 */ /* 0x001fca000f8e28ff */
[----:B------:R-:W-:-:S05]  /*2970*/  IMAD.IADD R10, R6, 0x1, R11 ;  /* 0x00000001060a7824 */ /* 0x000fca00078e020b */
.L_x_797:
        /* <DEDUP_REMOVED lines=36> */
.L_x_794:
[----:B------:R-:W-:Y:S05]  /*2bc0*/  BSYNC B0 ;  /* 0x0000000000007941 */ /* 0x000fea0003800000 */
.L_x_793:
[----:B------:R-:W-:Y:S01]  /*2bd0*/  BAR.SYNC.DEFER_BLOCKING 0x0 ;  /* 0x0000000000007b1d */ /* 0x000fe20000010000 */
[----:B------:R-:W-:-:S05]  /*2be0*/  ISETP.GE.AND P2, PT, R19, R4, PT ;  /* 0x000000041300720c */ /* 0x000fca0003f46270 */
[----:B------:R-:W-:Y:S08]  /*2bf0*/  BSSY B0, `(.L_x_798) ;  /* 0x0000271000007945 */ /* 0x000ff00003800000 */
[----:B------:R-:W-:Y:S05]  /*2c00*/  @P2 BRA `(.L_x_799) ;  /* 0x000026f000002947 */ /* 0x000fea0003800000 */
[----:B------:R-:W-:-:S05]  /*2c10*/  IMAD.MOV.U32 R13, RZ, RZ, R19 ;  /* 0x000000ffff0d7224 */ /* 0x000fca00078e0013 */
.L_x_800:
        /* <DEDUP_REMOVED lines=622> */
.L_x_799:
[----:B------:R-:W-:Y:S05]  /*5300*/  BSYNC B0 ;  /* 0x0000000000007941 */ /* 0x000fea0003800000 */
.L_x_798:
        /* <DEDUP_REMOVED lines=163> */
.L_x_802:
[----:B------:R-:W-:Y:S05]  /*5d40*/  BSYNC B0 ;  /* 0x0000000000007941 */ /* 0x000fea0003800000 */
.L_x_801:
        /* <DEDUP_REMOVED lines=12> */
.L_x_803:
[----:B------:R-:W-:Y:S02]  /*5e10*/  PRMT R3, R8, 0x7610, R3 ;  /* 0x0000761008037816 */ /* 0x000fe40000000003 */
.L_x_779:
        /* <DEDUP_REMOVED lines=12> */
.L_x_807:
        /* <DEDUP_REMOVED lines=21> */
.L_x_806:
[----:B------:R-:W-:Y:S05]  /*6030*/  BSYNC B0 ;  /* 0x0000000000007941 */ /* 0x000fea0003800000 */
.L_x_805:
        /* <DEDUP_REMOVED lines=23> */
.L_x_808:
        /* <DEDUP_REMOVED lines=13> */
.L_x_1777:


//--------------------- .text._Z28flash_decoding_reduce_kernelI6__halfLi8ELi128EEvPKT_S3_PS1_ii --------------------------
	.section	.text._Z28flash_decoding_reduce_kernelI6__halfLi8ELi128EEvPKT_S3_PS1_ii,"ax",@progbits
	.sectionflags	@"SHF_BARRIERS=1"
	.sectioninfo	@"SHI_REGISTERS=31"
	.align	128
        .global         _Z28flash_decoding_reduce_kernelI6__halfLi8ELi128EEvPKT_S3_PS1_ii
        .type           _Z28flash_decoding_reduce_kernelI6__halfLi8ELi128EEvPKT_S3_PS1_ii,@function
        .size           _Z28flash_decoding_reduce_kernelI6__halfLi8ELi128EEvPKT_S3_PS1_ii,(.L_x_1778 - _Z28flash_decoding_reduce_kernelI6__halfLi8ELi128EEvPKT_S3_PS1_ii)
        .other          _Z28flash_decoding_reduce_kernelI6__halfLi8ELi128EEvPKT_S3_PS1_ii,@"STO_CUDA_ENTRY STV_DEFAULT"
_Z28flash_decoding_reduce_kernelI6__halfLi8ELi128EEvPKT_S3_PS1_ii:
.text._Z28flash_decoding_reduce_kernelI6__halfLi8ELi128EEvPKT_S3_PS1_ii:
[----:B------:R-:W-:Y:S02]  /*0000*/  IMAD.MOV.U32 R1, RZ, RZ, c[0x0][0x28] ;  /* 0x00000a00ff017624 */ /* 0x000fe400078e00ff */
[----:B------:R-:W0:Y:S01]  /*0010*/  S2R R6, SR_CTAID.X ;  /* 0x0000000000067919 */ /* 0x000e220000002500 */
[----:B------:R-:W-:Y:S01]  /*0020*/  HFMA2.MMA R2, -RZ, RZ, 0, 1.1920928955078125e-07 ;  /* 0x00000002ff027435 */ /* 0x000fe200000001ff */
[----:B------:R-:W-:Y:S02]  /*0030*/  ULDC.64 UR4, c[0x0][0x118] ;  /* 0x0000460000047ab9 */ /* 0x000fe40000000a00 */
[----:B------:R-:W0:Y:S04]  /*0040*/  S2R R3, SR_CTAID.Y ;  /* 0x0000000000037919 */ /* 0x000e280000002600 */
[----:B------:R-:W1:Y:S01]  /*0050*/  S2R R7, SR_TID.X ;  /* 0x0000000000077919 */ /* 0x000e620000002100 */
[----:B0-----:R-:W-:-:S04]  /*0060*/  IMAD R6, R6, c[0x0][0x17c], R3 ;  /* 0x00005f0006067a24 */ /* 0x001fc800078e0203 */
[----:B-1----:R-:W-:-:S04]  /*0070*/  IMAD R3, R6, 0x80, R7 ;  /* 0x0000008006037824 */ /* 0x002fc800078e0207 */
[----:B------:R-:W-:-:S04]  /*0080*/  IMAD R4, R6, 0x400, R3 ;  /* 0x0000040006047824 */ /* 0x000fc800078e0203 */
[----:B------:R-:W-:-:S05]  /*0090*/  IMAD.WIDE R4, R4, R2, c[0x0][0x160] ;  /* 0x0000580004047625 */ /* 0x000fca00078e0202 */
[----:B------:R0:W5:Y:S01]  /*00a0*/  LDG.E.U16.CONSTANT R0, [R4.64] ;  /* 0x0000000404007981 */ /* 0x000162000c1e9500 */
[C---:B------:R-:W-:Y:S01]  /*00b0*/  ISETP.NE.AND P3, PT, R7.reuse, RZ, PT ;  /* 0x000000ff0700720c */ /* 0x040fe20003f65270 */
[----:B------:R-:W-:Y:S01]  /*00c0*/  BSSY B0, `(.L_x_809) ;  /* 0x000001a000007945 */ /* 0x000fe20003800000 */
[----:B------:R-:W-:Y:S01]  /*00d0*/  ISETP.GT.AND P0, PT, R7, 0x8, PT ;  /* 0x000000080700780c */ /* 0x000fe20003f04270 */
[----:B------:R-:W-:-:S04]  /*00e0*/  IMAD.WIDE R2, R3, R2, c[0x0][0x170] ;  /* 0x00005c0003027625 */ /* 0x000fc800078e0202 */
[----:B------:R-:W-:-:S06]  /*00f0*/  IMAD R6, R6, 0x9, RZ ;  /* 0x0000000906067824 */ /* 0x000fcc00078e02ff */
[----:B------:R-:W-:Y:S05]  /*0100*/  @P3 BRA `(.L_x_810) ;  /* 0x0000015000003947 */ /* 0x000fea0003800000 */
[----:B0-----:R-:W-:-:S04]  /*0110*/  IMAD.MOV.U32 R9, RZ, RZ, 0x2 ;  /* 0x00000002ff097424 */ /* 0x001fc800078e00ff */
[----:B------:R-:W-:-:S05]  /*0120*/  IMAD.WIDE R8, R6, R9, c[0x0][0x168] ;  /* 0x00005a0006087625 */ /* 0x000fca00078e0209 */
[----:B------:R-:W2:Y:S04]  /*0130*/  LDG.E.U16.CONSTANT R10, [R8.64] ;  /* 0x00000004080a7981 */ /* 0x000ea8000c1e9500 */
[----:B------:R-:W3:Y:S04]  /*0140*/  LDG.E.U16.CONSTANT R11, [R8.64+0x2] ;  /* 0x00000204080b7981 */ /* 0x000ee8000c1e9500 */
[----:B------:R-:W4:Y:S04]  /*0150*/  LDG.E.U16.CONSTANT R13, [R8.64+0x4] ;  /* 0x00000404080d7981 */ /* 0x000f28000c1e9500 */
[----:B------:R-:W4:Y:S04]  /*0160*/  LDG.E.U16.CONSTANT R15, [R8.64+0x6] ;  /* 0x00000604080f7981 */ /* 0x000f28000c1e9500 */
[----:B------:R-:W4:Y:S04]  /*0170*/  LDG.E.U16.CONSTANT R17, [R8.64+0x8] ;  /* 0x0000080408117981 */ /* 0x000f28000c1e9500 */
[----:B------:R-:W4:Y:S04]  /*0180*/  LDG.E.U16.CONSTANT R19, [R8.64+0xa] ;  /* 0x00000a0408137981 */ /* 0x000f28000c1e9500 */
[----:B------:R-:W4:Y:S04]  /*0190*/  LDG.E.U16.CONSTANT R21, [R8.64+0xc] ;  /* 0x00000c0408157981 */ /* 0x000f28000c1e9500 */
[----:B------:R-:W4:Y:S04]  /*01a0*/  LDG.E.U16.CONSTANT R23, [R8.64+0xe] ;  /* 0x00000e0408177981 */ /* 0x000f28000c1e9500 */
[----:B------:R-:W4:Y:S01]  /*01b0*/  LDG.E.U16.CONSTANT R25, [R8.64+0x10] ;  /* 0x0000100408197981 */ /* 0x000f22000c1e9500 */
[----:B--2---:R-:W-:-:S04]  /*01c0*/  HMNMX2 R10, R10.H0_H0, -INF , -INF , !PT ;  /* 0xfc00fc000a0a7840 */ /* 0x004fc80007800800 */
[----:B---3--:R-:W-:-:S04]  /*01d0*/  HMNMX2 R10, R10.H0_H0, R11.H0_H0, !PT ;  /* 0x2000000b0a0a7240 */ /* 0x008fc80007800800 */
[----:B----4-:R-:W-:-:S04]  /*01e0*/  HMNMX2 R10, R10.H0_H0, R13.H0_H0, !PT ;  /* 0x2000000d0a0a7240 */ /* 0x010fc80007800800 */
[----:B------:R-:W-:-:S04]  /*01f0*/  HMNMX2 R10, R10.H0_H0, R15.H0_H0, !PT ;  /* 0x2000000f0a0a7240 */ /* 0x000fc80007800800 */
[----:B------:R-:W-:-:S04]  /*0200*/  HMNMX2 R10, R10.H0_H0, R17.H0_H0, !PT ;  /* 0x200000110a0a7240 */ /* 0x000fc80007800800 */
[----:B------:R-:W-:-:S04]  /*0210*/  HMNMX2 R10, R10.H0_H0, R19.H0_H0, !PT ;  /* 0x200000130a0a7240 */ /* 0x000fc80007800800 */
[----:B------:R-:W-:-:S04]  /*0220*/  HMNMX2 R10, R10.H0_H0, R21.H0_H0, !PT ;  /* 0x200000150a0a7240 */ /* 0x000fc80007800800 */
[----:B------:R-:W-:-:S04]  /*0230*/  HMNMX2 R10, R10.H0_H0, R23.H0_H0, !PT ;  /* 0x200000170a0a7240 */ /* 0x000fc80007800800 */
[----:B------:R-:W-:-:S05]  /*0240*/  HMNMX2 R10, R10.H0_H0, R25.H0_H0, !PT ;  /* 0x200000190a0a7240 */ /* 0x000fca0007800800 */
[----:B------:R0:W-:Y:S02]  /*0250*/  STS.U16 [0x12], R10 ;  /* 0x0000120aff007388 */ /* 0x0001e40000000400 */
.L_x_810:
[----:B0-----:R-:W-:Y:S05]  /*0260*/  BSYNC B0 ;  /* 0x0000000000007941 */ /* 0x001fea0003800000 */
.L_x_809:
[----:B------:R-:W-:Y:S06]  /*0270*/  BAR.SYNC.DEFER_BLOCKING 0x0 ;  /* 0x0000000000007b1d */ /* 0x000fec0000010000 */
[----:B------:R-:W-:Y:S01]  /*0280*/  BSSY B0, `(.L_x_811) ;  /* 0x000001b000007945 */ /* 0x000fe20003800000 */
[----:B------:R-:W-:Y:S05]  /*0290*/  @P0 BRA `(.L_x_812) ;  /* 0x0000019000000947 */ /* 0x000fea0003800000 */
[----:B------:R-:W0:Y:S02]  /*02a0*/  LDS.U16 R10, [0x12] ;  /* 0x00001200ff0a7984 */ /* 0x000e240000000400 */
.L_x_813:
[----:B------:R-:W-:Y:S01]  /*02b0*/  IADD3 R8, R6, R7, RZ ;  /* 0x0000000706087210 */ /* 0x000fe20007ffe0ff */
[----:B------:R-:W-:-:S04]  /*02c0*/  IMAD.MOV.U32 R9, RZ, RZ, 0x2 ;  /* 0x00000002ff097424 */ /* 0x000fc800078e00ff */
[----:B------:R-:W-:-:S06]  /*02d0*/  IMAD.WIDE R8, R8, R9, c[0x0][0x168] ;  /* 0x00005a0008087625 */ /* 0x000fcc00078e0209 */
[----:B------:R-:W2:Y:S02]  /*02e0*/  LDG.E.U16.CONSTANT R9, [R8.64] ;  /* 0x0000000408097981 */ /* 0x000ea4000c1e9500 */
[----:B0-2---:R-:W-:-:S05]  /*02f0*/  HADD2 R9, R9.H0_H0, -R10.H0_H0 ;  /* 0xa000000a09097230 */ /* 0x005fca0000000800 */
        /* <DEDUP_REMOVED lines=19> */
.L_x_812:
[----:B------:R-:W-:Y:S05]  /*0430*/  BSYNC B0 ;  /* 0x0000000000007941 */ /* 0x000fea0003800000 */
.L_x_811:
[----:B------:R-:W-:Y:S06]  /*0440*/  BAR.SYNC.DEFER_BLOCKING 0x0 ;  /* 0x0000000000007b1d */ /* 0x000fec0000010000 */
[----:B------:R-:W-:Y:S01]  /*0450*/  BSSY B0, `(.L_x_814) ;  /* 0x000000f000007945 */ /* 0x000fe20003800000 */
[----:B------:R-:W-:Y:S05]  /*0460*/  @P3 BRA `(.L_x_815) ;  /* 0x000000d000003947 */ /* 0x000fea0003800000 */
[----:B------:R-:W0:Y:S04]  /*0470*/  LDS.64 R6, [RZ] ;  /* 0x00000000ff067984 */ /* 0x000e280000000a00 */
[----:B------:R-:W1:Y:S04]  /*0480*/  LDS.64 R10, [0x8] ;  /* 0x00000800ff0a7984 */ /* 0x000e680000000a00 */
[----:B------:R-:W2:Y:S01]  /*0490*/  LDS.U16 R9, [0x10] ;  /* 0x00001000ff097984 */ /* 0x000ea20000000400 */
[----:B0-----:R-:W-:-:S04]  /*04a0*/  HADD2 R8, R6.H0_H0, RZ.H0_H0 ;  /* 0x200000ff06087230 */ /* 0x001fc80000000800 */
[----:B------:R-:W-:-:S04]  /*04b0*/  HADD2 R8, R8.H0_H0, R6.H1_H1 ;  /* 0x3000000608087230 */ /* 0x000fc80000000800 */
[----:B------:R-:W-:-:S04]  /*04c0*/  HADD2 R8, R8.H0_H0, R7.H0_H0 ;  /* 0x2000000708087230 */ /* 0x000fc80000000800 */
[----:B------:R-:W-:-:S04]  /*04d0*/  HADD2 R8, R8.H0_H0, R7.H1_H1 ;  /* 0x3000000708087230 */ /* 0x000fc80000000800 */
[----:B-1----:R-:W-:-:S04]  /*04e0*/  HADD2 R8, R8.H0_H0, R10.H0_H0 ;  /* 0x2000000a08087230 */ /* 0x002fc80000000800 */
[----:B------:R-:W-:-:S04]  /*04f0*/  HADD2 R8, R8.H0_H0, R10.H1_H1 ;  /* 0x3000000a08087230 */ /* 0x000fc80000000800 */
[----:B------:R-:W-:-:S04]  /*0500*/  HADD2 R8, R8.H0_H0, R11.H0_H0 ;  /* 0x2000000b08087230 */ /* 0x000fc80000000800 */
[----:B------:R-:W-:-:S04]  /*0510*/  HADD2 R8, R8.H0_H0, R11.H1_H1 ;  /* 0x3000000b08087230 */ /* 0x000fc80000000800 */
[----:B--2---:R-:W-:-:S05]  /*0520*/  HADD2 R8, R8.H0_H0, R9.H0_H0 ;  /* 0x2000000908087230 */ /* 0x004fca0000000800 */
[----:B------:R0:W-:Y:S02]  /*0530*/  STS.U16 [0x14], R8 ;  /* 0x00001408ff007388 */ /* 0x0001e40000000400 */
.L_x_815:
[----:B------:R-:W-:Y:S05]  /*0540*/  BSYNC B0 ;  /* 0x0000000000007941 */ /* 0x000fea0003800000 */
.L_x_814:
[----:B------:R-:W-:Y:S06]  /*0550*/  BAR.SYNC.DEFER_BLOCKING 0x0 ;  /* 0x0000000000007b1d */ /* 0x000fec0000010000 */
[----:B------:R1:W2:Y:S04]  /*0560*/  LDG.E.U16.CONSTANT R7, [R4.64+0x100] ;  /* 0x0001000404077981 */ /* 0x0002a8000c1e9500 */
[----:B------:R1:W3:Y:S04]  /*0570*/  LDG.E.U16.CONSTANT R26, [R4.64+0x200] ;  /* 0x00020004041a7981 */ /* 0x0002e8000c1e9500 */
[----:B------:R1:W4:Y:S04]  /*0580*/  LDG.E.U16.CONSTANT R17, [R4.64+0x300] ;  /* 0x0003000404117981 */ /* 0x000328000c1e9500 */
[----:B------:R1:W2:Y:S04]  /*0590*/  LDG.E.U16.CONSTANT R18, [R4.64+0x400] ;  /* 0x0004000404127981 */ /* 0x0002a8000c1e9500 */
[----:B------:R1:W2:Y:S04]  /*05a0*/  LDG.E.U16.CONSTANT R16, [R4.64+0x500] ;  /* 0x0005000404107981 */ /* 0x0002a8000c1e9500 */
[----:B------:R-:W2:Y:S04]  /*05b0*/  LDG.E.U16 R25, [R2.64] ;  /* 0x0000000402197981 */ /* 0x000ea8000c1e1500 */
[----:B------:R1:W3:Y:S04]  /*05c0*/  LDG.E.U16.CONSTANT R13, [R4.64+0x600] ;  /* 0x00060004040d7981 */ /* 0x0002e8000c1e9500 */
[----:B------:R1:W3:Y:S04]  /*05d0*/  LDG.E.U16.CONSTANT R9, [R4.64+0x700] ;  /* 0x0007000404097981 */ /* 0x0002e8000c1e9500 */
[----:B------:R1:W3:Y:S04]  /*05e0*/  LDG.E.U16.CONSTANT R6, [R4.64+0x800] ;  /* 0x0008000404067981 */ /* 0x0002e8000c1e9500 */
[----:B------:R-:W0:Y:S04]  /*05f0*/  LDS.U16 R15, [0x14] ;  /* 0x00001400ff0f7984 */ /* 0x000e280000000400 */
[----:B0-----:R-:W0:Y:S04]  /*0600*/  LDS.U16 R8, [RZ] ;  /* 0x00000000ff087984 */ /* 0x001e280000000400 */
[----:B------:R-:W1:Y:S04]  /*0610*/  LDS.U16 R10, [0x2] ;  /* 0x00000200ff0a7984 */ /* 0x000e680000000400 */
[----:B------:R-:W1:Y:S04]  /*0620*/  LDS.U16 R19, [0x4] ;  /* 0x00000400ff137984 */ /* 0x000e680000000400 */
[----:B------:R-:W1:Y:S04]  /*0630*/  LDS.U16 R28, [0x6] ;  /* 0x00000600ff1c7984 */ /* 0x000e680000000400 */
[----:B------:R-:W1:Y:S04]  /*0640*/  LDS.U16 R14, [0x8] ;  /* 0x00000800ff0e7984 */ /* 0x000e680000000400 */
[----:B------:R-:W1:Y:S01]  /*0650*/  LDS.U16 R21, [0xa] ;  /* 0x00000a00ff157984 */ /* 0x000e620000000400 */
[----:B------:R-:W-:-:S04]  /*0660*/  HADD2.F32 R15, -RZ, R15.H0_H0 ;  /* 0x2000000fff0f7230 */ /* 0x000fc80000004100 */
[----:B------:R-:W1:Y:S01]  /*0670*/  MUFU.RCP R11, R15 ;  /* 0x0000000f000b7308 */ /* 0x000e620000001000 */
[----:B0-----:R-:W-:Y:S02]  /*0680*/  HADD2.F32 R12, -RZ, R8.H0_H0 ;  /* 0x20000008ff0c7230 */ /* 0x001fe40000004100 */
[----:B-1----:R-:W-:-:S03]  /*0690*/  HADD2.F32 R4, -RZ, R10.H0_H0 ;  /* 0x2000000aff047230 */ /* 0x002fc60000004100 */
[----:B------:R-:W-:-:S05]  /*06a0*/  FMUL.FTZ R22, R12, R11 ;  /* 0x0000000b0c167220 */ /* 0x000fca0000410000 */
[----:B------:R-:W-:-:S05]  /*06b0*/  F2FP.PACK_AB R5, RZ, R22 ;  /* 0x00000016ff05723e */ /* 0x000fca00000000ff */
[C---:B------:R-:W-:Y:S02]  /*06c0*/  HSETP2.GEU.AND P1, PT, |R5|.reuse.H0_H0, 8.523464202880859375e-06, 8.523464202880859375e-06, PT ;  /* 0x008f008f05007434 */ /* 0x040fe40003f2ea00 */
[----:B------:R-:W-:Y:S01]  /*06d0*/  HSETP2.GT.AND P0, PT, |R5|.H0_H0, RZ.H0_H0, PT ;  /* 0x200000ff05007234 */ /* 0x000fe20003f04a00 */
[----:B------:R-:W-:-:S04]  /*06e0*/  FMUL.FTZ R23, R11, R4 ;  /* 0x000000040b177220 */ /* 0x000fc80000410000 */
[----:B------:R-:W-:Y:S02]  /*06f0*/  PLOP3.LUT P2, PT, P1, P0, PT, 0xa2, 0x0 ;  /* 0x000000000000781c */ /* 0x000fe40000f41472 */
[----:B------:R-:W-:Y:S01]  /*0700*/  F2FP.PACK_AB R20, RZ, R23 ;  /* 0x00000017ff14723e */ /* 0x000fe200000000ff */
[----:B------:R-:W-:Y:S02]  /*0710*/  HADD2.F32 R8, -RZ, R19.H0_H0 ;  /* 0x20000013ff087230 */ /* 0x000fe40000004100 */
[----:B------:R-:W-:Y:S02]  /*0720*/  LDS.U16 R19, [0xe] ;  /* 0x00000e00ff137984 */ /* 0x000fe40000000400 */
[C---:B------:R-:W-:Y:S02]  /*0730*/  HSETP2.GEU.AND P1, PT, |R20|.reuse.H0_H0, 8.523464202880859375e-06, 8.523464202880859375e-06, PT ;  /* 0x008f008f14007434 */ /* 0x040fe40003f2ea00 */
[----:B------:R-:W-:Y:S01]  /*0740*/  HSETP2.GT.AND P0, PT, |R20|.H0_H0, RZ.H0_H0, PT ;  /* 0x200000ff14007234 */ /* 0x000fe20003f04a00 */
[----:B------:R-:W-:-:S03]  /*0750*/  FMUL.FTZ R10, R11, R8 ;  /* 0x000000080b0a7220 */ /* 0x000fc60000410000 */
[----:B------:R-:W-:Y:S01]  /*0760*/  @!P2 FFMA.FTZ R12, -R15, R22, R12 ;  /* 0x000000160f0ca223 */ /* 0x000fe2000001010c */
[----:B------:R-:W-:-:S03]  /*0770*/  PLOP3.LUT P0, PT, P1, P0, PT, 0xa2, 0x0 ;  /* 0x000000000000781c */ /* 0x000fc60000f01472 */
[----:B------:R-:W-:Y:S01]  /*0780*/  @!P2 FFMA.FTZ R22, R11, R12, R22 ;  /* 0x0000000c0b16a223 */ /* 0x000fe20000010016 */
[----:B------:R-:W-:-:S04]  /*0790*/  F2FP.PACK_AB R12, RZ, R10 ;  /* 0x0000000aff0c723e */ /* 0x000fc800000000ff */
[----:B------:R-:W-:Y:S01]  /*07a0*/  @!P2 F2FP.PACK_AB R5, RZ, R22 ;  /* 0x00000016ff05a23e */ /* 0x000fe200000000ff */
[C---:B------:R-:W-:Y:S01]  /*07b0*/  HSETP2.GEU.AND P2, PT, |R12|.reuse.H0_H0, 8.523464202880859375e-06, 8.523464202880859375e-06, PT ;  /* 0x008f008f0c007434 */ /* 0x040fe20003f4ea00 */
[----:B------:R-:W0:Y:S01]  /*07c0*/  LDS.U16 R22, [0xc] ;  /* 0x00000c00ff167984 */ /* 0x000e220000000400 */
[----:B------:R-:W-:Y:S02]  /*07d0*/  HSETP2.GT.AND P1, PT, |R12|.H0_H0, RZ.H0_H0, PT ;  /* 0x200000ff0c007234 */ /* 0x000fe40003f24a00 */
[----:B------:R-:W-:-:S03]  /*07e0*/  HADD2.F32 R28, -RZ, R28.H0_H0 ;  /* 0x2000001cff1c7230 */ /* 0x000fc60000004100 */
[----:B------:R-:W-:Y:S02]  /*07f0*/  PLOP3.LUT P1, PT, P2, P1, PT, 0xa2, 0x0 ;  /* 0x000000000000781c */ /* 0x000fe40001723472 */
[----:B------:R-:W-:Y:S01]  /*0800*/  FMUL.FTZ R24, R11, R28 ;  /* 0x0000001c0b187220 */ /* 0x000fe20000410000 */
[----:B------:R-:W-:Y:S01]  /*0810*/  HADD2.F32 R14, -RZ, R14.H0_H0 ;  /* 0x2000000eff0e7230 */ /* 0x000fe20000004100 */
[----:B------:R-:W-:Y:S01]  /*0820*/  PRMT R27, R20, 0x7610, R27 ;  /* 0x00007610141b7816 */ /* 0x000fe2000000001b */
[----:B------:R-:W-:Y:S01]  /*0830*/  HADD2.F32 R20, -RZ, R21.H0_H0 ;  /* 0x20000015ff147230 */ /* 0x000fe20000004100 */
[----:B------:R-:W-:-:S04]  /*0840*/  PRMT R21, R12, 0x7610, R21 ;  /* 0x000076100c157816 */ /* 0x000fc80000000015 */
[----:B------:R-:W-:Y:S01]  /*0850*/  FMUL.FTZ R12, R11, R20 ;  /* 0x000000140b0c7220 */ /* 0x000fe20000410000 */
[----:B0-----:R-:W-:Y:S02]  /*0860*/  HADD2.F32 R22, -RZ, R22.H0_H0 ;  /* 0x20000016ff167230 */ /* 0x001fe40000004100 */
[----:B--2--5:R-:W-:Y:S01]  /*0870*/  HFMA2 R0, R0.H0_H0, R5.H0_H0, R25.H0_H0 ;  /* 0x2000000500007231 */ /* 0x024fe20000040819 */
[----:B------:R-:W-:Y:S02]  /*0880*/  @!P0 FFMA.FTZ R5, -R15, R23, R4 ;  /* 0x000000170f058223 */ /* 0x000fe40000010104 */
[----:B------:R-:W0:Y:S02]  /*0890*/  LDS.U16 R4, [0x10] ;  /* 0x00001000ff047984 */ /* 0x000e240000000400 */
[----:B------:R-:W-:Y:S01]  /*08a0*/  @!P0 FFMA.FTZ R23, R11, R5, R23 ;  /* 0x000000050b178223 */ /* 0x000fe20000010017 */
[----:B------:R-:W-:Y:S01]  /*08b0*/  F2FP.PACK_AB R5, RZ, R24 ;  /* 0x00000018ff05723e */ /* 0x000fe200000000ff */
[----:B------:R-:W-:-:S02]  /*08c0*/  @!P1 FFMA.FTZ R25, -R15, R10, R8 ;  /* 0x0000000a0f199223 */ /* 0x000fc40000010108 */
[C---:B------:R-:W-:Y:S02]  /*08d0*/  FMUL.FTZ R8, R11.reuse, R14 ;  /* 0x0000000e0b087220 */ /* 0x040fe40000410000 */
[C---:B------:R-:W-:Y:S02]  /*08e0*/  HSETP2.GEU.AND P3, PT, |R5|.reuse.H0_H0, 8.523464202880859375e-06, 8.523464202880859375e-06, PT ;  /* 0x008f008f05007434 */ /* 0x040fe40003f6ea00 */
[----:B------:R-:W-:Y:S01]  /*08f0*/  HSETP2.GT.AND P2, PT, |R5|.H0_H0, RZ.H0_H0, PT ;  /* 0x200000ff05007234 */ /* 0x000fe20003f44a00 */
[----:B------:R-:W-:Y:S01]  /*0900*/  @!P1 FFMA.FTZ R25, R11, R25, R10 ;  /* 0x000000190b199223 */ /* 0x000fe2000001000a */
[----:B------:R-:W-:-:S03]  /*0910*/  F2FP.PACK_AB R10, RZ, R8 ;  /* 0x00000008ff0a723e */ /* 0x000fc600000000ff */
[----:B------:R-:W-:Y:S02]  /*0920*/  PLOP3.LUT P2, PT, P3, P2, PT, 0xa2, 0x0 ;  /* 0x000000000000781c */ /* 0x000fe40001f45472 */
[C---:B------:R-:W-:Y:S02]  /*0930*/  HSETP2.GEU.AND P4, PT, |R10|.reuse.H0_H0, 8.523464202880859375e-06, 8.523464202880859375e-06, PT ;  /* 0x008f008f0a007434 */ /* 0x040fe40003f8ea00 */
[----:B------:R-:W-:Y:S01]  /*0940*/  HSETP2.GT.AND P3, PT, |R10|.H0_H0, RZ.H0_H0, PT ;  /* 0x200000ff0a007234 */ /* 0x000fe20003f64a00 */
[----:B------:R-:W-:-:S04]  /*0950*/  @!P0 F2FP.PACK_AB R27, RZ, R23 ;  /* 0x00000017ff1b823e */ /* 0x000fc800000000ff */
[----:B------:R-:W-:Y:S01]  /*0960*/  PLOP3.LUT P0, PT, P4, P3, PT, 0xa2, 0x0 ;  /* 0x000000000000781c */ /* 0x000fe20002707472 */
[----:B------:R-:W-:Y:S01]  /*0970*/  HFMA2 R7, R7.H0_H0, R27.H0_H0, R0.H0_H0 ;  /* 0x2000001b07077231 */ /* 0x000fe20000040800 */
[----:B------:R-:W-:Y:S02]  /*0980*/  @!P1 F2FP.PACK_AB R21, RZ, R25 ;  /* 0x00000019ff15923e */ /* 0x000fe400000000ff */
[----:B------:R-:W-:Y:S01]  /*0990*/  @!P2 FFMA.FTZ R23, -R15, R24, R28 ;  /* 0x000000180f17a223 */ /* 0x000fe2000001011c */
[----:B------:R-:W-:Y:S01]  /*09a0*/  HADD2.F32 R28, -RZ, R19.H0_H0 ;  /* 0x20000013ff1c7230 */ /* 0x000fe20000004100 */
[----:B------:R-:W-:Y:S01]  /*09b0*/  F2FP.PACK_AB R19, RZ, R12 ;  /* 0x0000000cff13723e */ /* 0x000fe200000000ff */
[----:B---3--:R-:W-:Y:S01]  /*09c0*/  HFMA2 R26, R26.H0_H0, R21.H0_H0, R7.H0_H0 ;  /* 0x200000151a1a7231 */ /* 0x008fe20000040807 */
[C---:B------:R-:W-:Y:S02]  /*09d0*/  @!P2 FFMA.FTZ R21, R11.reuse, R23, R24 ;  /* 0x000000170b15a223 */ /* 0x040fe40000010018 */
[C---:B------:R-:W-:Y:S01]  /*09e0*/  FMUL.FTZ R24, R11.reuse, R22 ;  /* 0x000000160b187220 */ /* 0x040fe20000410000 */
[C---:B------:R-:W-:Y:S01]  /*09f0*/  HSETP2.GEU.AND P3, PT, |R19|.reuse.H0_H0, 8.523464202880859375e-06, 8.523464202880859375e-06, PT ;  /* 0x008f008f13007434 */ /* 0x040fe20003f6ea00 */
[----:B------:R-:W-:Y:S01]  /*0a00*/  FMUL.FTZ R23, R11, R28 ;  /* 0x0000001c0b177220 */ /* 0x000fe20000410000 */
[----:B------:R-:W-:Y:S01]  /*0a10*/  HSETP2.GT.AND P1, PT, |R19|.H0_H0, RZ.H0_H0, PT ;  /* 0x200000ff13007234 */ /* 0x000fe20003f24a00 */
[----:B------:R-:W-:Y:S01]  /*0a20*/  @!P0 FFMA.FTZ R27, -R15, R8, R14 ;  /* 0x000000080f1b8223 */ /* 0x000fe2000001010e */
[----:B0-----:R-:W-:Y:S01]  /*0a30*/  HADD2.F32 R4, -RZ, R4.H0_H0 ;  /* 0x20000004ff047230 */ /* 0x001fe20000004100 */
[----:B------:R-:W-:-:S02]  /*0a40*/  F2FP.PACK_AB R14, RZ, R24 ;  /* 0x00000018ff0e723e */ /* 0x000fc400000000ff */
[C---:B------:R-:W-:Y:S01]  /*0a50*/  @!P0 FFMA.FTZ R27, R11.reuse, R27, R8 ;  /* 0x0000001b0b1b8223 */ /* 0x040fe20000010008 */
[----:B------:R-:W-:Y:S01]  /*0a60*/  F2FP.PACK_AB R25, RZ, R23 ;  /* 0x00000017ff19723e */ /* 0x000fe200000000ff */
[----:B------:R-:W-:Y:S01]  /*0a70*/  FMUL.FTZ R8, R11, R4 ;  /* 0x000000040b087220 */ /* 0x000fe20000410000 */
[----:B------:R-:W-:Y:S01]  /*0a80*/  PLOP3.LUT P1, PT, P3, P1, PT, 0xa2, 0x0 ;  /* 0x000000000000781c */ /* 0x000fe20001f23472 */
[C---:B------:R-:W-:Y:S02]  /*0a90*/  HSETP2.GEU.AND P4, PT, |R14|.reuse.H0_H0, 8.523464202880859375e-06, 8.523464202880859375e-06, PT ;  /* 0x008f008f0e007434 */ /* 0x040fe40003f8ea00 */
[----:B------:R-:W-:Y:S01]  /*0aa0*/  HSETP2.GT.AND P3, PT, |R14|.H0_H0, RZ.H0_H0, PT ;  /* 0x200000ff0e007234 */ /* 0x000fe20003f64a00 */
[----:B------:R-:W-:Y:S01]  /*0ab0*/  @!P2 F2FP.PACK_AB R5, RZ, R21 ;  /* 0x00000015ff05a23e */ /* 0x000fe200000000ff */
[C---:B------:R-:W-:Y:S01]  /*0ac0*/  HSETP2.GEU.AND P2, PT, |R25|.reuse.H0_H0, 8.523464202880859375e-06, 8.523464202880859375e-06, PT ;  /* 0x008f008f19007434 */ /* 0x040fe20003f4ea00 */
[----:B------:R-:W-:Y:S01]  /*0ad0*/  F2FP.PACK_AB R21, RZ, R8 ;  /* 0x00000008ff15723e */ /* 0x000fe200000000ff */
[----:B------:R-:W-:Y:S01]  /*0ae0*/  HSETP2.GT.AND P6, PT, |R25|.H0_H0, RZ.H0_H0, PT ;  /* 0x200000ff19007234 */ /* 0x000fe20003fc4a00 */
[----:B------:R-:W-:-:S03]  /*0af0*/  PLOP3.LUT P3, PT, P4, P3, PT, 0xa2, 0x0 ;  /* 0x000000000000781c */ /* 0x000fc60002767472 */
[C---:B------:R-:W-:Y:S01]  /*0b00*/  HSETP2.GEU.AND P4, PT, |R21|.reuse.H0_H0, 8.523464202880859375e-06, 8.523464202880859375e-06, PT ;  /* 0x008f008f15007434 */ /* 0x040fe20003f8ea00 */
[----:B------:R-:W-:Y:S01]  /*0b10*/  PLOP3.LUT P2, PT, P2, P6, PT, 0xa2, 0x0 ;  /* 0x000000000000781c */ /* 0x000fe2000174d472 */
[----:B------:R-:W-:Y:S01]  /*0b20*/  HSETP2.GT.AND P5, PT, |R21|.H0_H0, RZ.H0_H0, PT ;  /* 0x200000ff15007234 */ /* 0x000fe20003fa4a00 */
[----:B------:R-:W-:-:S04]  /*0b30*/  @!P1 FFMA.FTZ R20, -R15, R12, R20 ;  /* 0x0000000c0f149223 */ /* 0x000fc80000010114 */
[----:B------:R-:W-:Y:S01]  /*0b40*/  PLOP3.LUT P4, PT, P4, P5, PT, 0xa2, 0x0 ;  /* 0x000000000000781c */ /* 0x000fe2000278b472 */
[----:B------:R-:W-:Y:S01]  /*0b50*/  @!P1 FFMA.FTZ R12, R11, R20, R12 ;  /* 0x000000140b0c9223 */ /* 0x000fe2000001000c */
[----:B------:R-:W-:Y:S01]  /*0b60*/  @!P0 F2FP.PACK_AB R10, RZ, R27 ;  /* 0x0000001bff0a823e */ /* 0x000fe200000000ff */
[----:B------:R-:W-:Y:S01]  /*0b70*/  @!P3 FFMA.FTZ R22, -R15, R24, R22 ;  /* 0x000000180f16b223 */ /* 0x000fe20000010116 */
[----:B----4-:R-:W-:Y:S02]  /*0b80*/  HFMA2 R5, R17.H0_H0, R5.H0_H0, R26.H0_H0 ;  /* 0x2000000511057231 */ /* 0x010fe4000004081a */
[----:B------:R-:W-:Y:S01]  /*0b90*/  @!P1 F2FP.PACK_AB R19, RZ, R12 ;  /* 0x0000000cff13923e */ /* 0x000fe200000000ff */
[----:B------:R-:W-:Y:S02]  /*0ba0*/  @!P3 FFMA.FTZ R22, R11, R22, R24 ;  /* 0x000000160b16b223 */ /* 0x000fe40000010018 */
[----:B------:R-:W-:Y:S01]  /*0bb0*/  @!P2 FFMA.FTZ R28, -R15, R23, R28 ;  /* 0x000000170f1ca223 */ /* 0x000fe2000001011c */
[----:B------:R-:W-:-:S02]  /*0bc0*/  HFMA2 R10, R18.H0_H0, R10.H0_H0, R5.H0_H0 ;  /* 0x2000000a120a7231 */ /* 0x000fc40000040805 */
[----:B------:R-:W-:Y:S01]  /*0bd0*/  @!P3 F2FP.PACK_AB R14, RZ, R22 ;  /* 0x00000016ff0eb23e */ /* 0x000fe200000000ff */
[----:B------:R-:W-:Y:S02]  /*0be0*/  @!P2 FFMA.FTZ R28, R11, R28, R23 ;  /* 0x0000001c0b1ca223 */ /* 0x000fe40000010017 */
[----:B------:R-:W-:Y:S01]  /*0bf0*/  @!P4 FFMA.FTZ R4, -R15, R8, R4 ;  /* 0x000000080f04c223 */ /* 0x000fe20000010104 */
[----:B------:R-:W-:Y:S02]  /*0c00*/  HFMA2 R16, R16.H0_H0, R19.H0_H0, R10.H0_H0 ;  /* 0x2000001310107231 */ /* 0x000fe4000004080a */
[----:B------:R-:W-:Y:S01]  /*0c10*/  @!P2 F2FP.PACK_AB R25, RZ, R28 ;  /* 0x0000001cff19a23e */ /* 0x000fe200000000ff */
[----:B------:R-:W-:Y:S01]  /*0c20*/  @!P4 FFMA.FTZ R4, R11, R4, R8 ;  /* 0x000000040b04c223 */ /* 0x000fe20000010008 */
[----:B------:R-:W-:Y:S01]  /*0c30*/  HFMA2 R13, R13.H0_H0, R14.H0_H0, R16.H0_H0 ;  /* 0x2000000e0d0d7231 */ /* 0x000fe20000040810 */
[----:B------:R-:W-:Y:S03]  /*0c40*/  STG.E.U16 [R2.64], R0 ;  /* 0x0000000002007986 */ /* 0x000fe6000c101504 */
[----:B------:R-:W-:Y:S01]  /*0c50*/  @!P4 F2FP.PACK_AB R21, RZ, R4 ;  /* 0x00000004ff15c23e */ /* 0x000fe200000000ff */
[----:B------:R-:W-:Y:S01]  /*0c60*/  HFMA2 R9, R9.H0_H0, R25.H0_H0, R13.H0_H0 ;  /* 0x2000001909097231 */ /* 0x000fe2000004080d */
[----:B------:R-:W-:Y:S03]  /*0c70*/  STG.E.U16 [R2.64], R7 ;  /* 0x0000000702007986 */ /* 0x000fe6000c101504 */
[----:B------:R-:W-:Y:S01]  /*0c80*/  HFMA2 R6, R6.H0_H0, R21.H0_H0, R9.H0_H0 ;  /* 0x2000001506067231 */ /* 0x000fe20000040809 */
[----:B------:R-:W-:Y:S04]  /*0c90*/  STG.E.U16 [R2.64], R26 ;  /* 0x0000001a02007986 */ /* 0x000fe8000c101504 */
[----:B------:R-:W-:Y:S04]  /*0ca0*/  STG.E.U16 [R2.64], R5 ;  /* 0x0000000502007986 */ /* 0x000fe8000c101504 */
[----:B------:R-:W-:Y:S04]  /*0cb0*/  STG.E.U16 [R2.64], R10 ;  /* 0x0000000a02007986 */ /* 0x000fe8000c101504 */
[----:B------:R-:W-:Y:S04]  /*0cc0*/  STG.E.U16 [R2.64], R16 ;  /* 0x0000001002007986 */ /* 0x000fe8000c101504 */
[----:B------:R-:W-:Y:S04]  /*0cd0*/  STG.E.U16 [R2.64], R13 ;  /* 0x0000000d02007986 */ /* 0x000fe8000c101504 */
[----:B------:R-:W-:Y:S04]  /*0ce0*/  STG.E.U16 [R2.64], R9 ;  /* 0x0000000902007986 */ /* 0x000fe8000c101504 */
[----:B------:R-:W-:Y:S01]  /*0cf0*/  STG.E.U16 [R2.64], R6 ;  /* 0x0000000602007986 */ /* 0x000fe2000c101504 */
[----:B------:R-:W-:Y:S05]  /*0d00*/  EXIT ;  /* 0x000000000000794d */ /* 0x000fea0003800000 */
.L_x_816:
        /* <DEDUP_REMOVED lines=15> */
.L_x_1778:


//--------------------- .text._Z30flash_decoding_residual_kernelI6__halfLi8ELi128ELi128EEvPKT_S3_S3_iPS1_S4_iii --------------------------
	.section	.text._Z30flash_decoding_residual_kernelI6__halfLi8ELi128ELi128EEvPKT_S3_S3_iPS1_S4_iii,"ax",@progbits
	.sectionflags	@"SHF_BARRIERS=1"
	.sectioninfo	@"SHI_REGISTERS=32"
	.align	128
        .global         _Z30flash_decoding_residual_kernelI6__halfLi8ELi128ELi128EEvPKT_S3_S3_iPS1_S4_iii
        .type           _Z30flash_decoding_residual_kernelI6__halfLi8ELi128ELi128EEvPKT_S3_S3_iPS1_S4_iii,@function
        .size           _Z30flash_decoding_residual_kernelI6__halfLi8ELi128ELi128EEvPKT_S3_S3_iPS1_S4_iii,(.L_x_1779 - _Z30flash_decoding_residual_kernelI6__halfLi8ELi128ELi128EEvPKT_S3_S3_iPS1_S4_iii)
        .other          _Z30flash_decoding_residual_kernelI6__halfLi8ELi128ELi128EEvPKT_S3_S3_iPS1_S4_iii,@"STO_CUDA_ENTRY STV_DEFAULT"
_Z30flash_decoding_residual_kernelI6__halfLi8ELi128ELi128EEvPKT_S3_S3_iPS1_S4_iii:
.text._Z30flash_decoding_residual_kernelI6__halfLi8ELi128ELi128EEvPKT_S3_S3_iPS1_S4_iii:
        /* <DEDUP_REMOVED lines=100> */
.L_x_822:
        /* <DEDUP_REMOVED lines=41> */
.L_x_821:
        /* <DEDUP_REMOVED lines=27> */
.L_x_823:
[----:B------:R-:W-:-:S13]  /*0a80*/  ISETP.NE.OR P0, PT, R11, RZ, P0 ;  /* 0x000000ff0b00720c */ /* 0x000fda0000705670 */
[----:B------:R-:W-:Y:S05]  /*0a90*/  @!P0 BRA `(.L_x_819) ;  /* 0x0000013000008947 */ /* 0x000fea0003800000 */
.L_x_820:
        /* <DEDUP_REMOVED lines=19> */
.L_x_819:
        /* <DEDUP_REMOVED lines=11> */
.L_x_824:
        /* <DEDUP_REMOVED lines=10> */
.L_x_818:
[----:B0-----:R-:W-:Y:S05]  /*0d20*/  BSYNC B0 ;  /* 0x0000000000007941 */ /* 0x001fea0003800000 */
.L_x_817:
        /* <DEDUP_REMOVED lines=216> */
.L_x_826:
[----:B------:R-:W-:Y:S05]  /*1ab0*/  BSYNC B0 ;  /* 0x0000000000007941 */ /* 0x000fea0003800000 */
.L_x_825:
        /* <DEDUP_REMOVED lines=30> */
.L_x_832:
        /* <DEDUP_REMOVED lines=41> */
.L_x_831:
        /* <DEDUP_REMOVED lines=27> */
.L_x_833:
[----:B------:R-:W-:-:S13]  /*20e0*/  ISETP.NE.OR P0, PT, R11, RZ, P0 ;  /* 0x000000ff0b00720c */ /* 0x000fda0000705670 */
[----:B------:R-:W-:Y:S05]  /*20f0*/  @!P0 BRA `(.L_x_829) ;  /* 0x0000013000008947 */ /* 0x000fea0003800000 */
.L_x_830:
        /* <DEDUP_REMOVED lines=19> */
.L_x_829:
        /* <DEDUP_REMOVED lines=11> */
.L_x_834:
        /* <DEDUP_REMOVED lines=10> */
.L_x_828:
[----:B0-----:R-:W-:Y:S05]  /*2380*/  BSYNC B0 ;  /* 0x0000000000007941 */ /* 0x001fea0003800000 */
.L_x_827:
        /* <DEDUP_REMOVED lines=164> */
.L_x_836:
[----:B------:R-:W-:Y:S05]  /*2dd0*/  BSYNC B0 ;  /* 0x0000000000007941 */ /* 0x000fea0003800000 */
.L_x_835:
        /* <DEDUP_REMOVED lines=203> */
.L_x_838:
[----:B0-----:R-:W-:Y:S05]  /*3a90*/  BSYNC B0 ;  /* 0x0000000000007941 */ /* 0x001fea0003800000 */
.L_x_837:
        /* <DEDUP_REMOVED lines=37> */
.L_x_845:
        /* <DEDUP_REMOVED lines=43> */
.L_x_844:
        /* <DEDUP_REMOVED lines=26> */
.L_x_846:
[----:B------:R-:W-:-:S13]  /*4140*/  ISETP.NE.OR P0, PT, R0, RZ, P0 ;  /* 0x000000ff0000720c */ /* 0x000fda0000705670 */
[----:B------:R-:W-:Y:S05]  /*4150*/  @!P0 BRA `(.L_x_842) ;  /* 0x0000010000008947 */ /* 0x000fea0003800000 */
.L_x_843:
        /* <DEDUP_REMOVED lines=16> */
.L_x_842:
[----:B------:R-:W-:-:S13]  /*4260*/  ISETP.NE.AND P0, PT, R10, RZ, PT ;  /* 0x000000ff0a00720c */ /* 0x000fda0003f05270 */
[----:B------:R-:W-:Y:S05]  /*4270*/  @!P0 BRA `(.L_x_841) ;  /* 0x000000d000008947 */ /* 0x000fea0003800000 */
[----:B------:R-:W-:Y:S02]  /*4280*/  UMOV UR5, 0x104 ;  /* 0x0000010400057882 */ /* 0x000fe40000000000 */
[----:B------:R-:W-:Y:S02]  /*4290*/  UIMAD UR5, UR4, UR5, 0x200 ;  /* 0x00000200040574a4 */ /* 0x000fe4000f8e0205 */
[----:B------:R-:W-:-:S04]  /*42a0*/  USHF.L.U32 UR4, UR4, 0x1, URZ ;  /* 0x0000000104047899 */ /* 0x000fc8000800063f */
[----:B------:R-:W-:-:S05]  /*42b0*/  IADD3 R20, R20, UR5, RZ ;  /* 0x0000000514147c10 */ /* 0x000fca000fffe0ff */
.L_x_847:
        /* <DEDUP_REMOVED lines=9> */
.L_x_841:
[----:B------:R0:W-:Y:S02]  /*4350*/  STS [R17.X4+0x100], R4 ;  /* 0x0001000411007388 */ /* 0x0001e40000004800 */
.L_x_840:
[----:B0-----:R-:W-:Y:S05]  /*4360*/  BSYNC B0 ;  /* 0x0000000000007941 */ /* 0x001fea0003800000 */
.L_x_839:
        /* <DEDUP_REMOVED lines=9> */
.L_x_848:
        /* <DEDUP_REMOVED lines=16> */
.L_x_1779:


//--------------------- .text._Z27flash_decoding_split_kernelI6__halfhLi8ELi128ELi128ELi32ELi256EEvPKT_PKT0_S6_S3_PS1_S7_iiiii --------------------------
	.section	.text._Z27flash_decoding_split_kernelI6__halfhLi8ELi128ELi128ELi32ELi256EEvPKT_PKT0_S6_S3_PS1_S7_iiiii,"ax",@progbits
	.sectionflags	@"SHF_BARRIERS=1"
	.sectioninfo	@"SHI_REGISTERS=64"
	.align	128
        .global         _Z27flash_decoding_split_kernelI6__halfhLi8ELi128ELi128ELi32ELi256EEvPKT_PKT0_S6_S3_PS1_S7_iiiii
        .type           _Z27flash_decoding_split_kernelI6__halfhLi8ELi128ELi128ELi32ELi256EEvPKT_PKT0_S6_S3_PS1_S7_iiiii,@function
        .size           _Z27flash_decoding_split_kernelI6__halfhLi8ELi128ELi128ELi32ELi256EEvPKT_PKT0_S6_S3_PS1_S7_iiiii,(.L_x_1780 - _Z27flash_decoding_split_kernelI6__halfhLi8ELi128ELi128ELi32ELi256EEvPKT_PKT0_S6_S3_PS1_S7_iiiii)
        .other          _Z27flash_decoding_split_kernelI6__halfhLi8ELi128ELi128ELi32ELi256EEvPKT_PKT0_S6_S3_PS1_S7_iiiii,@"STO_CUDA_ENTRY STV_DEFAULT"
_Z27flash_decoding_split_kernelI6__halfhLi8ELi128ELi128ELi32ELi256EEvPKT_PKT0_S6_S3_PS1_S7_iiiii:
.text._Z27flash_decoding_split_kernelI6__halfhLi8ELi128ELi128ELi32ELi256EEvPKT_PKT0_S6_S3_PS1_S7_iiiii:
        /* <DEDUP_REMOVED lines=18> */
.L_x_851:
[C---:B------:R-:W-:Y:S01]  /*0120*/  IMAD.SHL.U32 R3, R2.reuse, 0x2, RZ ;  /* 0x0000000202037824 */ /* 0x040fe200078e00ff */
[----:B------:R-:W-:-:S04]  /*0130*/  IADD3 R2, R2, c[0x0][0x0], RZ ;  /* 0x0000000002027a10 */ /* 0x000fc80007ffe0ff */
[----:B------:R0:W-:Y:S01]  /*0140*/  STS.U16 [R3+0x100], RZ ;  /* 0x000100ff03007388 */ /* 0x0001e20000000400 */
[----:B------:R-:W-:-:S13]  /*0150*/  ISETP.GE.AND P1, PT, R2, 0x80, PT ;  /* 0x000000800200780c */ /* 0x000fda0003f26270 */
[----:B0-----:R-:W-:Y:S05]  /*0160*/  @!P1 BRA `(.L_x_851) ;  /* 0xffffffb000009947 */ /* 0x001fea000383ffff */
.L_x_850:
[----:B------:R-:W-:Y:S05]  /*0170*/  BSYNC B0 ;  /* 0x0000000000007941 */ /* 0x000fea0003800000 */
.L_x_849:
        /* <DEDUP_REMOVED lines=106> */
.L_x_876:
        /* <DEDUP_REMOVED lines=21> */
.L_x_855:
[----:B------:R-:W-:-:S06]  /*0970*/  IMAD.WIDE R16, R34, 0x10, R32 ;  /* 0x0000001022107825 */ /* 0x000fcc00078e0220 */
[----:B------:R-:W2:Y:S04]  /*0980*/  LDG.E.128.CONSTANT R16, [R16.64] ;  /* 0x0000000610107981 */ /* 0x000ea8000c1e9d00 */
[----:B--2---:R0:W-:Y:S02]  /*0990*/  STS.128 [R34.X16+0x200], R16 ;  /* 0x0002001022007388 */ /* 0x0041e4000000cc00 */
[----:B0-----:R-:W-:-:S04]  /*09a0*/  IADD3 R34, R34, c[0x0][0x0], RZ ;  /* 0x0000000022227a10 */ /* 0x001fc80007ffe0ff */
[----:B------:R-:W-:-:S13]  /*09b0*/  ISETP.GE.AND P4, PT, R34, R53, PT ;  /* 0x000000352200720c */ /* 0x000fda0003f86270 */
[----:B------:R-:W-:Y:S05]  /*09c0*/  @!P4 BRA `(.L_x_855) ;  /* 0xffffffa00000c947 */ /* 0x000fea000383ffff */
.L_x_854:
[----:B------:R-:W-:Y:S05]  /*09d0*/  BSYNC B0 ;  /* 0x0000000000007941 */ /* 0x000fea0003800000 */
.L_x_853:
        /* <DEDUP_REMOVED lines=175> */
.L_x_857:
[----:B------:R-:W-:Y:S05]  /*14d0*/  BSYNC B0 ;  /* 0x0000000000007941 */ /* 0x000fea0003800000 */
.L_x_856:
        /* <DEDUP_REMOVED lines=185> */
.L_x_859:
[----:B0-----:R-:W-:Y:S05]  /*2070*/  BSYNC B0 ;  /* 0x0000000000007941 */ /* 0x001fea0003800000 */
.L_x_858:
        /* <DEDUP_REMOVED lines=23> */
.L_x_862:
[C---:B0-----:R-:W-:Y:S01]  /*21f0*/  IMAD.SHL.U32 R18, R17.reuse, 0x2, RZ ;  /* 0x0000000211127824 */ /* 0x041fe200078e00ff */
[----:B------:R-:W-:-:S04]  /*2200*/  IADD3 R17, R17, c[0x0][0x0], RZ ;  /* 0x0000000011117a10 */ /* 0x000fc80007ffe0ff */
[----:B------:R-:W0:Y:S01]  /*2210*/  LDS.U16 R19, [R18+0x100] ;  /* 0x0001000012137984 */ /* 0x000e220000000400 */
[----:B------:R-:W-:Y:S01]  /*2220*/  ISETP.GE.AND P2, PT, R17, 0x80, PT ;  /* 0x000000801100780c */ /* 0x000fe20003f46270 */
[----:B01----:R-:W-:-:S05]  /*2230*/  HMUL2 R19, R19.H0_H0, R16.H0_H0 ;  /* 0x2000001013137232 */ /* 0x003fca0000000800 */
[----:B------:R0:W-:Y:S07]  /*2240*/  STS.U16 [R18+0x100], R19 ;  /* 0x0001001312007388 */ /* 0x0001ee0000000400 */
[----:B------:R-:W-:Y:S05]  /*2250*/  @!P2 BRA `(.L_x_862) ;  /* 0xffffff900000a947 */ /* 0x000fea000383ffff */
.L_x_861:
[----:B------:R-:W-:Y:S05]  /*2260*/  BSYNC B0 ;  /* 0x0000000000007941 */ /* 0x000fea0003800000 */
.L_x_860:
[----:B------:R-:W-:Y:S01]  /*2270*/  BSSY B0, `(.L_x_863) ;  /* 0x000000b000007945 */ /* 0x000fe20003800000 */
[----:B------:R-:W-:Y:S05]  /*2280*/  @P1 BRA `(.L_x_864) ;  /* 0x0000009000001947 */ /* 0x000fea0003800000 */
[----:B------:R-:W-:Y:S01]  /*2290*/  IADD3 R54, P1, R54, c[0x0][0x170], RZ ;  /* 0x00005c0036367a10 */ /* 0x000fe20007f3e0ff */
[----:B------:R-:W-:-:S03]  /*22a0*/  IMAD.MOV.U32 R32, RZ, RZ, R0 ;  /* 0x000000ffff207224 */ /* 0x000fc600078e0000 */
[----:B------:R-:W-:-:S05]  /*22b0*/  IADD3.X R55, R52, c[0x0][0x174], RZ, P1, !PT ;  /* 0x00005d0034377a10 */ /* 0x000fca0000ffe4ff */
.L_x_865:
[----:B------:R-:W-:-:S06]  /*22c0*/  IMAD.WIDE R16, R32, 0x10, R54 ;  /* 0x0000001020107825 */ /* 0x000fcc00078e0236 */
[----:B0-----:R-:W2:Y:S04]  /*22d0*/  LDG.E.128.CONSTANT R16, [R16.64] ;  /* 0x0000000610107981 */ /* 0x001ea8000c1e9d00 */
[----:B--2---:R0:W-:Y:S02]  /*22e0*/  STS.128 [R32.X16+0x200], R16 ;  /* 0x0002001020007388 */ /* 0x0041e4000000cc00 */
[----:B0-----:R-:W-:-:S04]  /*22f0*/  IADD3 R32, R32, c[0x0][0x0], RZ ;  /* 0x0000000020207a10 */ /* 0x001fc80007ffe0ff */
[----:B------:R-:W-:-:S13]  /*2300*/  ISETP.GE.AND P1, PT, R32, R53, PT ;  /* 0x000000352000720c */ /* 0x000fda0003f26270 */
[----:B------:R-:W-:Y:S05]  /*2310*/  @!P1 BRA `(.L_x_865) ;  /* 0xffffffa000009947 */ /* 0x000fea000383ffff */
.L_x_864:
[----:B------:R-:W-:Y:S05]  /*2320*/  BSYNC B0 ;  /* 0x0000000000007941 */ /* 0x000fea0003800000 */
.L_x_863:
        /* <DEDUP_REMOVED lines=8> */
.L_x_869:
        /* <DEDUP_REMOVED lines=8> */
.L_x_868:
[----:B------:R-:W1:Y:S01]  /*2430*/  LDS.64 R16, [RZ] ;  /* 0x00000000ff107984 */ /* 0x000e620000000a00 */
[----:B0-----:R-:W-:Y:S01]  /*2440*/  IADD3 R18, R5, UR4, RZ ;  /* 0x0000000405127c10 */ /* 0x001fe2000fffe0ff */
[----:B------:R-:W-:-:S03]  /*2450*/  IMAD.MOV.U32 R54, RZ, RZ, R0 ;  /* 0x000000ffff367224 */ /* 0x000fc600078e0000 */
[----:B------:R-:W-:-:S04]  /*2460*/  IMNMX R18, R47, R18, !PT ;  /* 0x000000122f127217 */ /* 0x000fc80007800200 */
[----:B------:R-:W-:-:S05]  /*2470*/  IMNMX R55, R18, UR5, !PT ;  /* 0x0000000512377c17 */ /* 0x000fca000f800200 */
[----:B------:R-:W-:-:S05]  /*2480*/  IMAD.IADD R55, R4, 0x1, -R55 ;  /* 0x0000000104377824 */ /* 0x000fca00078e0a37 */
[----:B------:R-:W-:Y:S02]  /*2490*/  LOP3.LUT R55, R55, 0x3, RZ, 0xc0, !PT ;  /* 0x0000000337377812 */ /* 0x000fe400078ec0ff */
.L_x_873:
        /* <DEDUP_REMOVED lines=38> */
.L_x_870:
        /* <DEDUP_REMOVED lines=11> */
.L_x_872:
        /* <DEDUP_REMOVED lines=30> */
.L_x_871:
[C---:B------:R-:W-:Y:S01]  /*2990*/  IMAD.SHL.U32 R19, R54.reuse, 0x2, RZ ;  /* 0x0000000236137824 */ /* 0x040fe200078e00ff */
[----:B------:R-:W-:-:S04]  /*29a0*/  IADD3 R54, R54, c[0x0][0x0], RZ ;  /* 0x0000000036367a10 */ /* 0x000fc80007ffe0ff */
[----:B------:R-:W0:Y:S01]  /*29b0*/  LDS.U16 R18, [R19+0x100] ;  /* 0x0001000013127984 */ /* 0x000e220000000400 */
[----:B------:R-:W-:Y:S01]  /*29c0*/  ISETP.GE.AND P1, PT, R54, 0x80, PT ;  /* 0x000000803600780c */ /* 0x000fe20003f26270 */
[----:B0-----:R-:W-:-:S05]  /*29d0*/  HADD2 R18, R18.H0_H0, R57.H0_H0 ;  /* 0x2000003912127230 */ /* 0x001fca0000000800 */
[----:B------:R0:W-:Y:S07]  /*29e0*/  STS.U16 [R19+0x100], R18 ;  /* 0x0001001213007388 */ /* 0x0001ee0000000400 */
[----:B------:R-:W-:Y:S05]  /*29f0*/  @!P1 BRA `(.L_x_873) ;  /* 0xfffffaa000009947 */ /* 0x000fea000383ffff */
.L_x_867:
[----:B------:R-:W-:Y:S05]  /*2a00*/  BSYNC B0 ;  /* 0x0000000000007941 */ /* 0x000fea0003800000 */
.L_x_866:
        /* <DEDUP_REMOVED lines=165> */
.L_x_875:
[----:B------:R-:W-:Y:S05]  /*3460*/  BSYNC B0 ;  /* 0x0000000000007941 */ /* 0x000fea0003800000 */
.L_x_874:
        /* <DEDUP_REMOVED lines=11> */
.L_x_852:
        /* <DEDUP_REMOVED lines=12> */
.L_x_879:
        /* <DEDUP_REMOVED lines=21> */
.L_x_878:
[----:B------:R-:W-:Y:S05]  /*3730*/  BSYNC B0 ;  /* 0x0000000000007941 */ /* 0x000fea0003800000 */
.L_x_877:
        /* <DEDUP_REMOVED lines=23> */
.L_x_880:
        /* <DEDUP_REMOVED lines=13> */
.L_x_1780:


//--------------------- .text._Z35flash_decoding_paged_V_split_kernelI6__halfhLi8ELi64ELi64ELi64ELi256EEvPKT_PKT0_S6_S3_PS1_S7_iiiii --------------------------
	.section	.text._Z35flash_decoding_paged_V_split_kernelI6__halfhLi8ELi64ELi64ELi64ELi256EEvPKT_PKT0_S6_S3_PS1_S7_iiiii,"ax",@progbits
	.sectionflags	@"SHF_BARRIERS=1"
	.sectioninfo	@"SHI_REGISTERS=255"
	.align	128
        .global         _Z35flash_decoding_paged_V_split_kernelI6__halfhLi8ELi64ELi64ELi64ELi256EEvPKT_PKT0_S6_S3_PS1_S7_iiiii
        .type           _Z35flash_decoding_paged_V_split_kernelI6__halfhLi8ELi64ELi64ELi64ELi256EEvPKT_PKT0_S6_S3_PS1_S7_iiiii,@function
        .size           _Z35flash_decoding_paged_V_split_kernelI6__halfhLi8ELi64ELi64ELi64ELi256EEvPKT_PKT0_S6_S3_PS1_S7_iiiii,(.L_x_1781 - _Z35flash_decoding_paged_V_split_kernelI6__halfhLi8ELi64ELi64ELi64ELi256EEvPKT_PKT0_S6_S3_PS1_S7_iiiii)
        .other          _Z35flash_decoding_paged_V_split_kernelI6__halfhLi8ELi64ELi64ELi64ELi256EEvPKT_PKT0_S6_S3_PS1_S7_iiiii,@"STO_CUDA_ENTRY STV_DEFAULT"
_Z35flash_decoding_paged_V_split_kernelI6__halfhLi8ELi64ELi64ELi64ELi256EEvPKT_PKT0_S6_S3_PS1_S7_iiiii:
.text._Z35flash_decoding_paged_V_split_kernelI6__halfhLi8ELi64ELi64ELi64ELi256EEvPKT_PKT0_S6_S3_PS1_S7_iiiii:
        /* <DEDUP_REMOVED lines=19> */
.L_x_883:
[C---:B0-----:R-:W-:Y:S01]  /*0130*/  IMAD.SHL.U32 R2, R0.reuse, 0x2, RZ ;  /* 0x0000000200027824 */ /* 0x041fe200078e00ff */
[----:B------:R-:W-:-:S04]  /*0140*/  IADD3 R0, R0, c[0x0][0x0], RZ ;  /* 0x0000000000007a10 */ /* 0x000fc80007ffe0ff */
[----:B------:R0:W-:Y:S01]  /*0150*/  STS.U16 [R2+0x80], RZ ;  /* 0x000080ff02007388 */ /* 0x0001e20000000400 */
[----:B------:R-:W-:-:S13]  /*0160*/  ISETP.GE.AND P2, PT, R0, 0x40, PT ;  /* 0x000000400000780c */ /* 0x000fda0003f46270 */
[----:B0-----:R-:W-:Y:S05]  /*0170*/  @!P2 BRA `(.L_x_883) ;  /* 0xffffffb00000a947 */ /* 0x001fea000383ffff */
.L_x_882:
[----:B------:R-:W-:Y:S05]  /*0180*/  BSYNC B0 ;  /* 0x0000000000007941 */ /* 0x000fea0003800000 */
.L_x_881:
[----:B------:R-:W-:Y:S01]  /*0190*/  BSSY B0, `(.L_x_884) ;  /* 0x0000009000007945 */ /* 0x000fe20003800000 */
[----:B------:R-:W-:Y:S05]  /*01a0*/  @P3 BRA `(.L_x_885) ;  /* 0x0000007000003947 */ /* 0x000fea0003800000 */
[----:B0-----:R-:W0:Y:S02]  /*01b0*/  S2R R2, SR_TID.X ;  /* 0x0000000000027919 */ /* 0x001e240000002100 */
[----:B0-----:R-:W-:-:S04]  /*01c0*/  IMAD.MOV.U32 R0, RZ, RZ, R2 ;  /* 0x000000ffff007224 */ /* 0x001fc800078e0002 */
.L_x_886:
[C---:B------:R-:W-:Y:S01]  /*01d0*/  IMAD.SHL.U32 R2, R0.reuse, 0x2, RZ ;  /* 0x0000000200027824 */ /* 0x040fe200078e00ff */
[----:B------:R-:W-:-:S04]  /*01e0*/  IADD3 R0, R0, c[0x0][0x0], RZ ;  /* 0x0000000000007a10 */ /* 0x000fc80007ffe0ff */
[----:B------:R0:W-:Y:S01]  /*01f0*/  STS.U16 [R2+0x1100], RZ ;  /* 0x001100ff02007388 */ /* 0x0001e20000000400 */
[----:B------:R-:W-:-:S13]  /*0200*/  ISETP.GE.AND P2, PT, R0, 0x4000, PT ;  /* 0x000040000000780c */ /* 0x000fda0003f46270 */
[----:B0-----:R-:W-:Y:S05]  /*0210*/  @!P2 BRA `(.L_x_886) ;  /* 0xffffffb00000a947 */ /* 0x001fea000383ffff */
.L_x_885:
[----:B------:R-:W-:Y:S05]  /*0220*/  BSYNC B0 ;  /* 0x0000000000007941 */ /* 0x000fea0003800000 */
.L_x_884:
        /* <DEDUP_REMOVED lines=154> */
.L_x_912:
        /* <DEDUP_REMOVED lines=27> */
.L_x_890:
[----:B------:R-:W-:-:S06]  /*0d80*/  IMAD.WIDE R4, R9, 0x10, R2 ;  /* 0x0000001009047825 */ /* 0x000fcc00078e0202 */
[----:B------:R-:W2:Y:S04]  /*0d90*/  LDG.E.128.CONSTANT R4, [R4.64] ;  /* 0x0000000604047981 */ /* 0x000ea8000c1e9d00 */
[----:B--2---:R0:W-:Y:S02]  /*0da0*/  STS.128 [R9.X16+0x100], R4 ;  /* 0x0001000409007388 */ /* 0x0041e4000000cc00 */
[----:B0-----:R-:W-:-:S04]  /*0db0*/  IADD3 R9, R9, c[0x0][0x0], RZ ;  /* 0x0000000009097a10 */ /* 0x001fc80007ffe0ff */
[----:B------:R-:W-:-:S13]  /*0dc0*/  ISETP.GE.AND P3, PT, R9, R8, PT ;  /* 0x000000080900720c */ /* 0x000fda0003f66270 */
[----:B------:R-:W-:Y:S05]  /*0dd0*/  @!P3 BRA `(.L_x_890) ;  /* 0xffffffa00000b947 */ /* 0x000fea000383ffff */
.L_x_889:
[----:B------:R-:W-:Y:S05]  /*0de0*/  BSYNC B0 ;  /* 0x0000000000007941 */ /* 0x000fea0003800000 */
.L_x_888:
        /* <DEDUP_REMOVED lines=636> */
.L_x_892:
[----:B------:R-:W-:Y:S05]  /*35b0*/  BSYNC B0 ;  /* 0x0000000000007941 */ /* 0x000fea0003800000 */
.L_x_891:
        /* <DEDUP_REMOVED lines=107> */
.L_x_894:
[----:B0-----:R-:W-:Y:S05]  /*3c70*/  BSYNC B0 ;  /* 0x0000000000007941 */ /* 0x001fea0003800000 */
.L_x_893:
        /* <DEDUP_REMOVED lines=34> */
.L_x_897:
[C---:B0-----:R-:W-:Y:S01]  /*3ea0*/  IMAD.SHL.U32 R4, R3.reuse, 0x2, RZ ;  /* 0x0000000203047824 */ /* 0x041fe200078e00ff */
[----:B------:R-:W-:-:S04]  /*3eb0*/  IADD3 R3, R3, c[0x0][0x0], RZ ;  /* 0x0000000003037a10 */ /* 0x000fc80007ffe0ff */
[----:B------:R-:W1:Y:S01]  /*3ec0*/  LDS.U16 R5, [R4+0x80] ;  /* 0x0000800004057984 */ /* 0x000e620000000400 */
[----:B------:R-:W-:Y:S01]  /*3ed0*/  ISETP.GE.AND P2, PT, R3, 0x40, PT ;  /* 0x000000400300780c */ /* 0x000fe20003f46270 */
[----:B01----:R-:W-:-:S05]  /*3ee0*/  HMUL2 R5, R5.H0_H0, R2.H0_H0 ;  /* 0x2000000205057232 */ /* 0x003fca0000000800 */
[----:B------:R0:W-:Y:S07]  /*3ef0*/  STS.U16 [R4+0x80], R5 ;  /* 0x0000800504007388 */ /* 0x0001ee0000000400 */
[----:B------:R-:W-:Y:S05]  /*3f00*/  @!P2 BRA `(.L_x_897) ;  /* 0xffffff900000a947 */ /* 0x000fea000383ffff */
.L_x_896:
[----:B0-----:R-:W-:Y:S05]  /*3f10*/  BSYNC B0 ;  /* 0x0000000000007941 */ /* 0x001fea0003800000 */
.L_x_895:
[----:B------:R-:W-:Y:S01]  /*3f20*/  BSSY B0, `(.L_x_898) ;  /* 0x000000c000007945 */ /* 0x000fe20003800000 */
[----:B------:R-:W-:Y:S05]  /*3f30*/  @P3 BRA `(.L_x_899) ;  /* 0x000000a000003947 */ /* 0x000fea0003800000 */
[----:B------:R-:W0:Y:S01]  /*3f40*/  S2R R4, SR_TID.X ;  /* 0x0000000000047919 */ /* 0x000e220000002100 */
[----:B------:R-:W-:-:S04]  /*3f50*/  IADD3 R20, P2, R20, c[0x0][0x170], RZ ;  /* 0x00005c0014147a10 */ /* 0x000fc80007f5e0ff */
[----:B------:R-:W-:Y:S01]  /*3f60*/  IADD3.X R21, R21, c[0x0][0x174], RZ, P2, !PT ;  /* 0x00005d0015157a10 */ /* 0x000fe200017fe4ff */
[----:B0-----:R-:W-:-:S04]  /*3f70*/  IMAD.MOV.U32 R3, RZ, RZ, R4 ;  /* 0x000000ffff037224 */ /* 0x001fc800078e0004 */
.L_x_900:
[----:B------:R-:W-:-:S06]  /*3f80*/  IMAD.WIDE R4, R3, 0x10, R20 ;  /* 0x0000001003047825 */ /* 0x000fcc00078e0214 */
[----:B------:R-:W2:Y:S04]  /*3f90*/  LDG.E.128.CONSTANT R4, [R4.64] ;  /* 0x0000000604047981 */ /* 0x000ea8000c1e9d00 */
[----:B--2---:R0:W-:Y:S02]  /*3fa0*/  STS.128 [R3.X16+0x100], R4 ;  /* 0x0001000403007388 */ /* 0x0041e4000000cc00 */
[----:B0-----:R-:W-:-:S04]  /*3fb0*/  IADD3 R3, R3, c[0x0][0x0], RZ ;  /* 0x0000000003037a10 */ /* 0x001fc80007ffe0ff */
[----:B------:R-:W-:-:S13]  /*3fc0*/  ISETP.GE.AND P2, PT, R3, R8, PT ;  /* 0x000000080300720c */ /* 0x000fda0003f46270 */
[----:B------:R-:W-:Y:S05]  /*3fd0*/  @!P2 BRA `(.L_x_900) ;  /* 0xffffffa00000a947 */ /* 0x000fea000383ffff */
.L_x_899:
[----:B------:R-:W-:Y:S05]  /*3fe0*/  BSYNC B0 ;  /* 0x0000000000007941 */ /* 0x000fea0003800000 */
.L_x_898:
        /* <DEDUP_REMOVED lines=65> */
.L_x_904:
[----:B------:R-:W-:Y:S05]  /*4400*/  BSYNC B1 ;  /* 0x0000000000017941 */ /* 0x000fea0003800000 */
.L_x_903:
[----:B------:R-:W-:Y:S05]  /*4410*/  @!P2 BRA `(.L_x_902) ;  /* 0x000002b00000a947 */ /* 0x000fea0003800000 */
[----:B0-----:R-:W-:Y:S01]  /*4420*/  IMAD.SHL.U32 R5, R10, 0x40, RZ ;  /* 0x000000400a057824 */ /* 0x001fe200078e00ff */
[----:B------:R-:W-:Y:S01]  /*4430*/  IADD3 R6, R0, 0x2100, RZ ;  /* 0x0000210000067810 */ /* 0x000fe20007ffe0ff */
[C---:B------:R-:W-:Y:S02]  /*4440*/  IMAD.IADD R3, R2.reuse, 0x1, -R10 ;  /* 0x0000000102037824 */ /* 0x040fe400078e0a0a */
[----:B------:R-:W-:-:S03]  /*4450*/  IMAD R4, R2, 0x40, -R5 ;  /* 0x0000004002047824 */ /* 0x000fc600078e0a05 */
[----:B------:R-:W-:Y:S01]  /*4460*/  LEA R3, R3, 0x100, 0x1 ;  /* 0x0000010003037811 */ /* 0x000fe200078e08ff */
[----:B------:R-:W-:-:S05]  /*4470*/  IMAD.IADD R4, R6, 0x1, R4 ;  /* 0x0000000106047824 */ /* 0x000fca00078e0204 */
.L_x_905:
        /* <DEDUP_REMOVED lines=37> */
.L_x_902:
[----:B------:R-:W-:Y:S05]  /*46d0*/  BSYNC B0 ;  /* 0x0000000000007941 */ /* 0x000fea0003800000 */
.L_x_901:
        /* <DEDUP_REMOVED lines=310> */
.L_x_908:
        /* <DEDUP_REMOVED lines=358> */
.L_x_907:
[----:B------:R-:W-:Y:S05]  /*70a0*/  BSYNC B0 ;  /* 0x0000000000007941 */ /* 0x000fea0003800000 */
.L_x_906:
        /* <DEDUP_REMOVED lines=83> */
.L_x_910:
[----:B------:R-:W-:Y:S05]  /*75e0*/  BSYNC B0 ;  /* 0x0000000000007941 */ /* 0x000fea0003800000 */
.L_x_909:
        /* <DEDUP_REMOVED lines=17> */
.L_x_911:
[----:B------:R-:W-:Y:S02]  /*7700*/  PRMT R0, R2, 0x7610, R0 ;  /* 0x0000761002007816 */ /* 0x000fe40000000000 */
.L_x_887:
        /* <DEDUP_REMOVED lines=13> */
.L_x_915:
        /* <DEDUP_REMOVED lines=21> */
.L_x_914:
[----:B------:R-:W-:Y:S05]  /*7930*/  BSYNC B0 ;  /* 0x0000000000007941 */ /* 0x000fea0003800000 */
.L_x_913:
        /* <DEDUP_REMOVED lines=23> */
.L_x_916:
        /* <DEDUP_REMOVED lines=13> */
.L_x_1781:


//--------------------- .text._Z27flash_decoding_split_kernelI6__halfhLi8ELi64ELi64ELi64ELi256EEvPKT_PKT0_S6_S3_PS1_S7_iiiii --------------------------
	.section	.text._Z27flash_decoding_split_kernelI6__halfhLi8ELi64ELi64ELi64ELi256EEvPKT_PKT0_S6_S3_PS1_S7_iiiii,"ax",@progbits
	.sectionflags	@"SHF_BARRIERS=1"
	.sectioninfo	@"SHI_REGISTERS=96"
	.align	128
        .global         _Z27flash_decoding_split_kernelI6__halfhLi8ELi64ELi64ELi64ELi256EEvPKT_PKT0_S6_S3_PS1_S7_iiiii
        .type           _Z27flash_decoding_split_kernelI6__halfhLi8ELi64ELi64ELi64ELi256EEvPKT_PKT0_S6_S3_PS1_S7_iiiii,@function
        .size           _Z27flash_decoding_split_kernelI6__halfhLi8ELi64ELi64ELi64ELi256EEvPKT_PKT0_S6_S3_PS1_S7_iiiii,(.L_x_1782 - _Z27flash_decoding_split_kernelI6__halfhLi8ELi64ELi64ELi64ELi256EEvPKT_PKT0_S6_S3_PS1_S7_iiiii)
        .other          _Z27flash_decoding_split_kernelI6__halfhLi8ELi64ELi64ELi64ELi256EEvPKT_PKT0_S6_S3_PS1_S7_iiiii,@"STO_CUDA_ENTRY STV_DEFAULT"
_Z27flash_decoding_split_kernelI6__halfhLi8ELi64ELi64ELi64ELi256EEvPKT_PKT0_S6_S3_PS1_S7_iiiii:
.text._Z27flash_decoding_split_kernelI6__halfhLi8ELi64ELi64ELi64ELi256EEvPKT_PKT0_S6_S3_PS1_S7_iiiii:
        /* <DEDUP_REMOVED lines=18> */
.L_x_919:
[C---:B------:R-:W-:Y:S01]  /*0120*/  IMAD.SHL.U32 R3, R2.reuse, 0x2, RZ ;  /* 0x0000000202037824 */ /* 0x040fe200078e00ff */
[----:B------:R-:W-:-:S04]  /*0130*/  IADD3 R2, R2, c[0x0][0x0], RZ ;  /* 0x0000000002027a10 */ /* 0x000fc80007ffe0ff */
[----:B------:R0:W-:Y:S01]  /*0140*/  STS.U16 [R3+0x80], RZ ;  /* 0x000080ff03007388 */ /* 0x0001e20000000400 */
[----:B------:R-:W-:-:S13]  /*0150*/  ISETP.GE.AND P1, PT, R2, 0x40, PT ;  /* 0x000000400200780c */ /* 0x000fda0003f26270 */
[----:B0-----:R-:W-:Y:S05]  /*0160*/  @!P1 BRA `(.L_x_919) ;  /* 0xffffffb000009947 */ /* 0x001fea000383ffff */
.L_x_918:
[----:B------:R-:W-:Y:S05]  /*0170*/  BSYNC B0 ;  /* 0x0000000000007941 */ /* 0x000fea0003800000 */
.L_x_917:
        /* <DEDUP_REMOVED lines=138> */
.L_x_944:
        /* <DEDUP_REMOVED lines=21> */
.L_x_923:
[----:B------:R-:W-:-:S06]  /*0b70*/  IMAD.WIDE R24, R30, 0x10, R28 ;  /* 0x000000101e187825 */ /* 0x000fcc00078e021c */
[----:B------:R-:W2:Y:S04]  /*0b80*/  LDG.E.128.CONSTANT R24, [R24.64] ;  /* 0x0000000618187981 */ /* 0x000ea8000c1e9d00 */
[----:B--2---:R0:W-:Y:S02]  /*0b90*/  STS.128 [R30.X16+0x100], R24 ;  /* 0x000100181e007388 */ /* 0x0041e4000000cc00 */
[----:B0-----:R-:W-:-:S04]  /*0ba0*/  IADD3 R30, R30, c[0x0][0x0], RZ ;  /* 0x000000001e1e7a10 */ /* 0x001fc80007ffe0ff */
[----:B------:R-:W-:-:S13]  /*0bb0*/  ISETP.GE.AND P4, PT, R30, R85, PT ;  /* 0x000000551e00720c */ /* 0x000fda0003f86270 */
[----:B------:R-:W-:Y:S05]  /*0bc0*/  @!P4 BRA `(.L_x_923) ;  /* 0xffffffa00000c947 */ /* 0x000fea000383ffff */
.L_x_922:
[----:B------:R-:W-:Y:S05]  /*0bd0*/  BSYNC B0 ;  /* 0x0000000000007941 */ /* 0x000fea0003800000 */
.L_x_921:
        /* <DEDUP_REMOVED lines=346> */
.L_x_925:
[----:B------:R-:W-:Y:S05]  /*2180*/  BSYNC B0 ;  /* 0x0000000000007941 */ /* 0x000fea0003800000 */
.L_x_924:
        /* <DEDUP_REMOVED lines=105> */
.L_x_927:
[----:B0-----:R-:W-:Y:S05]  /*2820*/  BSYNC B0 ;  /* 0x0000000000007941 */ /* 0x001fea0003800000 */
.L_x_926:
        /* <DEDUP_REMOVED lines=23> */
.L_x_930:
[C---:B0-----:R-:W-:Y:S01]  /*29a0*/  IMAD.SHL.U32 R26, R25.reuse, 0x2, RZ ;  /* 0x00000002191a7824 */ /* 0x041fe200078e00ff */
[----:B------:R-:W-:-:S04]  /*29b0*/  IADD3 R25, R25, c[0x0][0x0], RZ ;  /* 0x0000000019197a10 */ /* 0x000fc80007ffe0ff */
[----:B------:R-:W0:Y:S01]  /*29c0*/  LDS.U16 R27, [R26+0x80] ;  /* 0x000080001a1b7984 */ /* 0x000e220000000400 */
[----:B------:R-:W-:Y:S01]  /*29d0*/  ISETP.GE.AND P2, PT, R25, 0x40, PT ;  /* 0x000000401900780c */ /* 0x000fe20003f46270 */
[----:B01----:R-:W-:-:S05]  /*29e0*/  HMUL2 R27, R27.H0_H0, R24.H0_H0 ;  /* 0x200000181b1b7232 */ /* 0x003fca0000000800 */
[----:B------:R0:W-:Y:S07]  /*29f0*/  STS.U16 [R26+0x80], R27 ;  /* 0x0000801b1a007388 */ /* 0x0001ee0000000400 */
[----:B------:R-:W-:Y:S05]  /*2a00*/  @!P2 BRA `(.L_x_930) ;  /* 0xffffff900000a947 */ /* 0x000fea000383ffff */
.L_x_929:
[----:B------:R-:W-:Y:S05]  /*2a10*/  BSYNC B0 ;  /* 0x0000000000007941 */ /* 0x000fea0003800000 */
.L_x_928:
[----:B------:R-:W-:Y:S01]  /*2a20*/  BSSY B0, `(.L_x_931) ;  /* 0x000000b000007945 */ /* 0x000fe20003800000 */
[----:B------:R-:W-:Y:S05]  /*2a30*/  @P1 BRA `(.L_x_932) ;  /* 0x0000009000001947 */ /* 0x000fea0003800000 */
[----:B------:R-:W-:Y:S01]  /*2a40*/  IADD3 R86, P1, R86, c[0x0][0x170], RZ ;  /* 0x00005c0056567a10 */ /* 0x000fe20007f3e0ff */
[----:B------:R-:W-:-:S03]  /*2a50*/  IMAD.MOV.U32 R28, RZ, RZ, R0 ;  /* 0x000000ffff1c7224 */ /* 0x000fc600078e0000 */
[----:B------:R-:W-:-:S05]  /*2a60*/  IADD3.X R87, R84, c[0x0][0x174], RZ, P1, !PT ;  /* 0x00005d0054577a10 */ /* 0x000fca0000ffe4ff */
.L_x_933:
[----:B------:R-:W-:-:S06]  /*2a70*/  IMAD.WIDE R24, R28, 0x10, R86 ;  /* 0x000000101c187825 */ /* 0x000fcc00078e0256 */
[----:B0-----:R-:W2:Y:S04]  /*2a80*/  LDG.E.128.CONSTANT R24, [R24.64] ;  /* 0x0000000618187981 */ /* 0x001ea8000c1e9d00 */
[----:B--2---:R0:W-:Y:S02]  /*2a90*/  STS.128 [R28.X16+0x100], R24 ;  /* 0x000100181c007388 */ /* 0x0041e4000000cc00 */
[----:B0-----:R-:W-:-:S04]  /*2aa0*/  IADD3 R28, R28, c[0x0][0x0], RZ ;  /* 0x000000001c1c7a10 */ /* 0x001fc80007ffe0ff */
[----:B------:R-:W-:-:S13]  /*2ab0*/  ISETP.GE.AND P1, PT, R28, R85, PT ;  /* 0x000000551c00720c */ /* 0x000fda0003f26270 */
[----:B------:R-:W-:Y:S05]  /*2ac0*/  @!P1 BRA `(.L_x_933) ;  /* 0xffffffa000009947 */ /* 0x000fea000383ffff */
.L_x_932:
[----:B------:R-:W-:Y:S05]  /*2ad0*/  BSYNC B0 ;  /* 0x0000000000007941 */ /* 0x000fea0003800000 */
.L_x_931:
        /* <DEDUP_REMOVED lines=8> */
.L_x_937:
        /* <DEDUP_REMOVED lines=8> */
.L_x_936:
[----:B------:R-:W1:Y:S01]  /*2be0*/  LDS.64 R24, [RZ] ;  /* 0x00000000ff187984 */ /* 0x000e620000000a00 */
[----:B0-----:R-:W-:Y:S01]  /*2bf0*/  IADD3 R26, R5, UR4, RZ ;  /* 0x00000004051a7c10 */ /* 0x001fe2000fffe0ff */
[----:B------:R-:W-:-:S03]  /*2c00*/  IMAD.MOV.U32 R87, RZ, RZ, R0 ;  /* 0x000000ffff577224 */ /* 0x000fc600078e0000 */
[----:B------:R-:W-:-:S04]  /*2c10*/  IMNMX R26, R79, R26, !PT ;  /* 0x0000001a4f1a7217 */ /* 0x000fc80007800200 */
[----:B------:R-:W-:-:S05]  /*2c20*/  IMNMX R27, R26, UR5, !PT ;  /* 0x000000051a1b7c17 */ /* 0x000fca000f800200 */
[----:B------:R-:W-:-:S05]  /*2c30*/  IMAD.IADD R86, R4, 0x1, -R27 ;  /* 0x0000000104567824 */ /* 0x000fca00078e0a1b */
[----:B------:R-:W-:Y:S02]  /*2c40*/  LOP3.LUT R86, R86, 0x3, RZ, 0xc0, !PT ;  /* 0x0000000356567812 */ /* 0x000fe400078ec0ff */
.L_x_941:
        /* <DEDUP_REMOVED lines=31> */
.L_x_938:
        /* <DEDUP_REMOVED lines=10> */
.L_x_940:
        /* <DEDUP_REMOVED lines=30> */
.L_x_939:
[C---:B------:R-:W-:Y:S01]  /*30c0*/  IMAD.SHL.U32 R26, R87.reuse, 0x2, RZ ;  /* 0x00000002571a7824 */ /* 0x040fe200078e00ff */
[----:B------:R-:W-:-:S04]  /*30d0*/  IADD3 R87, R87, c[0x0][0x0], RZ ;  /* 0x0000000057577a10 */ /* 0x000fc80007ffe0ff */
[----:B------:R-:W0:Y:S01]  /*30e0*/  LDS.U16 R27, [R26+0x80] ;  /* 0x000080001a1b7984 */ /* 0x000e220000000400 */
[----:B------:R-:W-:Y:S01]  /*30f0*/  ISETP.GE.AND P1, PT, R87, 0x40, PT ;  /* 0x000000405700780c */ /* 0x000fe20003f26270 */
[----:B0-----:R-:W-:-:S05]  /*3100*/  HADD2 R27, R27.H0_H0, R88.H0_H0 ;  /* 0x200000581b1b7230 */ /* 0x001fca0000000800 */
[----:B------:R0:W-:Y:S07]  /*3110*/  STS.U16 [R26+0x80], R27 ;  /* 0x0000801b1a007388 */ /* 0x0001ee0000000400 */
[----:B------:R-:W-:Y:S05]  /*3120*/  @!P1 BRA `(.L_x_941) ;  /* 0xfffffb2000009947 */ /* 0x000fea000383ffff */
.L_x_935:
[----:B------:R-:W-:Y:S05]  /*3130*/  BSYNC B0 ;  /* 0x0000000000007941 */ /* 0x000fea0003800000 */
.L_x_934:
        /* <DEDUP_REMOVED lines=85> */
.L_x_943:
[----:B------:R-:W-:Y:S05]  /*3690*/  BSYNC B0 ;  /* 0x0000000000007941 */ /* 0x000fea0003800000 */
.L_x_942:
        /* <DEDUP_REMOVED lines=11> */
.L_x_920:
        /* <DEDUP_REMOVED lines=12> */
.L_x_947:
        /* <DEDUP_REMOVED lines=21> */
.L_x_946:
[----:B------:R-:W-:Y:S05]  /*3960*/  BSYNC B0 ;  /* 0x0000000000007941 */ /* 0x000fea0003800000 */
.L_x_945:
        /* <DEDUP_REMOVED lines=23> */
.L_x_948:
        /* <DEDUP_REMOVED lines=10> */
.L_x_1782:


//--------------------- .text._Z35flash_decoding_paged_V_split_kernelI6__halfhLi8ELi64ELi64ELi32ELi256EEvPKT_PKT0_S6_S3_PS1_S7_iiiii --------------------------
	.section	.text._Z35flash_decoding_paged_V_split_kernelI6__halfhLi8ELi64ELi64ELi32ELi256EEvPKT_PKT0_S6_S3_PS1_S7_iiiii,"ax",@progbits
	.sectionflags	@"SHF_BARRIERS=1"
	.sectioninfo	@"SHI_REGISTERS=32"
	.align	128
        .global         _Z35flash_decoding_paged_V_split_kernelI6__halfhLi8ELi64ELi64ELi32ELi256EEvPKT_PKT0_S6_S3_PS1_S7_iiiii
        .type           _Z35flash_decoding_paged_V_split_kernelI6__halfhLi8ELi64ELi64ELi32ELi256EEvPKT_PKT0_S6_S3_PS1_S7_iiiii,@function
        .size           _Z35flash_decoding_paged_V_split_kernelI6__halfhLi8ELi64ELi64ELi32ELi256EEvPKT_PKT0_S6_S3_PS1_S7_iiiii,(.L_x_1783 - _Z35flash_decoding_paged_V_split_kernelI6__halfhLi8ELi64ELi64ELi32ELi256EEvPKT_PKT0_S6_S3_PS1_S7_iiiii)
        .other          _Z35flash_decoding_paged_V_split_kernelI6__halfhLi8ELi64ELi64ELi32ELi256EEvPKT_PKT0_S6_S3_PS1_S7_iiiii,@"STO_CUDA_ENTRY STV_DEFAULT"
_Z35flash_decoding_paged_V_split_kernelI6__halfhLi8ELi64ELi64ELi32ELi256EEvPKT_PKT0_S6_S3_PS1_S7_iiiii:
.text._Z35flash_decoding_paged_V_split_kernelI6__halfhLi8ELi64ELi64ELi32ELi256EEvPKT_PKT0_S6_S3_PS1_S7_iiiii:
        /* <DEDUP_REMOVED lines=15> */
.L_x_951:
[C---:B------:R-:W-:Y:S01]  /*00f0*/  IMAD.SHL.U32 R3, R2.reuse, 0x2, RZ ;  /* 0x0000000202037824 */ /* 0x040fe200078e00ff */
[----:B------:R-:W-:-:S04]  /*0100*/  IADD3 R2, R2, c[0x0][0x0], RZ ;  /* 0x0000000002027a10 */ /* 0x000fc80007ffe0ff */
[----:B------:R0:W-:Y:S01]  /*0110*/  STS.U16 [R3+0x80], RZ ;  /* 0x000080ff03007388 */ /* 0x0001e20000000400 */
[----:B------:R-:W-:-:S13]  /*0120*/  ISETP.GE.AND P1, PT, R2, 0x40, PT ;  /* 0x000000400200780c */ /* 0x000fda0003f26270 */
[----:B0-----:R-:W-:Y:S05]  /*0130*/  @!P1 BRA `(.L_x_951) ;  /* 0xffffffb000009947 */ /* 0x001fea000383ffff */
.L_x_950:
[----:B-1----:R-:W-:Y:S05]  /*0140*/  BSYNC B0 ;  /* 0x0000000000007941 */ /* 0x002fea0003800000 */
.L_x_949:
[----:B------:R-:W-:Y:S01]  /*0150*/  BSSY B0, `(.L_x_952) ;  /* 0x0000008000007945 */ /* 0x000fe20003800000 */
[----:B------:R-:W-:Y:S05]  /*0160*/  @P2 BRA `(.L_x_953) ;  /* 0x0000006000002947 */ /* 0x000fea0003800000 */
[----:B0-----:R-:W-:-:S04]  /*0170*/  IMAD.MOV.U32 R2, RZ, RZ, R0 ;  /* 0x000000ffff027224 */ /* 0x001fc800078e0000 */
.L_x_954:
[C---:B------:R-:W-:Y:S01]  /*0180*/  IMAD.SHL.U32 R3, R2.reuse, 0x2, RZ ;  /* 0x0000000202037824 */ /* 0x040fe200078e00ff */
[----:B------:R-:W-:-:S04]  /*0190*/  IADD3 R2, R2, c[0x0][0x0], RZ ;  /* 0x0000000002027a10 */ /* 0x000fc80007ffe0ff */
[----:B------:R0:W-:Y:S01]  /*01a0*/  STS.U16 [R3+0x900], RZ ;  /* 0x000900ff03007388 */ /* 0x0001e20000000400 */
[----:B------:R-:W-:-:S13]  /*01b0*/  ISETP.GE.AND P1, PT, R2, 0x2000, PT ;  /* 0x000020000200780c */ /* 0x000fda0003f26270 */
[----:B0-----:R-:W-:Y:S05]  /*01c0*/  @!P1 BRA `(.L_x_954) ;  /* 0xffffffb000009947 */ /* 0x001fea000383ffff */
.L_x_953:
[----:B------:R-:W-:Y:S05]  /*01d0*/  BSYNC B0 ;  /* 0x0000000000007941 */ /* 0x000fea0003800000 */
.L_x_952:
        /* <DEDUP_REMOVED lines=135> */
.L_x_980:
        /* <DEDUP_REMOVED lines=16> */
.L_x_958:
[----:B------:R-:W-:-:S06]  /*0b50*/  IMAD.WIDE R8, R15, 0x10, R12 ;  /* 0x000000100f087825 */ /* 0x000fcc00078e020c */
[----:B------:R-:W2:Y:S04]  /*0b60*/  LDG.E.128.CONSTANT R8, [R8.64] ;  /* 0x0000000c08087981 */ /* 0x000ea8000c1e9d00 */
[----:B--2---:R0:W-:Y:S02]  /*0b70*/  STS.128 [R15.X16+0x100], R8 ;  /* 0x000100080f007388 */ /* 0x0041e4000000cc00 */
[----:B0-----:R-:W-:-:S04]  /*0b80*/  IADD3 R15, R15, c[0x0][0x0], RZ ;  /* 0x000000000f0f7a10 */ /* 0x001fc80007ffe0ff */
[----:B------:R-:W-:-:S13]  /*0b90*/  ISETP.GE.AND P1, PT, R15, UR14, PT ;  /* 0x0000000e0f007c0c */ /* 0x000fda000bf26270 */
[----:B------:R-:W-:Y:S05]  /*0ba0*/  @!P1 BRA `(.L_x_958) ;  /* 0xffffffa000009947 */ /* 0x000fea000383ffff */
.L_x_957:
[----:B------:R-:W-:Y:S05]  /*0bb0*/  BSYNC B0 ;  /* 0x0000000000007941 */ /* 0x000fea0003800000 */
.L_x_956:
        /* <DEDUP_REMOVED lines=183> */
.L_x_960:
[----:B------:R-:W-:Y:S05]  /*1730*/  BSYNC B0 ;  /* 0x0000000000007941 */ /* 0x000fea0003800000 */
.L_x_959:
        /* <DEDUP_REMOVED lines=105> */
.L_x_962:
[----:B0-----:R-:W-:Y:S05]  /*1dd0*/  BSYNC B0 ;  /* 0x0000000000007941 */ /* 0x001fea0003800000 */
.L_x_961:
        /* <DEDUP_REMOVED lines=23> */
.L_x_965:
[C---:B0-----:R-:W-:Y:S01]  /*1f50*/  IMAD.SHL.U32 R10, R9.reuse, 0x2, RZ ;  /* 0x00000002090a7824 */ /* 0x041fe200078e00ff */
[----:B------:R-:W-:-:S04]  /*1f60*/  IADD3 R9, R9, c[0x0][0x0], RZ ;  /* 0x0000000009097a10 */ /* 0x000fc80007ffe0ff */
[----:B------:R-:W0:Y:S01]  /*1f70*/  LDS.U16 R11, [R10+0x80] ;  /* 0x000080000a0b7984 */ /* 0x000e220000000400 */
[----:B------:R-:W-:Y:S01]  /*1f80*/  ISETP.GE.AND P2, PT, R9, 0x40, PT ;  /* 0x000000400900780c */ /* 0x000fe20003f46270 */
[----:B01----:R-:W-:-:S05]  /*1f90*/  HMUL2 R11, R11.H0_H0, R8.H0_H0 ;  /* 0x200000080b0b7232 */ /* 0x003fca0000000800 */
[----:B------:R0:W-:Y:S07]  /*1fa0*/  STS.U16 [R10+0x80], R11 ;  /* 0x0000800b0a007388 */ /* 0x0001ee0000000400 */
[----:B------:R-:W-:Y:S05]  /*1fb0*/  @!P2 BRA `(.L_x_965) ;  /* 0xffffff900000a947 */ /* 0x000fea000383ffff */
.L_x_964:
[----:B------:R-:W-:Y:S05]  /*1fc0*/  BSYNC B0 ;  /* 0x0000000000007941 */ /* 0x000fea0003800000 */
.L_x_963:
        /* <DEDUP_REMOVED lines=13> */
.L_x_968:
[----:B------:R-:W-:-:S06]  /*20a0*/  IMAD.WIDE R8, R15, 0x10, R12 ;  /* 0x000000100f087825 */ /* 0x000fcc00078e020c */
[----:B0-----:R-:W2:Y:S04]  /*20b0*/  LDG.E.128.CONSTANT R8, [R8.64] ;  /* 0x0000000c08087981 */ /* 0x001ea8000c1e9d00 */
[----:B--2---:R0:W-:Y:S02]  /*20c0*/  STS.128 [R15.X16+0x100], R8 ;  /* 0x000100080f007388 */ /* 0x0041e4000000cc00 */
[----:B0-----:R-:W-:-:S04]  /*20d0*/  IADD3 R15, R15, c[0x0][0x0], RZ ;  /* 0x000000000f0f7a10 */ /* 0x001fc80007ffe0ff */
[----:B------:R-:W-:-:S13]  /*20e0*/  ISETP.GE.AND P2, PT, R15, UR14, PT ;  /* 0x0000000e0f007c0c */ /* 0x000fda000bf46270 */
[----:B------:R-:W-:Y:S05]  /*20f0*/  @!P2 BRA `(.L_x_968) ;  /* 0xffffffa00000a947 */ /* 0x000fea000383ffff */
.L_x_967:
[----:B------:R-:W-:Y:S05]  /*2100*/  BSYNC B0 ;  /* 0x0000000000007941 */ /* 0x000fea0003800000 */
.L_x_966:
        /* <DEDUP_REMOVED lines=48> */
.L_x_972:
[----:B------:R-:W-:Y:S05]  /*2410*/  BSYNC B1 ;  /* 0x0000000000017941 */ /* 0x000fea0003800000 */
.L_x_971:
[----:B------:R-:W-:Y:S05]  /*2420*/  @!P2 BRA `(.L_x_970) ;  /* 0x000002900000a947 */ /* 0x000fea0003800000 */
[----:B------:R-:W-:Y:S01]  /*2430*/  USHF.L.U32 UR14, UR8, 0x5, URZ ;  /* 0x00000005080e7899 */ /* 0x000fe2000800063f */
[----:B------:R-:W-:-:S04]  /*2440*/  IADD3 R8, R9, -UR8, RZ ;  /* 0x8000000809087c10 */ /* 0x000fc8000fffe0ff */
[----:B------:R-:W-:Y:S02]  /*2450*/  LEA R8, R8, 0x80, 0x1 ;  /* 0x0000008008087811 */ /* 0x000fe400078e08ff */
[----:B0-----:R-:W-:-:S05]  /*2460*/  LEA R11, R9, -UR14, 0x5 ;  /* 0x8000000e090b7c11 */ /* 0x001fca000f8e28ff */
[----:B------:R-:W-:-:S05]  /*2470*/  IMAD.IADD R10, R6, 0x1, R11 ;  /* 0x00000001060a7824 */ /* 0x000fca00078e020b */
.L_x_973:
        /* <DEDUP_REMOVED lines=36> */
.L_x_970:
[----:B------:R-:W-:Y:S05]  /*26c0*/  BSYNC B0 ;  /* 0x0000000000007941 */ /* 0x000fea0003800000 */
.L_x_969:
[----:B------:R-:W-:Y:S01]  /*26d0*/  BAR.SYNC.DEFER_BLOCKING 0x0 ;  /* 0x0000000000007b1d */ /* 0x000fe20000010000 */
[----:B------:R-:W-:-:S05]  /*26e0*/  ISETP.GE.AND P2, PT, R19, R4, PT ;  /* 0x000000041300720c */ /* 0x000fca0003f46270 */
[----:B------:R-:W-:Y:S08]  /*26f0*/  BSSY B0, `(.L_x_974) ;  /* 0x0000270000007945 */ /* 0x000ff00003800000 */
[----:B------:R-:W-:Y:S05]  /*2700*/  @P2 BRA `(.L_x_975) ;  /* 0x000026e000002947 */ /* 0x000fea0003800000 */
[----:B------:R-:W-:-:S05]  /*2710*/  IMAD.MOV.U32 R13, RZ, RZ, R19 ;  /* 0x000000ffff0d7224 */ /* 0x000fca00078e0013 */
.L_x_976:
        /* <DEDUP_REMOVED lines=621> */
.L_x_975:
[----:B------:R-:W-:Y:S05]  /*4df0*/  BSYNC B0 ;  /* 0x0000000000007941 */ /* 0x000fea0003800000 */
.L_x_974:
        /* <DEDUP_REMOVED lines=83> */
.L_x_978:
[----:B------:R-:W-:Y:S05]  /*5330*/  BSYNC B0 ;  /* 0x0000000000007941 */ /* 0x000fea0003800000 */
.L_x_977:
        /* <DEDUP_REMOVED lines=12> */
.L_x_979:
[----:B------:R-:W-:Y:S02]  /*5400*/  PRMT R3, R8, 0x7610, R3 ;  /* 0x0000761008037816 */ /* 0x000fe40000000003 */
.L_x_955:
        /* <DEDUP_REMOVED lines=12> */
.L_x_983:
        /* <DEDUP_REMOVED lines=21> */
.L_x_982:
[----:B------:R-:W-:Y:S05]  /*5620*/  BSYNC B0 ;  /* 0x0000000000007941 */ /* 0x000fea0003800000 */
.L_x_981:
        /* <DEDUP_REMOVED lines=23> */
.L_x_984:
        /* <DEDUP_REMOVED lines=14> */
.L_x_1783:


//--------------------- .text._Z28flash_decoding_reduce_kernelI6__halfLi8ELi64EEvPKT_S3_PS1_ii --------------------------
	.section	.text._Z28flash_decoding_reduce_kernelI6__halfLi8ELi64EEvPKT_S3_PS1_ii,"ax",@progbits
	.sectionflags	@"SHF_BARRIERS=1"
	.sectioninfo	@"SHI_REGISTERS=31"
	.align	128
        .global         _Z28flash_decoding_reduce_kernelI6__halfLi8ELi64EEvPKT_S3_PS1_ii
        .type           _Z28flash_decoding_reduce_kernelI6__halfLi8ELi64EEvPKT_S3_PS1_ii,@function
        .size           _Z28flash_decoding_reduce_kernelI6__halfLi8ELi64EEvPKT_S3_PS1_ii,(.L_x_1784 - _Z28flash_decoding_reduce_kernelI6__halfLi8ELi64EEvPKT_S3_PS1_ii)
        .other          _Z28flash_decoding_reduce_kernelI6__halfLi8ELi64EEvPKT_S3_PS1_ii,@"STO_CUDA_ENTRY STV_DEFAULT"
_Z28flash_decoding_reduce_kernelI6__halfLi8ELi64EEvPKT_S3_PS1_ii:
.text._Z28flash_decoding_reduce_kernelI6__halfLi8ELi64EEvPKT_S3_PS1_ii:
        /* <DEDUP_REMOVED lines=38> */
.L_x_986:
[----:B0-----:R-:W-:Y:S05]  /*0260*/  BSYNC B0 ;  /* 0x0000000000007941 */ /* 0x001fea0003800000 */
.L_x_985:
[----:B------:R-:W-:Y:S06]  /*0270*/  BAR.SYNC.DEFER_BLOCKING 0x0 ;  /* 0x0000000000007b1d */ /* 0x000fec0000010000 */
[----:B------:R-:W-:Y:S01]  /*0280*/  BSSY B0, `(.L_x_987) ;  /* 0x000001b000007945 */ /* 0x000fe20003800000 */
[----:B------:R-:W-:Y:S05]  /*0290*/  @P0 BRA `(.L_x_988) ;  /* 0x0000019000000947 */ /* 0x000fea0003800000 */
[----:B------:R-:W0:Y:S02]  /*02a0*/  LDS.U16 R10, [0x12] ;  /* 0x00001200ff0a7984 */ /* 0x000e240000000400 */
.L_x_989:
        /* <DEDUP_REMOVED lines=24> */
.L_x_988:
[----:B------:R-:W-:Y:S05]  /*0430*/  BSYNC B0 ;  /* 0x0000000000007941 */ /* 0x000fea0003800000 */
.L_x_987:
        /* <DEDUP_REMOVED lines=16> */
.L_x_991:
[----:B------:R-:W-:Y:S05]  /*0540*/  BSYNC B0 ;  /* 0x0000000000007941 */ /* 0x000fea0003800000 */
.L_x_990:
        /* <DEDUP_REMOVED lines=124> */
.L_x_992:
        /* <DEDUP_REMOVED lines=15> */
.L_x_1784:


//--------------------- .text._Z30flash_decoding_residual_kernelI6__halfLi8ELi64ELi64EEvPKT_S3_S3_iPS1_S4_iii --------------------------
	.section	.text._Z30flash_decoding_residual_kernelI6__halfLi8ELi64ELi64EEvPKT_S3_S3_iPS1_S4_iii,"ax",@progbits
	.sectionflags	@"SHF_BARRIERS=1"
	.sectioninfo	@"SHI_REGISTERS=32"
	.align	128
        .global         _Z30flash_decoding_residual_kernelI6__halfLi8ELi64ELi64EEvPKT_S3_S3_iPS1_S4_iii
        .type           _Z30flash_decoding_residual_kernelI6__halfLi8ELi64ELi64EEvPKT_S3_S3_iPS1_S4_iii,@function
        .size           _Z30flash_decoding_residual_kernelI6__halfLi8ELi64ELi64EEvPKT_S3_S3_iPS1_S4_iii,(.L_x_1785 - _Z30flash_decoding_residual_kernelI6__halfLi8ELi64ELi64EEvPKT_S3_S3_iPS1_S4_iii)
        .other          _Z30flash_decoding_residual_kernelI6__halfLi8ELi64ELi64EEvPKT_S3_S3_iPS1_S4_iii,@"STO_CUDA_ENTRY STV_DEFAULT"
_Z30flash_decoding_residual_kernelI6__halfLi8ELi64ELi64EEvPKT_S3_S3_iPS1_S4_iii:
.text._Z30flash_decoding_residual_kernelI6__halfLi8ELi64ELi64EEvPKT_S3_S3_iPS1_S4_iii:
        /* <DEDUP_REMOVED lines=100> */
.L_x_998:
        /* <DEDUP_REMOVED lines=41> */
.L_x_997:
        /* <DEDUP_REMOVED lines=27> */
.L_x_999:
[----:B------:R-:W-:-:S13]  /*0a80*/  ISETP.NE.OR P0, PT, R11, RZ, P0 ;  /* 0x000000ff0b00720c */ /* 0x000fda0000705670 */
[----:B------:R-:W-:Y:S05]  /*0a90*/  @!P0 BRA `(.L_x_995) ;  /* 0x0000013000008947 */ /* 0x000fea0003800000 */
.L_x_996:
        /* <DEDUP_REMOVED lines=19> */
.L_x_995:
        /* <DEDUP_REMOVED lines=11> */
.L_x_1000:
        /* <DEDUP_REMOVED lines=10> */
.L_x_994:
[----:B0-----:R-:W-:Y:S05]  /*0d20*/  BSYNC B0 ;  /* 0x0000000000007941 */ /* 0x001fea0003800000 */
.L_x_993:
        /* <DEDUP_REMOVED lines=112> */
.L_x_1002:
[----:B------:R-:W-:Y:S05]  /*1430*/  BSYNC B0 ;  /* 0x0000000000007941 */ /* 0x000fea0003800000 */
.L_x_1001:
        /* <DEDUP_REMOVED lines=30> */
.L_x_1008:
        /* <DEDUP_REMOVED lines=41> */
.L_x_1007:
        /* <DEDUP_REMOVED lines=27> */
.L_x_1009:
[----:B------:R-:W-:-:S13]  /*1a60*/  ISETP.NE.OR P0, PT, R11, RZ, P0 ;  /* 0x000000ff0b00720c */ /* 0x000fda0000705670 */
[----:B------:R-:W-:Y:S05]  /*1a70*/  @!P0 BRA `(.L_x_1005) ;  /* 0x0000013000008947 */ /* 0x000fea0003800000 */
.L_x_1006:
        /* <DEDUP_REMOVED lines=19> */
.L_x_1005:
        /* <DEDUP_REMOVED lines=11> */
.L_x_1010:
        /* <DEDUP_REMOVED lines=10> */
.L_x_1004:
[----:B0-----:R-:W-:Y:S05]  /*1d00*/  BSYNC B0 ;  /* 0x0000000000007941 */ /* 0x001fea0003800000 */
.L_x_1003:
        /* <DEDUP_REMOVED lines=84> */
.L_x_1012:
[----:B------:R-:W-:Y:S05]  /*2250*/  BSYNC B0 ;  /* 0x0000000000007941 */ /* 0x000fea0003800000 */
.L_x_1011:
        /* <DEDUP_REMOVED lines=123> */
.L_x_1014:
[----:B0-----:R-:W-:Y:S05]  /*2a10*/  BSYNC B0 ;  /* 0x0000000000007941 */ /* 0x001fea0003800000 */
.L_x_1013:
        /* <DEDUP_REMOVED lines=37> */
.L_x_1021:
        /* <DEDUP_REMOVED lines=43> */
.L_x_1020:
        /* <DEDUP_REMOVED lines=26> */
.L_x_1022:
[----:B------:R-:W-:-:S13]  /*30c0*/  ISETP.NE.OR P0, PT, R0, RZ, P0 ;  /* 0x000000ff0000720c */ /* 0x000fda0000705670 */
[----:B------:R-:W-:Y:S05]  /*30d0*/  @!P0 BRA `(.L_x_1018) ;  /* 0x0000010000008947 */ /* 0x000fea0003800000 */
.L_x_1019:
        /* <DEDUP_REMOVED lines=16> */
.L_x_1018:
[----:B------:R-:W-:-:S13]  /*31e0*/  ISETP.NE.AND P0, PT, R10, RZ, PT ;  /* 0x000000ff0a00720c */ /* 0x000fda0003f05270 */
[----:B------:R-:W-:Y:S05]  /*31f0*/  @!P0 BRA `(.L_x_1017) ;  /* 0x000000d000008947 */ /* 0x000fea0003800000 */
[----:B------:R-:W-:Y:S02]  /*3200*/  UMOV UR5, 0x84 ;  /* 0x0000008400057882 */ /* 0x000fe40000000000 */
[----:B------:R-:W-:Y:S02]  /*3210*/  UIMAD UR5, UR4, UR5, 0x100 ;  /* 0x00000100040574a4 */ /* 0x000fe4000f8e0205 */
[----:B------:R-:W-:-:S04]  /*3220*/  USHF.L.U32 UR4, UR4, 0x1, URZ ;  /* 0x0000000104047899 */ /* 0x000fc8000800063f */
[----:B------:R-:W-:-:S05]  /*3230*/  IADD3 R20, R20, UR5, RZ ;  /* 0x0000000514147c10 */ /* 0x000fca000fffe0ff */
.L_x_1023:
        /* <DEDUP_REMOVED lines=9> */
.L_x_1017:
[----:B------:R0:W-:Y:S02]  /*32d0*/  STS [R17.X4+0x80], R4 ;  /* 0x0000800411007388 */ /* 0x0001e40000004800 */
.L_x_1016:
[----:B0-----:R-:W-:Y:S05]  /*32e0*/  BSYNC B0 ;  /* 0x0000000000007941 */ /* 0x001fea0003800000 */
.L_x_1015:
        /* <DEDUP_REMOVED lines=9> */
.L_x_1024:
        /* <DEDUP_REMOVED lines=16> */
.L_x_1785:


//--------------------- .text._Z27flash_decoding_split_kernelI6__halfhLi8ELi64ELi64ELi32ELi256EEvPKT_PKT0_S6_S3_PS1_S7_iiiii --------------------------
	.section	.text._Z27flash_decoding_split_kernelI6__halfhLi8ELi64ELi64ELi32ELi256EEvPKT_PKT0_S6_S3_PS1_S7_iiiii,"ax",@progbits
	.sectionflags	@"SHF_BARRIERS=1"
	.sectioninfo	@"SHI_REGISTERS=64"
	.align	128
        .global         _Z27flash_decoding_split_kernelI6__halfhLi8ELi64ELi64ELi32ELi256EEvPKT_PKT0_S6_S3_PS1_S7_iiiii
        .type           _Z27flash_decoding_split_kernelI6__halfhLi8ELi64ELi64ELi32ELi256EEvPKT_PKT0_S6_S3_PS1_S7_iiiii,@function
        .size           _Z27flash_decoding_split_kernelI6__halfhLi8ELi64ELi64ELi32ELi256EEvPKT_PKT0_S6_S3_PS1_S7_iiiii,(.L_x_1786 - _Z27flash_decoding_split_kernelI6__halfhLi8ELi64ELi64ELi32ELi256EEvPKT_PKT0_S6_S3_PS1_S7_iiiii)
        .other          _Z27flash_decoding_split_kernelI6__halfhLi8ELi64ELi64ELi32ELi256EEvPKT_PKT0_S6_S3_PS1_S7_iiiii,@"STO_CUDA_ENTRY STV_DEFAULT"
_Z27flash_decoding_split_kernelI6__halfhLi8ELi64ELi64ELi32ELi256EEvPKT_PKT0_S6_S3_PS1_S7_iiiii:
.text._Z27flash_decoding_split_kernelI6__halfhLi8ELi64ELi64ELi32ELi256EEvPKT_PKT0_S6_S3_PS1_S7_iiiii:
        /* <DEDUP_REMOVED lines=18> */
.L_x_1027:
[C---:B------:R-:W-:Y:S01]  /*0120*/  IMAD.SHL.U32 R3, R2.reuse, 0x2, RZ ;  /* 0x0000000202037824 */ /* 0x040fe200078e00ff */
[----:B------:R-:W-:-:S04]  /*0130*/  IADD3 R2, R2, c[0x0][0x0], RZ ;  /* 0x0000000002027a10 */ /* 0x000fc80007ffe0ff */
[----:B------:R0:W-:Y:S01]  /*0140*/  STS.U16 [R3+0x80], RZ ;  /* 0x000080ff03007388 */ /* 0x0001e20000000400 */
[----:B------:R-:W-:-:S13]  /*0150*/  ISETP.GE.AND P1, PT, R2, 0x40, PT ;  /* 0x000000400200780c */ /* 0x000fda0003f26270 */
[----:B0-----:R-:W-:Y:S05]  /*0160*/  @!P1 BRA `(.L_x_1027) ;  /* 0xffffffb000009947 */ /* 0x001fea000383ffff */
.L_x_1026:
[----:B------:R-:W-:Y:S05]  /*0170*/  BSYNC B0 ;  /* 0x0000000000007941 */ /* 0x000fea0003800000 */
.L_x_1025:
        /* <DEDUP_REMOVED lines=106> */
.L_x_1052:
        /* <DEDUP_REMOVED lines=21> */
.L_x_1031:
[----:B------:R-:W-:-:S06]  /*0970*/  IMAD.WIDE R16, R34, 0x10, R32 ;  /* 0x0000001022107825 */ /* 0x000fcc00078e0220 */
[----:B------:R-:W2:Y:S04]  /*0980*/  LDG.E.128.CONSTANT R16, [R16.64] ;  /* 0x0000000610107981 */ /* 0x000ea8000c1e9d00 */
[----:B--2---:R0:W-:Y:S02]  /*0990*/  STS.128 [R34.X16+0x100], R16 ;  /* 0x0001001022007388 */ /* 0x0041e4000000cc00 */
[----:B0-----:R-:W-:-:S04]  /*09a0*/  IADD3 R34, R34, c[0x0][0x0], RZ ;  /* 0x0000000022227a10 */ /* 0x001fc80007ffe0ff */
[----:B------:R-:W-:-:S13]  /*09b0*/  ISETP.GE.AND P4, PT, R34, R53, PT ;  /* 0x000000352200720c */ /* 0x000fda0003f86270 */
[----:B------:R-:W-:Y:S05]  /*09c0*/  @!P4 BRA `(.L_x_1031) ;  /* 0xffffffa00000c947 */ /* 0x000fea000383ffff */
.L_x_1030:
[----:B------:R-:W-:Y:S05]  /*09d0*/  BSYNC B0 ;  /* 0x0000000000007941 */ /* 0x000fea0003800000 */
.L_x_1029:
        /* <DEDUP_REMOVED lines=175> */
.L_x_1033:
[----:B------:R-:W-:Y:S05]  /*14d0*/  BSYNC B0 ;  /* 0x0000000000007941 */ /* 0x000fea0003800000 */
.L_x_1032:
        /* <DEDUP_REMOVED lines=105> */
.L_x_1035:
[----:B0-----:R-:W-:Y:S05]  /*1b70*/  BSYNC B0 ;  /* 0x0000000000007941 */ /* 0x001fea0003800000 */
.L_x_1034:
        /* <DEDUP_REMOVED lines=23> */
.L_x_1038:
[C---:B0-----:R-:W-:Y:S01]  /*1cf0*/  IMAD.SHL.U32 R18, R17.reuse, 0x2, RZ ;  /* 0x0000000211127824 */ /* 0x041fe200078e00ff */
[----:B------:R-:W-:-:S04]  /*1d00*/  IADD3 R17, R17, c[0x0][0x0], RZ ;  /* 0x0000000011117a10 */ /* 0x000fc80007ffe0ff */
[----:B------:R-:W0:Y:S01]  /*1d10*/  LDS.U16 R19, [R18+0x80] ;  /* 0x0000800012137984 */ /* 0x000e220000000400 */
[----:B------:R-:W-:Y:S01]  /*1d20*/  ISETP.GE.AND P2, PT, R17, 0x40, PT ;  /* 0x000000401100780c */ /* 0x000fe20003f46270 */
[----:B01----:R-:W-:-:S05]  /*1d30*/  HMUL2 R19, R19.H0_H0, R16.H0_H0 ;  /* 0x2000001013137232 */ /* 0x003fca0000000800 */
[----:B------:R0:W-:Y:S07]  /*1d40*/  STS.U16 [R18+0x80], R19 ;  /* 0x0000801312007388 */ /* 0x0001ee0000000400 */
[----:B------:R-:W-:Y:S05]  /*1d50*/  @!P2 BRA `(.L_x_1038) ;  /* 0xffffff900000a947 */ /* 0x000fea000383ffff */
.L_x_1037:
[----:B------:R-:W-:Y:S05]  /*1d60*/  BSYNC B0 ;  /* 0x0000000000007941 */ /* 0x000fea0003800000 */
.L_x_1036:
[----:B------:R-:W-:Y:S01]  /*1d70*/  BSSY B0, `(.L_x_1039) ;  /* 0x000000b000007945 */ /* 0x000fe20003800000 */
[----:B------:R-:W-:Y:S05]  /*1d80*/  @P1 BRA `(.L_x_1040) ;  /* 0x0000009000001947 */ /* 0x000fea0003800000 */
[----:B------:R-:W-:Y:S01]  /*1d90*/  IADD3 R54, P1, R54, c[0x0][0x170], RZ ;  /* 0x00005c0036367a10 */ /* 0x000fe20007f3e0ff */
[----:B------:R-:W-:-:S03]  /*1da0*/  IMAD.MOV.U32 R32, RZ, RZ, R0 ;  /* 0x000000ffff207224 */ /* 0x000fc600078e0000 */
[----:B------:R-:W-:-:S05]  /*1db0*/  IADD3.X R55, R52, c[0x0][0x174], RZ, P1, !PT ;  /* 0x00005d0034377a10 */ /* 0x000fca0000ffe4ff */
.L_x_1041:
[----:B------:R-:W-:-:S06]  /*1dc0*/  IMAD.WIDE R16, R32, 0x10, R54 ;  /* 0x0000001020107825 */ /* 0x000fcc00078e0236 */
[----:B0-----:R-:W2:Y:S04]  /*1dd0*/  LDG.E.128.CONSTANT R16, [R16.64] ;  /* 0x0000000610107981 */ /* 0x001ea8000c1e9d00 */
[----:B--2---:R0:W-:Y:S02]  /*1de0*/  STS.128 [R32.X16+0x100], R16 ;  /* 0x0001001020007388 */ /* 0x0041e4000000cc00 */
[----:B0-----:R-:W-:-:S04]  /*1df0*/  IADD3 R32, R32, c[0x0][0x0], RZ ;  /* 0x0000000020207a10 */ /* 0x001fc80007ffe0ff */
[----:B------:R-:W-:-:S13]  /*1e00*/  ISETP.GE.AND P1, PT, R32, R53, PT ;  /* 0x000000352000720c */ /* 0x000fda0003f26270 */
[----:B------:R-:W-:Y:S05]  /*1e10*/  @!P1 BRA `(.L_x_1041) ;  /* 0xffffffa000009947 */ /* 0x000fea000383ffff */
.L_x_1040:
[----:B------:R-:W-:Y:S05]  /*1e20*/  BSYNC B0 ;  /* 0x0000000000007941 */ /* 0x000fea0003800000 */
.L_x_1039:
        /* <DEDUP_REMOVED lines=8> */
.L_x_1045:
        /* <DEDUP_REMOVED lines=8> */
.L_x_1044:
[----:B------:R-:W1:Y:S01]  /*1f30*/  LDS.64 R16, [RZ] ;  /* 0x00000000ff107984 */ /* 0x000e620000000a00 */
[----:B0-----:R-:W-:Y:S01]  /*1f40*/  IADD3 R18, R5, UR4, RZ ;  /* 0x0000000405127c10 */ /* 0x001fe2000fffe0ff */
[----:B------:R-:W-:-:S03]  /*1f50*/  IMAD.MOV.U32 R54, RZ, RZ, R0 ;  /* 0x000000ffff367224 */ /* 0x000fc600078e0000 */
[----:B------:R-:W-:-:S04]  /*1f60*/  IMNMX R18, R47, R18, !PT ;  /* 0x000000122f127217 */ /* 0x000fc80007800200 */
[----:B------:R-:W-:-:S05]  /*1f70*/  IMNMX R55, R18, UR5, !PT ;  /* 0x0000000512377c17 */ /* 0x000fca000f800200 */
[----:B------:R-:W-:-:S05]  /*1f80*/  IMAD.IADD R55, R4, 0x1, -R55 ;  /* 0x0000000104377824 */ /* 0x000fca00078e0a37 */
[----:B------:R-:W-:Y:S02]  /*1f90*/  LOP3.LUT R55, R55, 0x3, RZ, 0xc0, !PT ;  /* 0x0000000337377812 */ /* 0x000fe400078ec0ff */
.L_x_1049:
        /* <DEDUP_REMOVED lines=36> */
.L_x_1046:
        /* <DEDUP_REMOVED lines=10> */
.L_x_1048:
        /* <DEDUP_REMOVED lines=30> */
.L_x_1047:
[C---:B------:R-:W-:Y:S01]  /*2460*/  IMAD.SHL.U32 R19, R54.reuse, 0x2, RZ ;  /* 0x0000000236137824 */ /* 0x040fe200078e00ff */
[----:B------:R-:W-:-:S04]  /*2470*/  IADD3 R54, R54, c[0x0][0x0], RZ ;  /* 0x0000000036367a10 */ /* 0x000fc80007ffe0ff */
[----:B------:R-:W0:Y:S01]  /*2480*/  LDS.U16 R18, [R19+0x80] ;  /* 0x0000800013127984 */ /* 0x000e220000000400 */
[----:B------:R-:W-:Y:S01]  /*2490*/  ISETP.GE.AND P1, PT, R54, 0x40, PT ;  /* 0x000000403600780c */ /* 0x000fe20003f26270 */
[----:B0-----:R-:W-:-:S05]  /*24a0*/  HADD2 R18, R18.H0_H0, R57.H0_H0 ;  /* 0x2000003912127230 */ /* 0x001fca0000000800 */
[----:B------:R0:W-:Y:S07]  /*24b0*/  STS.U16 [R19+0x80], R18 ;  /* 0x0000801213007388 */ /* 0x0001ee0000000400 */
[----:B------:R-:W-:Y:S05]  /*24c0*/  @!P1 BRA `(.L_x_1049) ;  /* 0xfffffad000009947 */ /* 0x000fea000383ffff */
.L_x_1043:
[----:B------:R-:W-:Y:S05]  /*24d0*/  BSYNC B0 ;  /* 0x0000000000007941 */ /* 0x000fea0003800000 */
.L_x_1042:
        /* <DEDUP_REMOVED lines=85> */
.L_x_1051:
[----:B------:R-:W-:Y:S05]  /*2a30*/  BSYNC B0 ;  /* 0x0000000000007941 */ /* 0x000fea0003800000 */
.L_x_1050:
        /* <DEDUP_REMOVED lines=11> */
.L_x_1028:
        /* <DEDUP_REMOVED lines=12> */
.L_x_1055:
        /* <DEDUP_REMOVED lines=21> */
.L_x_1054:
[----:B------:R-:W-:Y:S05]  /*2d00*/  BSYNC B0 ;  /* 0x0000000000007941 */ /* 0x000fea0003800000 */
.L_x_1053:
        /* <DEDUP_REMOVED lines=23> */
.L_x_1056:
        /* <DEDUP_REMOVED lines=16> */
.L_x_1786:


//--------------------- .text._Z35flash_decoding_paged_V_split_kernelI6__halfhLi4ELi128ELi128ELi64ELi256EEvPKT_PKT0_S6_S3_PS1_S7_iiiii --------------------------
	.section	.text._Z35flash_decoding_paged_V_split_kernelI6__halfhLi4ELi128ELi128ELi64ELi256EEvPKT_PKT0_S6_S3_PS1_S7_iiiii,"ax",@progbits
	.sectionflags	@"SHF_BARRIERS=1"
	.sectioninfo	@"SHI_REGISTERS=96"
	.align	128
        .global         _Z35flash_decoding_paged_V_split_kernelI6__halfhLi4ELi128ELi128ELi64ELi256EEvPKT_PKT0_S6_S3_PS1_S7_iiiii
        .type           _Z35flash_decoding_paged_V_split_kernelI6__halfhLi4ELi128ELi128ELi64ELi256EEvPKT_PKT0_S6_S3_PS1_S7_iiiii,@function
        .size           _Z35flash_decoding_paged_V_split_kernelI6__halfhLi4ELi128ELi128ELi64ELi256EEvPKT_PKT0_S6_S3_PS1_S7_iiiii,(.L_x_1787 - _Z35flash_decoding_paged_V_split_kernelI6__halfhLi4ELi128ELi128ELi64ELi256EEvPKT_PKT0_S6_S3_PS1_S7_iiiii)
        .other          _Z35flash_decoding_paged_V_split_kernelI6__halfhLi4ELi128ELi128ELi64ELi256EEvPKT_PKT0_S6_S3_PS1_S7_iiiii,@"STO_CUDA_ENTRY STV_DEFAULT"
_Z35flash_decoding_paged_V_split_kernelI6__halfhLi4ELi128ELi128ELi64ELi256EEvPKT_PKT0_S6_S3_PS1_S7_iiiii:
.text._Z35flash_decoding_paged_V_split_kernelI6__halfhLi4ELi128ELi128ELi64ELi256EEvPKT_PKT0_S6_S3_PS1_S7_iiiii:
        /* <DEDUP_REMOVED lines=16> */
.L_x_1059:
[C---:B--2---:R-:W-:Y:S01]  /*0100*/  IMAD.SHL.U32 R4, R3.reuse, 0x2, RZ ;  /* 0x0000000203047824 */ /* 0x044fe200078e00ff */
[----:B------:R-:W-:-:S04]  /*0110*/  IADD3 R3, R3, c[0x0][0x0], RZ ;  /* 0x0000000003037a10 */ /* 0x000fc80007ffe0ff */
[----:B------:R1:W-:Y:S01]  /*0120*/  STS.U16 [R4+0x100], RZ ;  /* 0x000100ff04007388 */ /* 0x0003e20000000400 */
[----:B------:R-:W-:-:S13]  /*0130*/  ISETP.GE.AND P1, PT, R3, 0x80, PT ;  /* 0x000000800300780c */ /* 0x000fda0003f26270 */
[----:B-1----:R-:W-:Y:S05]  /*0140*/  @!P1 BRA `(.L_x_1059) ;  /* 0xffffffb000009947 */ /* 0x002fea000383ffff */
.L_x_1058:
[----:B-1----:R-:W-:Y:S05]  /*0150*/  BSYNC B0 ;  /* 0x0000000000007941 */ /* 0x002fea0003800000 */
.L_x_1057:
[----:B------:R-:W-:Y:S01]  /*0160*/  BSSY B0, `(.L_x_1060) ;  /* 0x0000008000007945 */ /* 0x000fe20003800000 */
[----:B------:R-:W-:Y:S05]  /*0170*/  @P2 BRA `(.L_x_1061) ;  /* 0x0000006000002947 */ /* 0x000fea0003800000 */
[----:B------:R-:W-:-:S04]  /*0180*/  IMAD.MOV.U32 R3, RZ, RZ, R0 ;  /* 0x000000ffff037224 */ /* 0x000fc800078e0000 */
.L_x_1062:
[C---:B--2---:R-:W-:Y:S01]  /*0190*/  IMAD.SHL.U32 R4, R3.reuse, 0x2, RZ ;  /* 0x0000000203047824 */ /* 0x044fe200078e00ff */
[----:B------:R-:W-:-:S04]  /*01a0*/  IADD3 R3, R3, c[0x0][0x0], RZ ;  /* 0x0000000003037a10 */ /* 0x000fc80007ffe0ff */
[----:B------:R1:W-:Y:S01]  /*01b0*/  STS.U16 [R4+0x2200], RZ ;  /* 0x002200ff04007388 */ /* 0x0003e20000000400 */
[----:B------:R-:W-:-:S13]  /*01c0*/  ISETP.GE.AND P1, PT, R3, 0x4000, PT ;  /* 0x000040000300780c */ /* 0x000fda0003f26270 */
[----:B-1----:R-:W-:Y:S05]  /*01d0*/  @!P1 BRA `(.L_x_1062) ;  /* 0xffffffb000009947 */ /* 0x002fea000383ffff */
.L_x_1061:
[----:B------:R-:W-:Y:S05]  /*01e0*/  BSYNC B0 ;  /* 0x0000000000007941 */ /* 0x000fea0003800000 */
.L_x_1060:
        /* <DEDUP_REMOVED lines=157> */
.L_x_1087:
        /* <DEDUP_REMOVED lines=15> */
.L_x_1066:
[----:B-1----:R-:W-:-:S06]  /*0cb0*/  IMAD.WIDE R24, R89, 0x10, R48 ;  /* 0x0000001059187825 */ /* 0x002fcc00078e0230 */
[----:B------:R-:W2:Y:S04]  /*0cc0*/  LDG.E.128.CONSTANT R24, [R24.64] ;  /* 0x0000000c18187981 */ /* 0x000ea8000c1e9d00 */
[----:B--2---:R0:W-:Y:S02]  /*0cd0*/  STS.128 [R89.X16+0x200], R24 ;  /* 0x0002001859007388 */ /* 0x0041e4000000cc00 */
[----:B0-----:R-:W-:-:S04]  /*0ce0*/  IADD3 R89, R89, c[0x0][0x0], RZ ;  /* 0x0000000059597a10 */ /* 0x001fc80007ffe0ff */
[----:B------:R-:W-:-:S13]  /*0cf0*/  ISETP.GE.AND P1, PT, R89, UR9, PT ;  /* 0x0000000959007c0c */ /* 0x000fda000bf26270 */
[----:B------:R-:W-:Y:S05]  /*0d00*/  @!P1 BRA `(.L_x_1066) ;  /* 0xffffffa000009947 */ /* 0x000fea000383ffff */
.L_x_1065:
[----:B------:R-:W-:Y:S05]  /*0d10*/  BSYNC B0 ;  /* 0x0000000000007941 */ /* 0x000fea0003800000 */
.L_x_1064:
        /* <DEDUP_REMOVED lines=352> */
.L_x_1068:
[----:B------:R-:W-:Y:S05]  /*2320*/  BSYNC B0 ;  /* 0x0000000000007941 */ /* 0x000fea0003800000 */
.L_x_1067:
        /* <DEDUP_REMOVED lines=185> */
.L_x_1070:
[----:B0-----:R-:W-:Y:S05]  /*2ec0*/  BSYNC B0 ;  /* 0x0000000000007941 */ /* 0x001fea0003800000 */
.L_x_1069:
        /* <DEDUP_REMOVED lines=23> */
.L_x_1073:
[C---:B0-----:R-:W-:Y:S01]  /*3040*/  IMAD.SHL.U32 R26, R25.reuse, 0x2, RZ ;  /* 0x00000002191a7824 */ /* 0x041fe200078e00ff */
[----:B------:R-:W-:-:S04]  /*3050*/  IADD3 R25, R25, c[0x0][0x0], RZ ;  /* 0x0000000019197a10 */ /* 0x000fc80007ffe0ff */
[----:B------:R-:W0:Y:S01]  /*3060*/  LDS.U16 R27, [R26+0x100] ;  /* 0x000100001a1b7984 */ /* 0x000e220000000400 */
[----:B------:R-:W-:Y:S01]  /*3070*/  ISETP.GE.AND P2, PT, R25, 0x80, PT ;  /* 0x000000801900780c */ /* 0x000fe20003f46270 */
[----:B01----:R-:W-:-:S05]  /*3080*/  HMUL2 R27, R27.H0_H0, R24.H0_H0 ;  /* 0x200000181b1b7232 */ /* 0x003fca0000000800 */
[----:B------:R0:W-:Y:S07]  /*3090*/  STS.U16 [R26+0x100], R27 ;  /* 0x0001001b1a007388 */ /* 0x0001ee0000000400 */
[----:B------:R-:W-:Y:S05]  /*30a0*/  @!P2 BRA `(.L_x_1073) ;  /* 0xffffff900000a947 */ /* 0x000fea000383ffff */
.L_x_1072:
[----:B------:R-:W-:Y:S05]  /*30b0*/  BSYNC B0 ;  /* 0x0000000000007941 */ /* 0x000fea0003800000 */
.L_x_1071:
        /* <DEDUP_REMOVED lines=11> */
.L_x_1076:
[----:B------:R-:W-:-:S06]  /*3170*/  IMAD.WIDE R24, R87, 0x10, R48 ;  /* 0x0000001057187825 */ /* 0x000fcc00078e0230 */
[----:B0-----:R-:W2:Y:S04]  /*3180*/  LDG.E.128.CONSTANT R24, [R24.64] ;  /* 0x0000000c18187981 */ /* 0x001ea8000c1e9d00 */
[----:B--2---:R0:W-:Y:S02]  /*3190*/  STS.128 [R87.X16+0x200], R24 ;  /* 0x0002001857007388 */ /* 0x0041e4000000cc00 */
[----:B0-----:R-:W-:-:S04]  /*31a0*/  IADD3 R87, R87, c[0x0][0x0], RZ ;  /* 0x0000000057577a10 */ /* 0x001fc80007ffe0ff */
[----:B------:R-:W-:-:S13]  /*31b0*/  ISETP.GE.AND P2, PT, R87, UR9, PT ;  /* 0x0000000957007c0c */ /* 0x000fda000bf46270 */
[----:B------:R-:W-:Y:S05]  /*31c0*/  @!P2 BRA `(.L_x_1076) ;  /* 0xffffffa00000a947 */ /* 0x000fea000383ffff */
.L_x_1075:
[----:B------:R-:W-:Y:S05]  /*31d0*/  BSYNC B0 ;  /* 0x0000000000007941 */ /* 0x000fea0003800000 */
.L_x_1074:
        /* <DEDUP_REMOVED lines=51> */
.L_x_1080:
[----:B------:R-:W-:Y:S05]  /*3510*/  BSYNC B1 ;  /* 0x0000000000017941 */ /* 0x000fea0003800000 */
.L_x_1079:
[----:B------:R-:W-:Y:S05]  /*3520*/  @!P2 BRA `(.L_x_1078) ;  /* 0x000002900000a947 */ /* 0x000fea0003800000 */
[----:B------:R-:W-:Y:S01]  /*3530*/  USHF.L.U32 UR9, UR5, 0x6, URZ ;  /* 0x0000000605097899 */ /* 0x000fe2000800063f */
[----:B------:R-:W-:-:S04]  /*3540*/  IADD3 R24, R25, -UR5, RZ ;  /* 0x8000000519187c10 */ /* 0x000fc8000fffe0ff */
[----:B------:R-:W-:Y:S02]  /*3550*/  LEA R24, R24, 0x100, 0x1 ;  /* 0x0000010018187811 */ /* 0x000fe400078e08ff */
[----:B0-----:R-:W-:-:S05]  /*3560*/  LEA R26, R25, -UR9, 0x6 ;  /* 0x80000009191a7c11 */ /* 0x001fca000f8e30ff */
[----:B------:R-:W-:-:S05]  /*3570*/  IMAD.IADD R26, R43, 0x1, R26 ;  /* 0x000000012b1a7824 */ /* 0x000fca00078e021a */
.L_x_1081:
        /* <DEDUP_REMOVED lines=36> */
.L_x_1078:
[----:B------:R-:W-:Y:S05]  /*37c0*/  BSYNC B0 ;  /* 0x0000000000007941 */ /* 0x000fea0003800000 */
.L_x_1077:
[----:B------:R-:W-:Y:S01]  /*37d0*/  BAR.SYNC.DEFER_BLOCKING 0x0 ;  /* 0x0000000000007b1d */ /* 0x000fe20000010000 */
[----:B------:R-:W-:-:S05]  /*37e0*/  ISETP.GE.AND P2, PT, R81, R80, PT ;  /* 0x000000505100720c */ /* 0x000fca0003f46270 */
[----:B------:R-:W-:Y:S08]  /*37f0*/  BSSY B0, `(.L_x_1082) ;  /* 0x0000270000007945 */ /* 0x000ff00003800000 */
[----:B------:R-:W-:Y:S05]  /*3800*/  @P2 BRA `(.L_x_1083) ;  /* 0x000026e000002947 */ /* 0x000fea0003800000 */
[----:B------:R-:W-:-:S05]  /*3810*/  IMAD.MOV.U32 R49, RZ, RZ, R81 ;  /* 0x000000ffff317224 */ /* 0x000fca00078e0051 */
.L_x_1084:
        /* <DEDUP_REMOVED lines=621> */
.L_x_1083:
[----:B------:R-:W-:Y:S05]  /*5ef0*/  BSYNC B0 ;  /* 0x0000000000007941 */ /* 0x000fea0003800000 */
.L_x_1082:
        /* <DEDUP_REMOVED lines=163> */
.L_x_1086:
[----:B------:R-:W-:Y:S05]  /*6930*/  BSYNC B0 ;  /* 0x0000000000007941 */ /* 0x000fea0003800000 */
.L_x_1085:
        /* <DEDUP_REMOVED lines=12> */
.L_x_1063:
        /* <DEDUP_REMOVED lines=11> */
.L_x_1090:
        /* <DEDUP_REMOVED lines=21> */
.L_x_1089:
[----:B------:R-:W-:Y:S05]  /*6c00*/  BSYNC B0 ;  /* 0x0000000000007941 */ /* 0x000fea0003800000 */
.L_x_1088:
        /* <DEDUP_REMOVED lines=23> */
.L_x_1091:
        /* <DEDUP_REMOVED lines=16> */
.L_x_1787:


//--------------------- .text._Z27flash_decoding_split_kernelI6__halfhLi4ELi128ELi128ELi64ELi256EEvPKT_PKT0_S6_S3_PS1_S7_iiiii --------------------------
	.section	.text._Z27flash_decoding_split_kernelI6__halfhLi4ELi128ELi128ELi64ELi256EEvPKT_PKT0_S6_S3_PS1_S7_iiiii,"ax",@progbits
	.sectionflags	@"SHF_BARRIERS=1"
	.sectioninfo	@"SHI_REGISTERS=96"
	.align	128
        .global         _Z27flash_decoding_split_kernelI6__halfhLi4ELi128ELi128ELi64ELi256EEvPKT_PKT0_S6_S3_PS1_S7_iiiii
        .type           _Z27flash_decoding_split_kernelI6__halfhLi4ELi128ELi128ELi64ELi256EEvPKT_PKT0_S6_S3_PS1_S7_iiiii,@function
        .size           _Z27flash_decoding_split_kernelI6__halfhLi4ELi128ELi128ELi64ELi256EEvPKT_PKT0_S6_S3_PS1_S7_iiiii,(.L_x_1788 - _Z27flash_decoding_split_kernelI6__halfhLi4ELi128ELi128ELi64ELi256EEvPKT_PKT0_S6_S3_PS1_S7_iiiii)
        .other          _Z27flash_decoding_split_kernelI6__halfhLi4ELi128ELi128ELi64ELi256EEvPKT_PKT0_S6_S3_PS1_S7_iiiii,@"STO_CUDA_ENTRY STV_DEFAULT"
_Z27flash_decoding_split_kernelI6__halfhLi4ELi128ELi128ELi64ELi256EEvPKT_PKT0_S6_S3_PS1_S7_iiiii:
.text._Z27flash_decoding_split_kernelI6__halfhLi4ELi128ELi128ELi64ELi256EEvPKT_PKT0_S6_S3_PS1_S7_iiiii:
        /* <DEDUP_REMOVED lines=18> */
.L_x_1094:
[C---:B------:R-:W-:Y:S01]  /*0120*/  IMAD.SHL.U32 R3, R2.reuse, 0x2, RZ ;  /* 0x0000000202037824 */ /* 0x040fe200078e00ff */
[----:B------:R-:W-:-:S04]  /*0130*/  IADD3 R2, R2, c[0x0][0x0], RZ ;  /* 0x0000000002027a10 */ /* 0x000fc80007ffe0ff */
[----:B------:R0:W-:Y:S01]  /*0140*/  STS.U16 [R3+0x100], RZ ;  /* 0x000100ff03007388 */ /* 0x0001e20000000400 */
[----:B------:R-:W-:-:S13]  /*0150*/  ISETP.GE.AND P1, PT, R2, 0x80, PT ;  /* 0x000000800200780c */ /* 0x000fda0003f26270 */
[----:B0-----:R-:W-:Y:S05]  /*0160*/  @!P1 BRA `(.L_x_1094) ;  /* 0xffffffb000009947 */ /* 0x001fea000383ffff */
.L_x_1093:
[----:B------:R-:W-:Y:S05]  /*0170*/  BSYNC B0 ;  /* 0x0000000000007941 */ /* 0x000fea0003800000 */
.L_x_1092:
        /* <DEDUP_REMOVED lines=138> */
.L_x_1119:
        /* <DEDUP_REMOVED lines=21> */
.L_x_1098:
[----:B------:R-:W-:-:S06]  /*0b70*/  IMAD.WIDE R24, R30, 0x10, R28 ;  /* 0x000000101e187825 */ /* 0x000fcc00078e021c */
[----:B------:R-:W2:Y:S04]  /*0b80*/  LDG.E.128.CONSTANT R24, [R24.64] ;  /* 0x0000000618187981 */ /* 0x000ea8000c1e9d00 */
[----:B--2---:R0:W-:Y:S02]  /*0b90*/  STS.128 [R30.X16+0x200], R24 ;  /* 0x000200181e007388 */ /* 0x0041e4000000cc00 */
[----:B0-----:R-:W-:-:S04]  /*0ba0*/  IADD3 R30, R30, c[0x0][0x0], RZ ;  /* 0x000000001e1e7a10 */ /* 0x001fc80007ffe0ff */
[----:B------:R-:W-:-:S13]  /*0bb0*/  ISETP.GE.AND P4, PT, R30, R85, PT ;  /* 0x000000551e00720c */ /* 0x000fda0003f86270 */
[----:B------:R-:W-:Y:S05]  /*0bc0*/  @!P4 BRA `(.L_x_1098) ;  /* 0xffffffa00000c947 */ /* 0x000fea000383ffff */
.L_x_1097:
[----:B------:R-:W-:Y:S05]  /*0bd0*/  BSYNC B0 ;  /* 0x0000000000007941 */ /* 0x000fea0003800000 */
.L_x_1096:
        /* <DEDUP_REMOVED lines=346> */
.L_x_1100:
[----:B------:R-:W-:Y:S05]  /*2180*/  BSYNC B0 ;  /* 0x0000000000007941 */ /* 0x000fea0003800000 */
.L_x_1099:
        /* <DEDUP_REMOVED lines=185> */
.L_x_1102:
[----:B0-----:R-:W-:Y:S05]  /*2d20*/  BSYNC B0 ;  /* 0x0000000000007941 */ /* 0x001fea0003800000 */
.L_x_1101:
        /* <DEDUP_REMOVED lines=23> */
.L_x_1105:
[C---:B0-----:R-:W-:Y:S01]  /*2ea0*/  IMAD.SHL.U32 R26, R25.reuse, 0x2, RZ ;  /* 0x00000002191a7824 */ /* 0x041fe200078e00ff */
[----:B------:R-:W-:-:S04]  /*2eb0*/  IADD3 R25, R25, c[0x0][0x0], RZ ;  /* 0x0000000019197a10 */ /* 0x000fc80007ffe0ff */
[----:B------:R-:W0:Y:S01]  /*2ec0*/  LDS.U16 R27, [R26+0x100] ;  /* 0x000100001a1b7984 */ /* 0x000e220000000400 */
[----:B------:R-:W-:Y:S01]  /*2ed0*/  ISETP.GE.AND P2, PT, R25, 0x80, PT ;  /* 0x000000801900780c */ /* 0x000fe20003f46270 */
[----:B01----:R-:W-:-:S05]  /*2ee0*/  HMUL2 R27, R27.H0_H0, R24.H0_H0 ;  /* 0x200000181b1b7232 */ /* 0x003fca0000000800 */
[----:B------:R0:W-:Y:S07]  /*2ef0*/  STS.U16 [R26+0x100], R27 ;  /* 0x0001001b1a007388 */ /* 0x0001ee0000000400 */
[----:B------:R-:W-:Y:S05]  /*2f00*/  @!P2 BRA `(.L_x_1105) ;  /* 0xffffff900000a947 */ /* 0x000fea000383ffff */
.L_x_1104:
[----:B------:R-:W-:Y:S05]  /*2f10*/  BSYNC B0 ;  /* 0x0000000000007941 */ /* 0x000fea0003800000 */
.L_x_1103:
[----:B------:R-:W-:Y:S01]  /*2f20*/  BSSY B0, `(.L_x_1106) ;  /* 0x000000b000007945 */ /* 0x000fe20003800000 */
[----:B------:R-:W-:Y:S05]  /*2f30*/  @P1 BRA `(.L_x_1107) ;  /* 0x0000009000001947 */ /* 0x000fea0003800000 */
[----:B------:R-:W-:Y:S01]  /*2f40*/  IADD3 R86, P1, R86, c[0x0][0x170], RZ ;  /* 0x00005c0056567a10 */ /* 0x000fe20007f3e0ff */
[----:B------:R-:W-:-:S03]  /*2f50*/  IMAD.MOV.U32 R28, RZ, RZ, R0 ;  /* 0x000000ffff1c7224 */ /* 0x000fc600078e0000 */
[----:B------:R-:W-:-:S05]  /*2f60*/  IADD3.X R87, R84, c[0x0][0x174], RZ, P1, !PT ;  /* 0x00005d0054577a10 */ /* 0x000fca0000ffe4ff */
.L_x_1108:
[----:B------:R-:W-:-:S06]  /*2f70*/  IMAD.WIDE R24, R28, 0x10, R86 ;  /* 0x000000101c187825 */ /* 0x000fcc00078e0256 */
[----:B0-----:R-:W2:Y:S04]  /*2f80*/  LDG.E.128.CONSTANT R24, [R24.64] ;  /* 0x0000000618187981 */ /* 0x001ea8000c1e9d00 */
[----:B--2---:R0:W-:Y:S02]  /*2f90*/  STS.128 [R28.X16+0x200], R24 ;  /* 0x000200181c007388 */ /* 0x0041e4000000cc00 */
[----:B0-----:R-:W-:-:S04]  /*2fa0*/  IADD3 R28, R28, c[0x0][0x0], RZ ;  /* 0x000000001c1c7a10 */ /* 0x001fc80007ffe0ff */
[----:B------:R-:W-:-:S13]  /*2fb0*/  ISETP.GE.AND P1, PT, R28, R85, PT ;  /* 0x000000551c00720c */ /* 0x000fda0003f26270 */
[----:B------:R-:W-:Y:S05]  /*2fc0*/  @!P1 BRA `(.L_x_1108) ;  /* 0xffffffa000009947 */ /* 0x000fea000383ffff */
.L_x_1107:
[----:B------:R-:W-:Y:S05]  /*2fd0*/  BSYNC B0 ;  /* 0x0000000000007941 */ /* 0x000fea0003800000 */
.L_x_1106:
        /* <DEDUP_REMOVED lines=8> */
.L_x_1112:
        /* <DEDUP_REMOVED lines=8> */
.L_x_1111:
[----:B------:R-:W1:Y:S01]  /*30e0*/  LDS.64 R24, [RZ] ;  /* 0x00000000ff187984 */ /* 0x000e620000000a00 */
[----:B0-----:R-:W-:Y:S01]  /*30f0*/  IADD3 R26, R5, UR4, RZ ;  /* 0x00000004051a7c10 */ /* 0x001fe2000fffe0ff */
[----:B------:R-:W-:-:S03]  /*3100*/  IMAD.MOV.U32 R84, RZ, RZ, R0 ;  /* 0x000000ffff547224 */ /* 0x000fc600078e0000 */
[----:B------:R-:W-:-:S04]  /*3110*/  IMNMX R26, R79, R26, !PT ;  /* 0x0000001a4f1a7217 */ /* 0x000fc80007800200 */
[----:B------:R-:W-:-:S05]  /*3120*/  IMNMX R85, R26, UR5, !PT ;  /* 0x000000051a557c17 */ /* 0x000fca000f800200 */
[----:B------:R-:W-:-:S05]  /*3130*/  IMAD.IADD R85, R4, 0x1, -R85 ;  /* 0x0000000104557824 */ /* 0x000fca00078e0a55 */
[----:B------:R-:W-:Y:S02]  /*3140*/  LOP3.LUT R85, R85, 0x3, RZ, 0xc0, !PT ;  /* 0x0000000355557812 */ /* 0x000fe400078ec0ff */
.L_x_1116:
        /* <DEDUP_REMOVED lines=36> */
.L_x_1113:
        /* <DEDUP_REMOVED lines=10> */
.L_x_1115:
        /* <DEDUP_REMOVED lines=30> */
.L_x_1114:
[C---:B------:R-:W-:Y:S01]  /*3610*/  IMAD.SHL.U32 R26, R84.reuse, 0x2, RZ ;  /* 0x00000002541a7824 */ /* 0x040fe200078e00ff */
[----:B------:R-:W-:-:S04]  /*3620*/  IADD3 R84, R84, c[0x0][0x0], RZ ;  /* 0x0000000054547a10 */ /* 0x000fc80007ffe0ff */
[----:B------:R-:W0:Y:S01]  /*3630*/  LDS.U16 R27, [R26+0x100] ;  /* 0x000100001a1b7984 */ /* 0x000e220000000400 */
[----:B------:R-:W-:Y:S01]  /*3640*/  ISETP.GE.AND P1, PT, R84, 0x80, PT ;  /* 0x000000805400780c */ /* 0x000fe20003f26270 */
[----:B0-----:R-:W-:-:S05]  /*3650*/  HADD2 R27, R27.H0_H0, R30.H0_H0 ;  /* 0x2000001e1b1b7230 */ /* 0x001fca0000000800 */
[----:B------:R0:W-:Y:S07]  /*3660*/  STS.U16 [R26+0x100], R27 ;  /* 0x0001001b1a007388 */ /* 0x0001ee0000000400 */
[----:B------:R-:W-:Y:S05]  /*3670*/  @!P1 BRA `(.L_x_1116) ;  /* 0xfffffad000009947 */ /* 0x000fea000383ffff */
.L_x_1110:
[----:B------:R-:W-:Y:S05]  /*3680*/  BSYNC B0 ;  /* 0x0000000000007941 */ /* 0x000fea0003800000 */
.L_x_1109:
        /* <DEDUP_REMOVED lines=165> */
.L_x_1118:
[----:B------:R-:W-:Y:S05]  /*40e0*/  BSYNC B0 ;  /* 0x0000000000007941 */ /* 0x000fea0003800000 */
.L_x_1117:
        /* <DEDUP_REMOVED lines=11> */
.L_x_1095:
        /* <DEDUP_REMOVED lines=12> */
.L_x_1122:
        /* <DEDUP_REMOVED lines=21> */
.L_x_1121:
[----:B------:R-:W-:Y:S05]  /*43b0*/  BSYNC B0 ;  /* 0x0000000000007941 */ /* 0x000fea0003800000 */
.L_x_1120:
        /* <DEDUP_REMOVED lines=23> */
.L_x_1123:
        /* <DEDUP_REMOVED lines=13> */
.L_x_1788:


//--------------------- .text._Z35flash_decoding_paged_V_split_kernelI6__halfhLi4ELi128ELi128ELi32ELi256EEvPKT_PKT0_S6_S3_PS1_S7_iiiii --------------------------
	.section	.text._Z35flash_decoding_paged_V_split_kernelI6__halfhLi4ELi128ELi128ELi32ELi256EEvPKT_PKT0_S6_S3_PS1_S7_iiiii,"ax",@progbits
	.sectionflags	@"SHF_BARRIERS=1"
	.sectioninfo	@"SHI_REGISTERS=32"
	.align	128
        .global         _Z35flash_decoding_paged_V_split_kernelI6__halfhLi4ELi128ELi128ELi32ELi256EEvPKT_PKT0_S6_S3_PS1_S7_iiiii
        .type           _Z35flash_decoding_paged_V_split_kernelI6__halfhLi4ELi128ELi128ELi32ELi256EEvPKT_PKT0_S6_S3_PS1_S7_iiiii,@function
        .size           _Z35flash_decoding_paged_V_split_kernelI6__halfhLi4ELi128ELi128ELi32ELi256EEvPKT_PKT0_S6_S3_PS1_S7_iiiii,(.L_x_1789 - _Z35flash_decoding_paged_V_split_kernelI6__halfhLi4ELi128ELi128ELi32ELi256EEvPKT_PKT0_S6_S3_PS1_S7_iiiii)
        .other          _Z35flash_decoding_paged_V_split_kernelI6__halfhLi4ELi128ELi128ELi32ELi256EEvPKT_PKT0_S6_S3_PS1_S7_iiiii,@"STO_CUDA_ENTRY STV_DEFAULT"
_Z35flash_decoding_paged_V_split_kernelI6__halfhLi4ELi128ELi128ELi32ELi256EEvPKT_PKT0_S6_S3_PS1_S7_iiiii:
.text._Z35flash_decoding_paged_V_split_kernelI6__halfhLi4ELi128ELi128ELi32ELi256EEvPKT_PKT0_S6_S3_PS1_S7_iiiii:
        /* <DEDUP_REMOVED lines=15> */
.L_x_1126:
[C---:B------:R-:W-:Y:S01]  /*00f0*/  IMAD.SHL.U32 R3, R2.reuse, 0x2, RZ ;  /* 0x0000000202037824 */ /* 0x040fe200078e00ff */
[----:B------:R-:W-:-:S04]  /*0100*/  IADD3 R2, R2, c[0x0][0x0], RZ ;  /* 0x0000000002027a10 */ /* 0x000fc80007ffe0ff */
[----:B------:R0:W-:Y:S01]  /*0110*/  STS.U16 [R3+0x100], RZ ;  /* 0x000100ff03007388 */ /* 0x0001e20000000400 */
[----:B------:R-:W-:-:S13]  /*0120*/  ISETP.GE.AND P1, PT, R2, 0x80, PT ;  /* 0x000000800200780c */ /* 0x000fda0003f26270 */
[----:B0-----:R-:W-:Y:S05]  /*0130*/  @!P1 BRA `(.L_x_1126) ;  /* 0xffffffb000009947 */ /* 0x001fea000383ffff */
.L_x_1125:
[----:B-1----:R-:W-:Y:S05]  /*0140*/  BSYNC B0 ;  /* 0x0000000000007941 */ /* 0x002fea0003800000 */
.L_x_1124:
[----:B------:R-:W-:Y:S01]  /*0150*/  BSSY B0, `(.L_x_1127) ;  /* 0x0000008000007945 */ /* 0x000fe20003800000 */
[----:B------:R-:W-:Y:S05]  /*0160*/  @P2 BRA `(.L_x_1128) ;  /* 0x0000006000002947 */ /* 0x000fea0003800000 */
[----:B0-----:R-:W-:-:S04]  /*0170*/  IMAD.MOV.U32 R2, RZ, RZ, R0 ;  /* 0x000000ffff027224 */ /* 0x001fc800078e0000 */
.L_x_1129:
[C---:B------:R-:W-:Y:S01]  /*0180*/  IMAD.SHL.U32 R3, R2.reuse, 0x2, RZ ;  /* 0x0000000202037824 */ /* 0x040fe200078e00ff */
[----:B------:R-:W-:-:S04]  /*0190*/  IADD3 R2, R2, c[0x0][0x0], RZ ;  /* 0x0000000002027a10 */ /* 0x000fc80007ffe0ff */
[----:B------:R0:W-:Y:S01]  /*01a0*/  STS.U16 [R3+0x1200], RZ ;  /* 0x001200ff03007388 */ /* 0x0001e20000000400 */
[----:B------:R-:W-:-:S13]  /*01b0*/  ISETP.GE.AND P1, PT, R2, 0x2000, PT ;  /* 0x000020000200780c */ /* 0x000fda0003f26270 */
[----:B0-----:R-:W-:Y:S05]  /*01c0*/  @!P1 BRA `(.L_x_1129) ;  /* 0xffffffb000009947 */ /* 0x001fea000383ffff */
.L_x_1128:
[----:B------:R-:W-:Y:S05]  /*01d0*/  BSYNC B0 ;  /* 0x0000000000007941 */ /* 0x000fea0003800000 */
.L_x_1127:
        /* <DEDUP_REMOVED lines=135> */
.L_x_1155:
        /* <DEDUP_REMOVED lines=16> */
.L_x_1133:
[----:B------:R-:W-:-:S06]  /*0b50*/  IMAD.WIDE R8, R15, 0x10, R12 ;  /* 0x000000100f087825 */ /* 0x000fcc00078e020c */
[----:B------:R-:W2:Y:S04]  /*0b60*/  LDG.E.128.CONSTANT R8, [R8.64] ;  /* 0x0000000c08087981 */ /* 0x000ea8000c1e9d00 */
[----:B--2---:R0:W-:Y:S02]  /*0b70*/  STS.128 [R15.X16+0x200], R8 ;  /* 0x000200080f007388 */ /* 0x0041e4000000cc00 */
[----:B0-----:R-:W-:-:S04]  /*0b80*/  IADD3 R15, R15, c[0x0][0x0], RZ ;  /* 0x000000000f0f7a10 */ /* 0x001fc80007ffe0ff */
[----:B------:R-:W-:-:S13]  /*0b90*/  ISETP.GE.AND P1, PT, R15, UR14, PT ;  /* 0x0000000e0f007c0c */ /* 0x000fda000bf26270 */
[----:B------:R-:W-:Y:S05]  /*0ba0*/  @!P1 BRA `(.L_x_1133) ;  /* 0xffffffa000009947 */ /* 0x000fea000383ffff */
.L_x_1132:
[----:B------:R-:W-:Y:S05]  /*0bb0*/  BSYNC B0 ;  /* 0x0000000000007941 */ /* 0x000fea0003800000 */
.L_x_1131:
        /* <DEDUP_REMOVED lines=183> */
.L_x_1135:
[----:B------:R-:W-:Y:S05]  /*1730*/  BSYNC B0 ;  /* 0x0000000000007941 */ /* 0x000fea0003800000 */
.L_x_1134:
        /* <DEDUP_REMOVED lines=185> */
.L_x_1137:
[----:B0-----:R-:W-:Y:S05]  /*22d0*/  BSYNC B0 ;  /* 0x0000000000007941 */ /* 0x001fea0003800000 */
.L_x_1136:
        /* <DEDUP_REMOVED lines=23> */
.L_x_1140:
[C---:B0-----:R-:W-:Y:S01]  /*2450*/  IMAD.SHL.U32 R10, R9.reuse, 0x2, RZ ;  /* 0x00000002090a7824 */ /* 0x041fe200078e00ff */
[----:B------:R-:W-:-:S04]  /*2460*/  IADD3 R9, R9, c[0x0][0x0], RZ ;  /* 0x0000000009097a10 */ /* 0x000fc80007ffe0ff */
[----:B------:R-:W0:Y:S01]  /*2470*/  LDS.U16 R11, [R10+0x100] ;  /* 0x000100000a0b7984 */ /* 0x000e220000000400 */
[----:B------:R-:W-:Y:S01]  /*2480*/  ISETP.GE.AND P2, PT, R9, 0x80, PT ;  /* 0x000000800900780c */ /* 0x000fe20003f46270 */
[----:B01----:R-:W-:-:S05]  /*2490*/  HMUL2 R11, R11.H0_H0, R8.H0_H0 ;  /* 0x200000080b0b7232 */ /* 0x003fca0000000800 */
[----:B------:R0:W-:Y:S07]  /*24a0*/  STS.U16 [R10+0x100], R11 ;  /* 0x0001000b0a007388 */ /* 0x0001ee0000000400 */
[----:B------:R-:W-:Y:S05]  /*24b0*/  @!P2 BRA `(.L_x_1140) ;  /* 0xffffff900000a947 */ /* 0x000fea000383ffff */
.L_x_1139:
[----:B------:R-:W-:Y:S05]  /*24c0*/  BSYNC B0 ;  /* 0x0000000000007941 */ /* 0x000fea0003800000 */
.L_x_1138:
        /* <DEDUP_REMOVED lines=13> */
.L_x_1143:
[----:B------:R-:W-:-:S06]  /*25a0*/  IMAD.WIDE R8, R15, 0x10, R12 ;  /* 0x000000100f087825 */ /* 0x000fcc00078e020c */
[----:B0-----:R-:W2:Y:S04]  /*25b0*/  LDG.E.128.CONSTANT R8, [R8.64] ;  /* 0x0000000c08087981 */ /* 0x001ea8000c1e9d00 */
[----:B--2---:R0:W-:Y:S02]  /*25c0*/  STS.128 [R15.X16+0x200], R8 ;  /* 0x000200080f007388 */ /* 0x0041e4000000cc00 */
[----:B0-----:R-:W-:-:S04]  /*25d0*/  IADD3 R15, R15, c[0x0][0x0], RZ ;  /* 0x000000000f0f7a10 */ /* 0x001fc80007ffe0ff */
[----:B------:R-:W-:-:S13]  /*25e0*/  ISETP.GE.AND P2, PT, R15, UR14, PT ;  /* 0x0000000e0f007c0c */ /* 0x000fda000bf46270 */
[----:B------:R-:W-:Y:S05]  /*25f0*/  @!P2 BRA `(.L_x_1143) ;  /* 0xffffffa00000a947 */ /* 0x000fea000383ffff */
.L_x_1142:
[----:B------:R-:W-:Y:S05]  /*2600*/  BSYNC B0 ;  /* 0x0000000000007941 */ /* 0x000fea0003800000 */
.L_x_1141:
        /* <DEDUP_REMOVED lines=48> */
.L_x_1147:
[----:B------:R-:W-:Y:S05]  /*2910*/  BSYNC B1 ;  /* 0x0000000000017941 */ /* 0x000fea0003800000 */
.L_x_1146:
[----:B------:R-:W-:Y:S05]  /*2920*/  @!P2 BRA `(.L_x_1145) ;  /* 0x000002900000a947 */ /* 0x000fea0003800000 */
[----:B------:R-:W-:Y:S01]  /*2930*/  USHF.L.U32 UR14, UR8, 0x5, URZ ;  /* 0x00000005080e7899 */ /* 0x000fe2000800063f */
[----:B------:R-:W-:-:S04]  /*2940*/  IADD3 R8, R9, -UR8, RZ ;  /* 0x8000000809087c10 */ /* 0x000fc8000fffe0ff */
[----:B------:R-:W-:Y:S02]  /*2950*/  LEA R8, R8, 0x80, 0x1 ;  /* 0x0000008008087811 */ /* 0x000fe400078e08ff */
[----:B0-----:R-:W-:-:S05]  /*2960*/  LEA R11, R9, -UR14, 0x5 ;  /* 0x8000000e090b7c11 */ /* 0x001fca000f8e28ff */
[----:B------:R-:W-:-:S05]  /*2970*/  IMAD.IADD R10, R6, 0x1, R11 ;  /* 0x00000001060a7824 */ /* 0x000fca00078e020b */
.L_x_1148:
        /* <DEDUP_REMOVED lines=36> */
.L_x_1145:
[----:B------:R-:W-:Y:S05]  /*2bc0*/  BSYNC B0 ;  /* 0x0000000000007941 */ /* 0x000fea0003800000 */
.L_x_1144:
[----:B------:R-:W-:Y:S01]  /*2bd0*/  BAR.SYNC.DEFER_BLOCKING 0x0 ;  /* 0x0000000000007b1d */ /* 0x000fe20000010000 */
[----:B------:R-:W-:-:S05]  /*2be0*/  ISETP.GE.AND P2, PT, R19, R4, PT ;  /* 0x000000041300720c */ /* 0x000fca0003f46270 */
[----:B------:R-:W-:Y:S08]  /*2bf0*/  BSSY B0, `(.L_x_1149) ;  /* 0x0000271000007945 */ /* 0x000ff00003800000 */
[----:B------:R-:W-:Y:S05]  /*2c00*/  @P2 BRA `(.L_x_1150) ;  /* 0x000026f000002947 */ /* 0x000fea0003800000 */
[----:B------:R-:W-:-:S05]  /*2c10*/  IMAD.MOV.U32 R13, RZ, RZ, R19 ;  /* 0x000000ffff0d7224 */ /* 0x000fca00078e0013 */
.L_x_1151:
        /* <DEDUP_REMOVED lines=622> */
.L_x_1150:
[----:B------:R-:W-:Y:S05]  /*5300*/  BSYNC B0 ;  /* 0x0000000000007941 */ /* 0x000fea0003800000 */
.L_x_1149:
        /* <DEDUP_REMOVED lines=163> */
.L_x_1153:
[----:B------:R-:W-:Y:S05]  /*5d40*/  BSYNC B0 ;  /* 0x0000000000007941 */ /* 0x000fea0003800000 */
.L_x_1152:
        /* <DEDUP_REMOVED lines=12> */
.L_x_1154:
[----:B------:R-:W-:Y:S02]  /*5e10*/  PRMT R3, R8, 0x7610, R3 ;  /* 0x0000761008037816 */ /* 0x000fe40000000003 */
.L_x_1130:
        /* <DEDUP_REMOVED lines=12> */
.L_x_1158:
        /* <DEDUP_REMOVED lines=21> */
.L_x_1157:
[----:B------:R-:W-:Y:S05]  /*6030*/  BSYNC B0 ;  /* 0x0000000000007941 */ /* 0x000fea0003800000 */
.L_x_1156:
        /* <DEDUP_REMOVED lines=23> */
.L_x_1159:
        /* <DEDUP_REMOVED lines=13> */
.L_x_1789:


//--------------------- .text._Z28flash_decoding_reduce_kernelI6__halfLi4ELi128EEvPKT_S3_PS1_ii --------------------------
	.section	.text._Z28flash_decoding_reduce_kernelI6__halfLi4ELi128EEvPKT_S3_PS1_ii,"ax",@progbits
	.sectionflags	@"SHF_BARRIERS=1"
	.sectioninfo	@"SHI_REGISTERS=28"
	.align	128
        .global         _Z28flash_decoding_reduce_kernelI6__halfLi4ELi128EEvPKT_S3_PS1_ii
        .type           _Z28flash_decoding_reduce_kernelI6__halfLi4ELi128EEvPKT_S3_PS1_ii,@function
        .size           _Z28flash_decoding_reduce_kernelI6__halfLi4ELi128EEvPKT_S3_PS1_ii,(.L_x_1790 - _Z28flash_decoding_reduce_kernelI6__halfLi4ELi128EEvPKT_S3_PS1_ii)
        .other          _Z28flash_decoding_reduce_kernelI6__halfLi4ELi128EEvPKT_S3_PS1_ii,@"STO_CUDA_ENTRY STV_DEFAULT"
_Z28flash_decoding_reduce_kernelI6__halfLi4ELi128EEvPKT_S3_PS1_ii:
.text._Z28flash_decoding_reduce_kernelI6__halfLi4ELi128EEvPKT_S3_PS1_ii:
[----:B------:R-:W-:Y:S02]  /*0000*/  IMAD.MOV.U32 R1, RZ, RZ, c[0x0][0x28] ;  /* 0x00000a00ff017624 */ /* 0x000fe400078e00ff */
[----:B------:R-:W0:Y:S01]  /*0010*/  S2R R0, SR_TID.X ;  /* 0x0000000000007919 */ /* 0x000e220000002100 */
[----:B------:R-:W-:Y:S01]  /*0020*/  ULDC.64 UR4, c[0x0][0x118] ;  /* 0x0000460000047ab9 */ /* 0x000fe20000000a00 */
[----:B------:R-:W-:Y:S02]  /*0030*/  BSSY B0, `(.L_x_1160) ;  /* 0x0000015000007945 */ /* 0x000fe40003800000 */
[----:B------:R-:W1:Y:S04]  /*0040*/  S2R R3, SR_CTAID.X ;  /* 0x0000000000037919 */ /* 0x000e680000002500 */
[----:B------:R-:W1:Y:S01]  /*0050*/  S2R R2, SR_CTAID.Y ;  /* 0x0000000000027919 */ /* 0x000e620000002600 */
[C---:B0-----:R-:W-:Y:S02]  /*0060*/  ISETP.NE.AND P3, PT, R0.reuse, RZ, PT ;  /* 0x000000ff0000720c */ /* 0x041fe40003f65270 */
[----:B------:R-:W-:Y:S01]  /*0070*/  ISETP.GT.AND P0, PT, R0, 0x4, PT ;  /* 0x000000040000780c */ /* 0x000fe20003f04270 */
[----:B-1----:R-:W-:-:S04]  /*0080*/  IMAD R3, R3, c[0x0][0x17c], R2 ;  /* 0x00005f0003037a24 */ /* 0x002fc800078e0202 */
[----:B------:R-:W-:-:S06]  /*0090*/  IMAD R2, R3, 0x5, RZ ;  /* 0x0000000503027824 */ /* 0x000fcc00078e02ff */
[----:B------:R-:W-:Y:S05]  /*00a0*/  @P3 BRA `(.L_x_1161) ;  /* 0x000000d000003947 */ /* 0x000fea0003800000 */
[----:B------:R-:W-:-:S04]  /*00b0*/  IMAD.MOV.U32 R5, RZ, RZ, 0x2 ;  /* 0x00000002ff057424 */ /* 0x000fc800078e00ff */
[----:B------:R-:W-:-:S05]  /*00c0*/  IMAD.WIDE R4, R2, R5, c[0x0][0x168] ;  /* 0x00005a0002047625 */ /* 0x000fca00078e0205 */
[----:B------:R-:W2:Y:S04]  /*00d0*/  LDG.E.U16.CONSTANT R6, [R4.64] ;  /* 0x0000000404067981 */ /* 0x000ea8000c1e9500 */
[----:B------:R-:W3:Y:S04]  /*00e0*/  LDG.E.U16.CONSTANT R7, [R4.64+0x2] ;  /* 0x0000020404077981 */ /* 0x000ee8000c1e9500 */
[----:B------:R-:W4:Y:S04]  /*00f0*/  LDG.E.U16.CONSTANT R9, [R4.64+0x4] ;  /* 0x0000040404097981 */ /* 0x000f28000c1e9500 */
[----:B------:R-:W5:Y:S04]  /*0100*/  LDG.E.U16.CONSTANT R11, [R4.64+0x6] ;  /* 0x00000604040b7981 */ /* 0x000f68000c1e9500 */
[----:B------:R-:W5:Y:S01]  /*0110*/  LDG.E.U16.CONSTANT R13, [R4.64+0x8] ;  /* 0x00000804040d7981 */ /* 0x000f62000c1e9500 */
[----:B--2---:R-:W-:-:S04]  /*0120*/  HMNMX2 R6, R6.H0_H0, -INF , -INF , !PT ;  /* 0xfc00fc0006067840 */ /* 0x004fc80007800800 */
[----:B---3--:R-:W-:-:S04]  /*0130*/  HMNMX2 R6, R6.H0_H0, R7.H0_H0, !PT ;  /* 0x2000000706067240 */ /* 0x008fc80007800800 */
[----:B----4-:R-:W-:-:S04]  /*0140*/  HMNMX2 R6, R6.H0_H0, R9.H0_H0, !PT ;  /* 0x2000000906067240 */ /* 0x010fc80007800800 */
[----:B-----5:R-:W-:-:S04]  /*0150*/  HMNMX2 R6, R6.H0_H0, R11.H0_H0, !PT ;  /* 0x2000000b06067240 */ /* 0x020fc80007800800 */
[----:B------:R-:W-:-:S05]  /*0160*/  HMNMX2 R6, R6.H0_H0, R13.H0_H0, !PT ;  /* 0x2000000d06067240 */ /* 0x000fca0007800800 */
[----:B------:R0:W-:Y:S02]  /*0170*/  STS.U16 [0xa], R6 ;  /* 0x00000a06ff007388 */ /* 0x0001e40000000400 */
.L_x_1161:
[----:B------:R-:W-:Y:S05]  /*0180*/  BSYNC B0 ;  /* 0x0000000000007941 */ /* 0x000fea0003800000 */
.L_x_1160:
[----:B------:R-:W-:Y:S06]  /*0190*/  BAR.SYNC.DEFER_BLOCKING 0x0 ;  /* 0x0000000000007b1d */ /* 0x000fec0000010000 */
[----:B------:R-:W-:Y:S01]  /*01a0*/  BSSY B0, `(.L_x_1162) ;  /* 0x000001c000007945 */ /* 0x000fe20003800000 */
[----:B------:R-:W-:Y:S05]  /*01b0*/  @P0 BRA `(.L_x_1163) ;  /* 0x000001a000000947 */ /* 0x000fea0003800000 */
[----:B0-----:R-:W0:Y:S01]  /*01c0*/  LDS.U16 R6, [0xa] ;  /* 0x00000a00ff067984 */ /* 0x001e220000000400 */
[----:B------:R-:W-:-:S04]  /*01d0*/  MOV R7, R0 ;  /* 0x0000000000077202 */ /* 0x000fc80000000f00 */
.L_x_1164:
[----:B------:R-:W-:Y:S01]  /*01e0*/  HFMA2.MMA R5, -RZ, RZ, 0, 1.1920928955078125e-07 ;  /* 0x00000002ff057435 */ /* 0x000fe200000001ff */
[----:B------:R-:W-:-:S09]  /*01f0*/  IMAD.IADD R4, R2, 0x1, R7 ;  /* 0x0000000102047824 */ /* 0x000fd200078e0207 */
        /* <DEDUP_REMOVED lines=17> */
[C---:B------:R-:W-:Y:S01]  /*0310*/  IMAD.SHL.U32 R5, R7.reuse, 0x2, RZ ;  /* 0x0000000207057824 */ /* 0x040fe200078e00ff */
[----:B------:R-:W-:-:S04]  /*0320*/  IADD3 R7, R7, c[0x0][0x0], RZ ;  /* 0x0000000007077a10 */ /* 0x000fc80007ffe0ff */
[----:B------:R0:W-:Y:S01]  /*0330*/  STS.U16 [R5], R4 ;  /* 0x0000000405007388 */ /* 0x0001e20000000400 */
[----:B------:R-:W-:-:S13]  /*0340*/  ISETP.GE.AND P0, PT, R7, 0x5, PT ;  /* 0x000000050700780c */ /* 0x000fda0003f06270 */
[----:B0-----:R-:W-:Y:S05]  /*0350*/  @!P0 BRA `(.L_x_1164) ;  /* 0xfffffe8000008947 */ /* 0x001fea000383ffff */
.L_x_1163:
[----:B------:R-:W-:Y:S05]  /*0360*/  BSYNC B0 ;  /* 0x0000000000007941 */ /* 0x000fea0003800000 */
.L_x_1162:
[----:B------:R-:W-:Y:S01]  /*0370*/  BAR.SYNC.DEFER_BLOCKING 0x0 ;  /* 0x0000000000007b1d */ /* 0x000fe20000010000 */
[----:B------:R-:W-:-:S04]  /*0380*/  LEA R0, R3, R0, 0x7 ;  /* 0x0000000003007211 */ /* 0x000fc800078e38ff */
[----:B------:R-:W-:Y:S01]  /*0390*/  LEA R12, R3, R0, 0x9 ;  /* 0x00000000030c7211 */ /* 0x000fe200078e48ff */
[----:B------:R-:W1:Y:S04]  /*03a0*/  @!P3 LDS.64 R4, [RZ] ;  /* 0x00000000ff04b984 */ /* 0x000e680000000a00 */
[----:B------:R-:W2:Y:S01]  /*03b0*/  @!P3 LDS.U16 R7, [0x8] ;  /* 0x00000800ff07b984 */ /* 0x000ea20000000400 */
[----:B-1----:R-:W-:-:S04]  /*03c0*/  @!P3 HADD2 R2, R4.H0_H0, RZ.H0_H0 ;  /* 0x200000ff0402b230 */ /* 0x002fc80000000800 */
[----:B------:R-:W-:-:S04]  /*03d0*/  @!P3 HADD2 R2, R2.H0_H0, R4.H1_H1 ;  /* 0x300000040202b230 */ /* 0x000fc80000000800 */
[----:B------:R-:W-:-:S04]  /*03e0*/  @!P3 HADD2 R2, R2.H0_H0, R5.H0_H0 ;  /* 0x200000050202b230 */ /* 0x000fc80000000800 */
[----:B------:R-:W-:Y:S01]  /*03f0*/  @!P3 HADD2 R2, R2.H0_H0, R5.H1_H1 ;  /* 0x300000050202b230 */ /* 0x000fe20000000800 */
[----:B------:R-:W-:-:S03]  /*0400*/  IMAD.MOV.U32 R5, RZ, RZ, 0x2 ;  /* 0x00000002ff057424 */ /* 0x000fc600078e00ff */
[----:B--2---:R-:W-:Y:S01]  /*0410*/  @!P3 HADD2 R2, R2.H0_H0, R7.H0_H0 ;  /* 0x200000070202b230 */ /* 0x004fe20000000800 */
[----:B------:R-:W-:-:S04]  /*0420*/  IMAD.WIDE R12, R12, R5, c[0x0][0x160] ;  /* 0x000058000c0c7625 */ /* 0x000fc800078e0205 */
[----:B------:R-:W-:Y:S01]  /*0430*/  PRMT R9, R2, 0x7610, R9 ;  /* 0x0000761002097816 */ /* 0x000fe20000000009 */
[----:B------:R-:W-:Y:S01]  /*0440*/  IMAD.WIDE R2, R0, R5, c[0x0][0x170] ;  /* 0x00005c0000027625 */ /* 0x000fe200078e0205 */
[----:B------:R1:W2:Y:S04]  /*0450*/  LDG.E.U16.CONSTANT R7, [R12.64] ;  /* 0x000000040c077981 */ /* 0x0002a8000c1e9500 */
[----:B------:R-:W-:Y:S04]  /*0460*/  @!P3 STS.U16 [0xc], R9 ;  /* 0x00000c09ff00b388 */ /* 0x000fe80000000400 */
[----:B------:R-:W-:Y:S06]  /*0470*/  BAR.SYNC.DEFER_BLOCKING 0x0 ;  /* 0x0000000000007b1d */ /* 0x000fec0000010000 */
[----:B------:R1:W3:Y:S04]  /*0480*/  LDG.E.U16.CONSTANT R5, [R12.64+0x100] ;  /* 0x000100040c057981 */ /* 0x0002e8000c1e9500 */
[----:B------:R1:W4:Y:S04]  /*0490*/  LDG.E.U16.CONSTANT R4, [R12.64+0x200] ;  /* 0x000200040c047981 */ /* 0x000328000c1e9500 */
[----:B------:R1:W5:Y:S04]  /*04a0*/  LDG.E.U16.CONSTANT R0, [R12.64+0x300] ;  /* 0x000300040c007981 */ /* 0x000368000c1e9500 */
[----:B------:R1:W2:Y:S04]  /*04b0*/  LDG.E.U16.CONSTANT R8, [R12.64+0x400] ;  /* 0x000400040c087981 */ /* 0x0002a8000c1e9500 */
[----:B0-----:R-:W2:Y:S04]  /*04c0*/  LDG.E.U16 R6, [R2.64] ;  /* 0x0000000402067981 */ /* 0x001ea8000c1e1500 */
[----:B------:R-:W0:Y:S04]  /*04d0*/  LDS.U16 R10, [0xc] ;  /* 0x00000c00ff0a7984 */ /* 0x000e280000000400 */
[----:B------:R-:W1:Y:S04]  /*04e0*/  LDS.U16 R11, [RZ] ;  /* 0x00000000ff0b7984 */ /* 0x000e680000000400 */
[----:B------:R-:W1:Y:S04]  /*04f0*/  LDS.U16 R20, [0x2] ;  /* 0x00000200ff147984 */ /* 0x000e680000000400 */
[----:B------:R-:W1:Y:S04]  /*0500*/  LDS.U16 R21, [0x4] ;  /* 0x00000400ff157984 */ /* 0x000e680000000400 */
[----:B------:R-:W1:Y:S04]  /*0510*/  LDS.U16 R17, [0x6] ;  /* 0x00000600ff117984 */ /* 0x000e680000000400 */
[----:B------:R-:W1:Y:S01]  /*0520*/  LDS.U16 R14, [0x8] ;  /* 0x00000800ff0e7984 */ /* 0x000e620000000400 */
[----:B0-----:R-:W-:-:S04]  /*0530*/  HADD2.F32 R10, -RZ, R10.H0_H0 ;  /* 0x2000000aff0a7230 */ /* 0x001fc80000004100 */
[----:B------:R-:W0:Y:S01]  /*0540*/  MUFU.RCP R9, R10 ;  /* 0x0000000a00097308 */ /* 0x000e220000001000 */
[----:B-1----:R-:W-:Y:S02]  /*0550*/  HADD2.F32 R25, -RZ, R11.H0_H0 ;  /* 0x2000000bff197230 */ /* 0x002fe40000004100 */
[----:B------:R-:W-:Y:S02]  /*0560*/  HADD2.F32 R20, -RZ, R20.H0_H0 ;  /* 0x20000014ff147230 */ /* 0x000fe40000004100 */
[----:B------:R-:W-:Y:S01]  /*0570*/  HADD2.F32 R21, -RZ, R21.H0_H0 ;  /* 0x20000015ff157230 */ /* 0x000fe20000004100 */
[----:B0-----:R-:W-:Y:S02]  /*0580*/  FMUL.FTZ R22, R25, R9 ;  /* 0x0000000919167220 */ /* 0x001fe40000410000 */
[----:B------:R-:W-:-:S03]  /*0590*/  FMUL.FTZ R23, R9, R20 ;  /* 0x0000001409177220 */ /* 0x000fc60000410000 */
[----:B------:R-:W-:Y:S01]  /*05a0*/  F2FP.PACK_AB R24, RZ, R22 ;  /* 0x00000016ff18723e */ /* 0x000fe200000000ff */
[----:B------:R-:W-:Y:S01]  /*05b0*/  HADD2.F32 R17, -RZ, R17.H0_H0 ;  /* 0x20000011ff117230 */ /* 0x000fe20000004100 */
[C---:B------:R-:W-:Y:S01]  /*05c0*/  FMUL.FTZ R18, R9.reuse, R21 ;  /* 0x0000001509127220 */ /* 0x040fe20000410000 */
[----:B------:R-:W-:Y:S02]  /*05d0*/  F2FP.PACK_AB R19, RZ, R23 ;  /* 0x00000017ff13723e */ /* 0x000fe400000000ff */
[C---:B------:R-:W-:Y:S02]  /*05e0*/  HSETP2.GEU.AND P1, PT, |R24|.reuse.H0_H0, 8.523464202880859375e-06, 8.523464202880859375e-06, PT ;  /* 0x008f008f18007434 */ /* 0x040fe40003f2ea00 */
[----:B------:R-:W-:Y:S01]  /*05f0*/  HSETP2.GT.AND P0, PT, |R24|.H0_H0, RZ.H0_H0, PT ;  /* 0x200000ff18007234 */ /* 0x000fe20003f04a00 */
[C---:B------:R-:W-:Y:S01]  /*0600*/  FMUL.FTZ R12, R9.reuse, R17 ;  /* 0x00000011090c7220 */ /* 0x040fe20000410000 */
[----:B------:R-:W-:Y:S01]  /*0610*/  HADD2.F32 R14, -RZ, R14.H0_H0 ;  /* 0x2000000eff0e7230 */ /* 0x000fe20000004100 */
[----:B------:R-:W-:Y:S01]  /*0620*/  F2FP.PACK_AB R16, RZ, R18 ;  /* 0x00000012ff10723e */ /* 0x000fe200000000ff */
[C---:B------:R-:W-:Y:S01]  /*0630*/  HSETP2.GT.AND P2, PT, |R19|.reuse.H0_H0, RZ.H0_H0, PT ;  /* 0x200000ff13007234 */ /* 0x040fe20003f44a00 */
[----:B------:R-:W-:Y:S01]  /*0640*/  PLOP3.LUT P0, PT, P1, P0, PT, 0xa2, 0x0 ;  /* 0x000000000000781c */ /* 0x000fe20000f01472 */
[----:B------:R-:W-:Y:S01]  /*0650*/  HSETP2.GEU.AND P1, PT, |R19|.H0_H0, 8.523464202880859375e-06, 8.523464202880859375e-06, PT ;  /* 0x008f008f13007434 */ /* 0x000fe20003f2ea00 */
[----:B------:R-:W-:Y:S01]  /*0660*/  FMUL.FTZ R11, R9, R14 ;  /* 0x0000000e090b7220 */ /* 0x000fe20000410000 */
[----:B------:R-:W-:Y:S01]  /*0670*/  F2FP.PACK_AB R15, RZ, R12 ;  /* 0x0000000cff0f723e */ /* 0x000fe200000000ff */
[----:B------:R-:W-:-:S02]  /*0680*/  HSETP2.GEU.AND P5, PT, |R16|.H0_H0, 8.523464202880859375e-06, 8.523464202880859375e-06, PT ;  /* 0x008f008f10007434 */ /* 0x000fc40003faea00 */
[----:B------:R-:W-:Y:S01]  /*0690*/  HSETP2.GT.AND P6, PT, |R16|.H0_H0, RZ.H0_H0, PT ;  /* 0x200000ff10007234 */ /* 0x000fe20003fc4a00 */
[----:B------:R-:W-:Y:S01]  /*06a0*/  PLOP3.LUT P2, PT, P1, P2, PT, 0xa2, 0x0 ;  /* 0x000000000000781c */ /* 0x000fe20000f45472 */
[C---:B------:R-:W-:Y:S01]  /*06b0*/  HSETP2.GEU.AND P4, PT, |R15|.reuse.H0_H0, 8.523464202880859375e-06, 8.523464202880859375e-06, PT ;  /* 0x008f008f0f007434 */ /* 0x040fe20003f8ea00 */
[----:B------:R-:W-:Y:S01]  /*06c0*/  F2FP.PACK_AB R13, RZ, R11 ;  /* 0x0000000bff0d723e */ /* 0x000fe200000000ff */
[----:B------:R-:W-:Y:S01]  /*06d0*/  HSETP2.GT.AND P1, PT, |R15|.H0_H0, RZ.H0_H0, PT ;  /* 0x200000ff0f007234 */ /* 0x000fe20003f24a00 */
[----:B------:R-:W-:-:S03]  /*06e0*/  PLOP3.LUT P5, PT, P5, P6, PT, 0xa2, 0x0 ;  /* 0x000000000000781c */ /* 0x000fc60002fad472 */
[C---:B------:R-:W-:Y:S01]  /*06f0*/  HSETP2.GEU.AND P3, PT, |R13|.reuse.H0_H0, 8.523464202880859375e-06, 8.523464202880859375e-06, PT ;  /* 0x008f008f0d007434 */ /* 0x040fe20003f6ea00 */
[----:B------:R-:W-:Y:S01]  /*0700*/  PLOP3.LUT P1, PT, P4, P1, PT, 0xa2, 0x0 ;  /* 0x000000000000781c */ /* 0x000fe20002723472 */
[----:B------:R-:W-:Y:S01]  /*0710*/  HSETP2.GT.AND P6, PT, |R13|.H0_H0, RZ.H0_H0, PT ;  /* 0x200000ff0d007234 */ /* 0x000fe20003fc4a00 */
[----:B------:R-:W-:-:S03]  /*0720*/  @!P0 FFMA.FTZ R25, -R10, R22, R25 ;  /* 0x000000160a198223 */ /* 0x000fc60000010119 */
[C---:B------:R-:W-:Y:S01]  /*0730*/  @!P2 FFMA.FTZ R20, -R10.reuse, R23, R20 ;  /* 0x000000170a14a223 */ /* 0x040fe20000010114 */
[----:B------:R-:W-:Y:S01]  /*0740*/  PLOP3.LUT P3, PT, P3, P6, PT, 0xa2, 0x0 ;  /* 0x000000000000781c */ /* 0x000fe20001f6d472 */
[C---:B------:R-:W-:Y:S02]  /*0750*/  @!P0 FFMA.FTZ R25, R9.reuse, R25, R22 ;  /* 0x0000001909198223 */ /* 0x040fe40000010016 */
[C---:B------:R-:W-:Y:S02]  /*0760*/  @!P2 FFMA.FTZ R20, R9.reuse, R20, R23 ;  /* 0x000000140914a223 */ /* 0x040fe40000010017 */
[C---:B------:R-:W-:Y:S01]  /*0770*/  @!P5 FFMA.FTZ R21, -R10.reuse, R18, R21 ;  /* 0x000000120a15d223 */ /* 0x040fe20000010115 */
[----:B------:R-:W-:Y:S01]  /*0780*/  @!P0 F2FP.PACK_AB R24, RZ, R25 ;  /* 0x00000019ff18823e */ /* 0x000fe200000000ff */
[----:B------:R-:W-:Y:S01]  /*0790*/  @!P1 FFMA.FTZ R17, -R10, R12, R17 ;  /* 0x0000000c0a119223 */ /* 0x000fe20000010111 */
[----:B------:R-:W-:Y:S01]  /*07a0*/  @!P2 F2FP.PACK_AB R19, RZ, R20 ;  /* 0x00000014ff13a23e */ /* 0x000fe200000000ff */
[----:B------:R-:W-:-:S02]  /*07b0*/  @!P5 FFMA.FTZ R21, R9, R21, R18 ;  /* 0x000000150915d223 */ /* 0x000fc40000010012 */
[C---:B------:R-:W-:Y:S02]  /*07c0*/  @!P1 FFMA.FTZ R17, R9.reuse, R17, R12 ;  /* 0x0000001109119223 */ /* 0x040fe4000001000c */
[----:B------:R-:W-:Y:S01]  /*07d0*/  @!P3 FFMA.FTZ R10, -R10, R11, R14 ;  /* 0x0000000b0a0ab223 */ /* 0x000fe2000001010e */
[----:B------:R-:W-:Y:S02]  /*07e0*/  @!P5 F2FP.PACK_AB R16, RZ, R21 ;  /* 0x00000015ff10d23e */ /* 0x000fe400000000ff */
[----:B------:R-:W-:Y:S01]  /*07f0*/  @!P1 F2FP.PACK_AB R15, RZ, R17 ;  /* 0x00000011ff0f923e */ /* 0x000fe200000000ff */
[----:B------:R-:W-:-:S05]  /*0800*/  @!P3 FFMA.FTZ R10, R9, R10, R11 ;  /* 0x0000000a090ab223 */ /* 0x000fca000001000b */
[----:B------:R-:W-:Y:S01]  /*0810*/  @!P3 F2FP.PACK_AB R13, RZ, R10 ;  /* 0x0000000aff0db23e */ /* 0x000fe200000000ff */
[----:B--2---:R-:W-:-:S04]  /*0820*/  HFMA2 R6, R7.H0_H0, R24.H0_H0, R6.H0_H0 ;  /* 0x2000001807067231 */ /* 0x004fc80000040806 */
[----:B---3--:R-:W-:-:S04]  /*0830*/  HFMA2 R5, R5.H0_H0, R19.H0_H0, R6.H0_H0 ;  /* 0x2000001305057231 */ /* 0x008fc80000040806 */
[----:B----4-:R-:W-:-:S04]  /*0840*/  HFMA2 R4, R4.H0_H0, R16.H0_H0, R5.H0_H0 ;  /* 0x2000001004047231 */ /* 0x010fc80000040805 */
[----:B-----5:R-:W-:Y:S01]  /*0850*/  HFMA2 R0, R0.H0_H0, R15.H0_H0, R4.H0_H0 ;  /* 0x2000000f00007231 */ /* 0x020fe20000040804 */
[----:B------:R-:W-:Y:S03]  /*0860*/  STG.E.U16 [R2.64], R6 ;  /* 0x0000000602007986 */ /* 0x000fe6000c101504 */
[----:B------:R-:W-:Y:S01]  /*0870*/  HFMA2 R8, R8.H0_H0, R13.H0_H0, R0.H0_H0 ;  /* 0x2000000d08087231 */ /* 0x000fe20000040800 */
[----:B------:R-:W-:Y:S04]  /*0880*/  STG.E.U16 [R2.64], R5 ;  /* 0x0000000502007986 */ /* 0x000fe8000c101504 */
[----:B------:R-:W-:Y:S04]  /*0890*/  STG.E.U16 [R2.64], R4 ;  /* 0x0000000402007986 */ /* 0x000fe8000c101504 */
[----:B------:R-:W-:Y:S04]  /*08a0*/  STG.E.U16 [R2.64], R0 ;  /* 0x0000000002007986 */ /* 0x000fe8000c101504 */
[----:B------:R-:W-:Y:S01]  /*08b0*/  STG.E.U16 [R2.64], R8 ;  /* 0x0000000802007986 */ /* 0x000fe2000c101504 */
[----:B------:R-:W-:Y:S05]  /*08c0*/  EXIT ;  /* 0x000000000000794d */ /* 0x000fea0003800000 */
.L_x_1165:
        /* <DEDUP_REMOVED lines=11> */
.L_x_1790:


//--------------------- .text._Z30flash_decoding_residual_kernelI6__halfLi4ELi128ELi128EEvPKT_S3_S3_iPS1_S4_iii --------------------------
	.section	.text._Z30flash_decoding_residual_kernelI6__halfLi4ELi128ELi128EEvPKT_S3_S3_iPS1_S4_iii,"ax",@progbits
	.sectionflags	@"SHF_BARRIERS=1"
	.sectioninfo	@"SHI_REGISTERS=32"
	.align	128
        .global         _Z30flash_decoding_residual_kernelI6__halfLi4ELi128ELi128EEvPKT_S3_S3_iPS1_S4_iii
        .type           _Z30flash_decoding_residual_kernelI6__halfLi4ELi128ELi128EEvPKT_S3_S3_iPS1_S4_iii,@function
        .size           _Z30flash_decoding_residual_kernelI6__halfLi4ELi128ELi128EEvPKT_S3_S3_iPS1_S4_iii,(.L_x_1791 - _Z30flash_decoding_residual_kernelI6__halfLi4ELi128ELi128EEvPKT_S3_S3_iPS1_S4_iii)
        .other          _Z30flash_decoding_residual_kernelI6__halfLi4ELi128ELi128EEvPKT_S3_S3_iPS1_S4_iii,@"STO_CUDA_ENTRY STV_DEFAULT"
_Z30flash_decoding_residual_kernelI6__halfLi4ELi128ELi128EEvPKT_S3_S3_iPS1_S4_iii:
.text._Z30flash_decoding_residual_kernelI6__halfLi4ELi128ELi128EEvPKT_S3_S3_iPS1_S4_iii:
        /* <DEDUP_REMOVED lines=100> */
.L_x_1171:
        /* <DEDUP_REMOVED lines=41> */
.L_x_1170:
        /* <DEDUP_REMOVED lines=27> */
.L_x_1172:
[----:B------:R-:W-:-:S13]  /*0a80*/  ISETP.NE.OR P0, PT, R11, RZ, P0 ;  /* 0x000000ff0b00720c */ /* 0x000fda0000705670 */
[----:B------:R-:W-:Y:S05]  /*0a90*/  @!P0 BRA `(.L_x_1168) ;  /* 0x0000013000008947 */ /* 0x000fea0003800000 */
.L_x_1169:
        /* <DEDUP_REMOVED lines=19> */
.L_x_1168:
        /* <DEDUP_REMOVED lines=11> */
.L_x_1173:
        /* <DEDUP_REMOVED lines=10> */
.L_x_1167:
[----:B0-----:R-:W-:Y:S05]  /*0d20*/  BSYNC B0 ;  /* 0x0000000000007941 */ /* 0x001fea0003800000 */
.L_x_1166:
        /* <DEDUP_REMOVED lines=216> */
.L_x_1175:
[----:B------:R-:W-:Y:S05]  /*1ab0*/  BSYNC B0 ;  /* 0x0000000000007941 */ /* 0x000fea0003800000 */
.L_x_1174:
        /* <DEDUP_REMOVED lines=30> */
.L_x_1181:
        /* <DEDUP_REMOVED lines=41> */
.L_x_1180:
        /* <DEDUP_REMOVED lines=27> */
.L_x_1182:
[----:B------:R-:W-:-:S13]  /*20e0*/  ISETP.NE.OR P0, PT, R11, RZ, P0 ;  /* 0x000000ff0b00720c */ /* 0x000fda0000705670 */
[----:B------:R-:W-:Y:S05]  /*20f0*/  @!P0 BRA `(.L_x_1178) ;  /* 0x0000013000008947 */ /* 0x000fea0003800000 */
.L_x_1179:
        /* <DEDUP_REMOVED lines=19> */
.L_x_1178:
        /* <DEDUP_REMOVED lines=11> */
.L_x_1183:
        /* <DEDUP_REMOVED lines=10> */
.L_x_1177:
[----:B0-----:R-:W-:Y:S05]  /*2380*/  BSYNC B0 ;  /* 0x0000000000007941 */ /* 0x001fea0003800000 */
.L_x_1176:
        /* <DEDUP_REMOVED lines=164> */
.L_x_1185:
[----:B------:R-:W-:Y:S05]  /*2dd0*/  BSYNC B0 ;  /* 0x0000000000007941 */ /* 0x000fea0003800000 */
.L_x_1184:
        /* <DEDUP_REMOVED lines=203> */
.L_x_1187:
[----:B0-----:R-:W-:Y:S05]  /*3a90*/  BSYNC B0 ;  /* 0x0000000000007941 */ /* 0x001fea0003800000 */
.L_x_1186:
        /* <DEDUP_REMOVED lines=37> */
.L_x_1194:
        /* <DEDUP_REMOVED lines=43> */
.L_x_1193:
        /* <DEDUP_REMOVED lines=26> */
.L_x_1195:
[----:B------:R-:W-:-:S13]  /*4140*/  ISETP.NE.OR P0, PT, R0, RZ, P0 ;  /* 0x000000ff0000720c */ /* 0x000fda0000705670 */
[----:B------:R-:W-:Y:S05]  /*4150*/  @!P0 BRA `(.L_x_1191) ;  /* 0x0000010000008947 */ /* 0x000fea0003800000 */
.L_x_1192:
        /* <DEDUP_REMOVED lines=16> */
.L_x_1191:
[----:B------:R-:W-:-:S13]  /*4260*/  ISETP.NE.AND P0, PT, R10, RZ, PT ;  /* 0x000000ff0a00720c */ /* 0x000fda0003f05270 */
[----:B------:R-:W-:Y:S05]  /*4270*/  @!P0 BRA `(.L_x_1190) ;  /* 0x000000d000008947 */ /* 0x000fea0003800000 */
[----:B------:R-:W-:Y:S02]  /*4280*/  UMOV UR5, 0x104 ;  /* 0x0000010400057882 */ /* 0x000fe40000000000 */
[----:B------:R-:W-:Y:S02]  /*4290*/  UIMAD UR5, UR4, UR5, 0x200 ;  /* 0x00000200040574a4 */ /* 0x000fe4000f8e0205 */
[----:B------:R-:W-:-:S04]  /*42a0*/  USHF.L.U32 UR4, UR4, 0x1, URZ ;  /* 0x0000000104047899 */ /* 0x000fc8000800063f */
[----:B------:R-:W-:-:S05]  /*42b0*/  IADD3 R20, R20, UR5, RZ ;  /* 0x0000000514147c10 */ /* 0x000fca000fffe0ff */
.L_x_1196:
        /* <DEDUP_REMOVED lines=9> */
.L_x_1190:
[----:B------:R0:W-:Y:S02]  /*4350*/  STS [R17.X4+0x100], R4 ;  /* 0x0001000411007388 */ /* 0x0001e40000004800 */
.L_x_1189:
[----:B0-----:R-:W-:Y:S05]  /*4360*/  BSYNC B0 ;  /* 0x0000000000007941 */ /* 0x001fea0003800000 */
.L_x_1188:
        /* <DEDUP_REMOVED lines=9> */
.L_x_1197:
        /* <DEDUP_REMOVED lines=16> */
.L_x_1791:


//--------------------- .text._Z27flash_decoding_split_kernelI6__halfhLi4ELi128ELi128ELi32ELi256EEvPKT_PKT0_S6_S3_PS1_S7_iiiii --------------------------
	.section	.text._Z27flash_decoding_split_kernelI6__halfhLi4ELi128ELi128ELi32ELi256EEvPKT_PKT0_S6_S3_PS1_S7_iiiii,"ax",@progbits
	.sectionflags	@"SHF_BARRIERS=1"
	.sectioninfo	@"SHI_REGISTERS=64"
	.align	128
        .global         _Z27flash_decoding_split_kernelI6__halfhLi4ELi128ELi128ELi32ELi256EEvPKT_PKT0_S6_S3_PS1_S7_iiiii
        .type           _Z27flash_decoding_split_kernelI6__halfhLi4ELi128ELi128ELi32ELi256EEvPKT_PKT0_S6_S3_PS1_S7_iiiii,@function
        .size           _Z27flash_decoding_split_kernelI6__halfhLi4ELi128ELi128ELi32ELi256EEvPKT_PKT0_S6_S3_PS1_S7_iiiii,(.L_x_1792 - _Z27flash_decoding_split_kernelI6__halfhLi4ELi128ELi128ELi32ELi256EEvPKT_PKT0_S6_S3_PS1_S7_iiiii)
        .other          _Z27flash_decoding_split_kernelI6__halfhLi4ELi128ELi128ELi32ELi256EEvPKT_PKT0_S6_S3_PS1_S7_iiiii,@"STO_CUDA_ENTRY STV_DEFAULT"
_Z27flash_decoding_split_kernelI6__halfhLi4ELi128ELi128ELi32ELi256EEvPKT_PKT0_S6_S3_PS1_S7_iiiii:
.text._Z27flash_decoding_split_kernelI6__halfhLi4ELi128ELi128ELi32ELi256EEvPKT_PKT0_S6_S3_PS1_S7_iiiii:
        /* <DEDUP_REMOVED lines=18> */
.L_x_1200:
[C---:B------:R-:W-:Y:S01]  /*0120*/  IMAD.SHL.U32 R3, R2.reuse, 0x2, RZ ;  /* 0x0000000202037824 */ /* 0x040fe200078e00ff */
[----:B------:R-:W-:-:S04]  /*0130*/  IADD3 R2, R2, c[0x0][0x0], RZ ;  /* 0x0000000002027a10 */ /* 0x000fc80007ffe0ff */
[----:B------:R0:W-:Y:S01]  /*0140*/  STS.U16 [R3+0x100], RZ ;  /* 0x000100ff03007388 */ /* 0x0001e20000000400 */
[----:B------:R-:W-:-:S13]  /*0150*/  ISETP.GE.AND P1, PT, R2, 0x80, PT ;  /* 0x000000800200780c */ /* 0x000fda0003f26270 */
[----:B0-----:R-:W-:Y:S05]  /*0160*/  @!P1 BRA `(.L_x_1200) ;  /* 0xffffffb000009947 */ /* 0x001fea000383ffff */
.L_x_1199:
[----:B------:R-:W-:Y:S05]  /*0170*/  BSYNC B0 ;  /* 0x0000000000007941 */ /* 0x000fea0003800000 */
.L_x_1198:
        /* <DEDUP_REMOVED lines=106> */
.L_x_1225:
        /* <DEDUP_REMOVED lines=21> */
.L_x_1204:
[----:B------:R-:W-:-:S06]  /*0970*/  IMAD.WIDE R16, R34, 0x10, R32 ;  /* 0x0000001022107825 */ /* 0x000fcc00078e0220 */
[----:B------:R-:W2:Y:S04]  /*0980*/  LDG.E.128.CONSTANT R16, [R16.64] ;  /* 0x0000000610107981 */ /* 0x000ea8000c1e9d00 */
[----:B--2---:R0:W-:Y:S02]  /*0990*/  STS.128 [R34.X16+0x200], R16 ;  /* 0x0002001022007388 */ /* 0x0041e4000000cc00 */
[----:B0-----:R-:W-:-:S04]  /*09a0*/  IADD3 R34, R34, c[0x0][0x0], RZ ;  /* 0x0000000022227a10 */ /* 0x001fc80007ffe0ff */
[----:B------:R-:W-:-:S13]  /*09b0*/  ISETP.GE.AND P4, PT, R34, R53, PT ;  /* 0x000000352200720c */ /* 0x000fda0003f86270 */
[----:B------:R-:W-:Y:S05]  /*09c0*/  @!P4 BRA `(.L_x_1204) ;  /* 0xffffffa00000c947 */ /* 0x000fea000383ffff */
.L_x_1203:
[----:B------:R-:W-:Y:S05]  /*09d0*/  BSYNC B0 ;  /* 0x0000000000007941 */ /* 0x000fea0003800000 */
.L_x_1202:
        /* <DEDUP_REMOVED lines=175> */
.L_x_1206:
[----:B------:R-:W-:Y:S05]  /*14d0*/  BSYNC B0 ;  /* 0x0000000000007941 */ /* 0x000fea0003800000 */
.L_x_1205:
        /* <DEDUP_REMOVED lines=185> */
.L_x_1208:
[----:B0-----:R-:W-:Y:S05]  /*2070*/  BSYNC B0 ;  /* 0x0000000000007941 */ /* 0x001fea0003800000 */
.L_x_1207:
        /* <DEDUP_REMOVED lines=23> */
.L_x_1211:
[C---:B0-----:R-:W-:Y:S01]  /*21f0*/  IMAD.SHL.U32 R18, R17.reuse, 0x2, RZ ;  /* 0x0000000211127824 */ /* 0x041fe200078e00ff */
[----:B------:R-:W-:-:S04]  /*2200*/  IADD3 R17, R17, c[0x0][0x0], RZ ;  /* 0x0000000011117a10 */ /* 0x000fc80007ffe0ff */
[----:B------:R-:W0:Y:S01]  /*2210*/  LDS.U16 R19, [R18+0x100] ;  /* 0x0001000012137984 */ /* 0x000e220000000400 */
[----:B------:R-:W-:Y:S01]  /*2220*/  ISETP.GE.AND P2, PT, R17, 0x80, PT ;  /* 0x000000801100780c */ /* 0x000fe20003f46270 */
[----:B01----:R-:W-:-:S05]  /*2230*/  HMUL2 R19, R19.H0_H0, R16.H0_H0 ;  /* 0x2000001013137232 */ /* 0x003fca0000000800 */
[----:B------:R0:W-:Y:S07]  /*2240*/  STS.U16 [R18+0x100], R19 ;  /* 0x0001001312007388 */ /* 0x0001ee0000000400 */
[----:B------:R-:W-:Y:S05]  /*2250*/  @!P2 BRA `(.L_x_1211) ;  /* 0xffffff900000a947 */ /* 0x000fea000383ffff */
.L_x_1210:
[----:B------:R-:W-:Y:S05]  /*2260*/  BSYNC B0 ;  /* 0x0000000000007941 */ /* 0x000fea0003800000 */
.L_x_1209:
[----:B------:R-:W-:Y:S01]  /*2270*/  BSSY B0, `(.L_x_1212) ;  /* 0x000000b000007945 */ /* 0x000fe20003800000 */
[----:B------:R-:W-:Y:S05]  /*2280*/  @P1 BRA `(.L_x_1213) ;  /* 0x0000009000001947 */ /* 0x000fea0003800000 */
[----:B------:R-:W-:Y:S01]  /*2290*/  IADD3 R54, P1, R54, c[0x0][0x170], RZ ;  /* 0x00005c0036367a10 */ /* 0x000fe20007f3e0ff */
[----:B------:R-:W-:-:S03]  /*22a0*/  IMAD.MOV.U32 R32, RZ, RZ, R0 ;  /* 0x000000ffff207224 */ /* 0x000fc600078e0000 */
[----:B------:R-:W-:-:S05]  /*22b0*/  IADD3.X R55, R52, c[0x0][0x174], RZ, P1, !PT ;  /* 0x00005d0034377a10 */ /* 0x000fca0000ffe4ff */
.L_x_1214:
[----:B------:R-:W-:-:S06]  /*22c0*/  IMAD.WIDE R16, R32, 0x10, R54 ;  /* 0x0000001020107825 */ /* 0x000fcc00078e0236 */
[----:B0-----:R-:W2:Y:S04]  /*22d0*/  LDG.E.128.CONSTANT R16, [R16.64] ;  /* 0x0000000610107981 */ /* 0x001ea8000c1e9d00 */
[----:B--2---:R0:W-:Y:S02]  /*22e0*/  STS.128 [R32.X16+0x200], R16 ;  /* 0x0002001020007388 */ /* 0x0041e4000000cc00 */
[----:B0-----:R-:W-:-:S04]  /*22f0*/  IADD3 R32, R32, c[0x0][0x0], RZ ;  /* 0x0000000020207a10 */ /* 0x001fc80007ffe0ff */
[----:B------:R-:W-:-:S13]  /*2300*/  ISETP.GE.AND P1, PT, R32, R53, PT ;  /* 0x000000352000720c */ /* 0x000fda0003f26270 */
[----:B------:R-:W-:Y:S05]  /*2310*/  @!P1 BRA `(.L_x_1214) ;  /* 0xffffffa000009947 */ /* 0x000fea000383ffff */
.L_x_1213:
[----:B------:R-:W-:Y:S05]  /*2320*/  BSYNC B0 ;  /* 0x0000000000007941 */ /* 0x000fea0003800000 */
.L_x_1212:
        /* <DEDUP_REMOVED lines=8> */
.L_x_1218:
        /* <DEDUP_REMOVED lines=8> */
.L_x_1217:
[----:B------:R-:W1:Y:S01]  /*2430*/  LDS.64 R16, [RZ] ;  /* 0x00000000ff107984 */ /* 0x000e620000000a00 */
[----:B0-----:R-:W-:Y:S01]  /*2440*/  IADD3 R18, R5, UR4, RZ ;  /* 0x0000000405127c10 */ /* 0x001fe2000fffe0ff */
[----:B------:R-:W-:-:S03]  /*2450*/  IMAD.MOV.U32 R54, RZ, RZ, R0 ;  /* 0x000000ffff367224 */ /* 0x000fc600078e0000 */
[----:B------:R-:W-:-:S04]  /*2460*/  IMNMX R18, R47, R18, !PT ;  /* 0x000000122f127217 */ /* 0x000fc80007800200 */
[----:B------:R-:W-:-:S05]  /*2470*/  IMNMX R55, R18, UR5, !PT ;  /* 0x0000000512377c17 */ /* 0x000fca000f800200 */
[----:B------:R-:W-:-:S05]  /*2480*/  IMAD.IADD R55, R4, 0x1, -R55 ;  /* 0x0000000104377824 */ /* 0x000fca00078e0a37 */
[----:B------:R-:W-:Y:S02]  /*2490*/  LOP3.LUT R55, R55, 0x3, RZ, 0xc0, !PT ;  /* 0x0000000337377812 */ /* 0x000fe400078ec0ff */
.L_x_1222:
        /* <DEDUP_REMOVED lines=38> */
.L_x_1219:
        /* <DEDUP_REMOVED lines=11> */
.L_x_1221:
        /* <DEDUP_REMOVED lines=30> */
.L_x_1220:
[C---:B------:R-:W-:Y:S01]  /*2990*/  IMAD.SHL.U32 R19, R54.reuse, 0x2, RZ ;  /* 0x0000000236137824 */ /* 0x040fe200078e00ff */
[----:B------:R-:W-:-:S04]  /*29a0*/  IADD3 R54, R54, c[0x0][0x0], RZ ;  /* 0x0000000036367a10 */ /* 0x000fc80007ffe0ff */
[----:B------:R-:W0:Y:S01]  /*29b0*/  LDS.U16 R18, [R19+0x100] ;  /* 0x0001000013127984 */ /* 0x000e220000000400 */
[----:B------:R-:W-:Y:S01]  /*29c0*/  ISETP.GE.AND P1, PT, R54, 0x80, PT ;  /* 0x000000803600780c */ /* 0x000fe20003f26270 */
[----:B0-----:R-:W-:-:S05]  /*29d0*/  HADD2 R18, R18.H0_H0, R57.H0_H0 ;  /* 0x2000003912127230 */ /* 0x001fca0000000800 */
[----:B------:R0:W-:Y:S07]  /*29e0*/  STS.U16 [R19+0x100], R18 ;  /* 0x0001001213007388 */ /* 0x0001ee0000000400 */
[----:B------:R-:W-:Y:S05]  /*29f0*/  @!P1 BRA `(.L_x_1222) ;  /* 0xfffffaa000009947 */ /* 0x000fea000383ffff */
.L_x_1216:
[----:B------:R-:W-:Y:S05]  /*2a00*/  BSYNC B0 ;  /* 0x0000000000007941 */ /* 0x000fea0003800000 */
.L_x_1215:
        /* <DEDUP_REMOVED lines=165> */
.L_x_1224:
[----:B------:R-:W-:Y:S05]  /*3460*/  BSYNC B0 ;  /* 0x0000000000007941 */ /* 0x000fea0003800000 */
.L_x_1223:
        /* <DEDUP_REMOVED lines=11> */
.L_x_1201:
        /* <DEDUP_REMOVED lines=12> */
.L_x_1228:
        /* <DEDUP_REMOVED lines=21> */
.L_x_1227:
[----:B------:R-:W-:Y:S05]  /*3730*/  BSYNC B0 ;  /* 0x0000000000007941 */ /* 0x000fea0003800000 */
.L_x_1226:
        /* <DEDUP_REMOVED lines=23> */
.L_x_1229:
        /* <DEDUP_REMOVED lines=13> */
.L_x_1792:


//--------------------- .text._Z35flash_decoding_paged_V_split_kernelI6__halfhLi4ELi64ELi64ELi64ELi256EEvPKT_PKT0_S6_S3_PS1_S7_iiiii --------------------------
	.section	.text._Z35flash_decoding_paged_V_split_kernelI6__halfhLi4ELi64ELi64ELi64ELi256EEvPKT_PKT0_S6_S3_PS1_S7_iiiii,"ax",@progbits
	.sectionflags	@"SHF_BARRIERS=1"
	.sectioninfo	@"SHI_REGISTERS=255"
	.align	128
        .global         _Z35flash_decoding_paged_V_split_kernelI6__halfhLi4ELi64ELi64ELi64ELi256EEvPKT_PKT0_S6_S3_PS1_S7_iiiii
        .type           _Z35flash_decoding_paged_V_split_kernelI6__halfhLi4ELi64ELi64ELi64ELi256EEvPKT_PKT0_S6_S3_PS1_S7_iiiii,@function
        .size           _Z35flash_decoding_paged_V_split_kernelI6__halfhLi4ELi64ELi64ELi64ELi256EEvPKT_PKT0_S6_S3_PS1_S7_iiiii,(.L_x_1793 - _Z35flash_decoding_paged_V_split_kernelI6__halfhLi4ELi64ELi64ELi64ELi256EEvPKT_PKT0_S6_S3_PS1_S7_iiiii)
        .other          _Z35flash_decoding_paged_V_split_kernelI6__halfhLi4ELi64ELi64ELi64ELi256EEvPKT_PKT0_S6_S3_PS1_S7_iiiii,@"STO_CUDA_ENTRY STV_DEFAULT"
_Z35flash_decoding_paged_V_split_kernelI6__halfhLi4ELi64ELi64ELi64ELi256EEvPKT_PKT0_S6_S3_PS1_S7_iiiii:
.text._Z35flash_decoding_paged_V_split_kernelI6__halfhLi4ELi64ELi64ELi64ELi256EEvPKT_PKT0_S6_S3_PS1_S7_iiiii:
        /* <DEDUP_REMOVED lines=19> */
.L_x_1232:
[C---:B0-----:R-:W-:Y:S01]  /*0130*/  IMAD.SHL.U32 R2, R0.reuse, 0x2, RZ ;  /* 0x0000000200027824 */ /* 0x041fe200078e00ff */
[----:B------:R-:W-:-:S04]  /*0140*/  IADD3 R0, R0, c[0x0][0x0], RZ ;  /* 0x0000000000007a10 */ /* 0x000fc80007ffe0ff */
[----:B------:R0:W-:Y:S01]  /*0150*/  STS.U16 [R2+0x80], RZ ;  /* 0x000080ff02007388 */ /* 0x0001e20000000400 */
[----:B------:R-:W-:-:S13]  /*0160*/  ISETP.GE.AND P2, PT, R0, 0x40, PT ;  /* 0x000000400000780c */ /* 0x000fda0003f46270 */
[----:B0-----:R-:W-:Y:S05]  /*0170*/  @!P2 BRA `(.L_x_1232) ;  /* 0xffffffb00000a947 */ /* 0x001fea000383ffff */
.L_x_1231:
[----:B------:R-:W-:Y:S05]  /*0180*/  BSYNC B0 ;  /* 0x0000000000007941 */ /* 0x000fea0003800000 */
.L_x_1230:
[----:B------:R-:W-:Y:S01]  /*0190*/  BSSY B0, `(.L_x_1233) ;  /* 0x0000009000007945 */ /* 0x000fe20003800000 */
[----:B------:R-:W-:Y:S05]  /*01a0*/  @P3 BRA `(.L_x_1234) ;  /* 0x0000007000003947 */ /* 0x000fea0003800000 */
[----:B0-----:R-:W0:Y:S02]  /*01b0*/  S2R R2, SR_TID.X ;  /* 0x0000000000027919 */ /* 0x001e240000002100 */
[----:B0-----:R-:W-:-:S04]  /*01c0*/  IMAD.MOV.U32 R0, RZ, RZ, R2 ;  /* 0x000000ffff007224 */ /* 0x001fc800078e0002 */
.L_x_1235:
[C---:B------:R-:W-:Y:S01]  /*01d0*/  IMAD.SHL.U32 R2, R0.reuse, 0x2, RZ ;  /* 0x0000000200027824 */ /* 0x040fe200078e00ff */
[----:B------:R-:W-:-:S04]  /*01e0*/  IADD3 R0, R0, c[0x0][0x0], RZ ;  /* 0x0000000000007a10 */ /* 0x000fc80007ffe0ff */
[----:B------:R0:W-:Y:S01]  /*01f0*/  STS.U16 [R2+0x1100], RZ ;  /* 0x001100ff02007388 */ /* 0x0001e20000000400 */
[----:B------:R-:W-:-:S13]  /*0200*/  ISETP.GE.AND P2, PT, R0, 0x4000, PT ;  /* 0x000040000000780c */ /* 0x000fda0003f46270 */
[----:B0-----:R-:W-:Y:S05]  /*0210*/  @!P2 BRA `(.L_x_1235) ;  /* 0xffffffb00000a947 */ /* 0x001fea000383ffff */
.L_x_1234:
[----:B------:R-:W-:Y:S05]  /*0220*/  BSYNC B0 ;  /* 0x0000000000007941 */ /* 0x000fea0003800000 */
.L_x_1233:
        /* <DEDUP_REMOVED lines=154> */
.L_x_1261:
        /* <DEDUP_REMOVED lines=27> */
.L_x_1239:
[----:B------:R-:W-:-:S06]  /*0d80*/  IMAD.WIDE R4, R9, 0x10, R2 ;  /* 0x0000001009047825 */ /* 0x000fcc00078e0202 */
[----:B------:R-:W2:Y:S04]  /*0d90*/  LDG.E.128.CONSTANT R4, [R4.64] ;  /* 0x0000000604047981 */ /* 0x000ea8000c1e9d00 */
[----:B--2---:R0:W-:Y:S02]  /*0da0*/  STS.128 [R9.X16+0x100], R4 ;  /* 0x0001000409007388 */ /* 0x0041e4000000cc00 */
[----:B0-----:R-:W-:-:S04]  /*0db0*/  IADD3 R9, R9, c[0x0][0x0], RZ ;  /* 0x0000000009097a10 */ /* 0x001fc80007ffe0ff */
[----:B------:R-:W-:-:S13]  /*0dc0*/  ISETP.GE.AND P3, PT, R9, R8, PT ;  /* 0x000000080900720c */ /* 0x000fda0003f66270 */
[----:B------:R-:W-:Y:S05]  /*0dd0*/  @!P3 BRA `(.L_x_1239) ;  /* 0xffffffa00000b947 */ /* 0x000fea000383ffff */
.L_x_1238:
[----:B------:R-:W-:Y:S05]  /*0de0*/  BSYNC B0 ;  /* 0x0000000000007941 */ /* 0x000fea0003800000 */
.L_x_1237:
        /* <DEDUP_REMOVED lines=636> */
.L_x_1241:
[----:B------:R-:W-:Y:S05]  /*35b0*/  BSYNC B0 ;  /* 0x0000000000007941 */ /* 0x000fea0003800000 */
.L_x_1240:
        /* <DEDUP_REMOVED lines=107> */
.L_x_1243:
[----:B0-----:R-:W-:Y:S05]  /*3c70*/  BSYNC B0 ;  /* 0x0000000000007941 */ /* 0x001fea0003800000 */
.L_x_1242:
        /* <DEDUP_REMOVED lines=34> */
.L_x_1246:
[C---:B0-----:R-:W-:Y:S01]  /*3ea0*/  IMAD.SHL.U32 R4, R3.reuse, 0x2, RZ ;  /* 0x0000000203047824 */ /* 0x041fe200078e00ff */
[----:B------:R-:W-:-:S04]  /*3eb0*/  IADD3 R3, R3, c[0x0][0x0], RZ ;  /* 0x0000000003037a10 */ /* 0x000fc80007ffe0ff */
[----:B------:R-:W1:Y:S01]  /*3ec0*/  LDS.U16 R5, [R4+0x80] ;  /* 0x0000800004057984 */ /* 0x000e620000000400 */
[----:B------:R-:W-:Y:S01]  /*3ed0*/  ISETP.GE.AND P2, PT, R3, 0x40, PT ;  /* 0x000000400300780c */ /* 0x000fe20003f46270 */
[----:B01----:R-:W-:-:S05]  /*3ee0*/  HMUL2 R5, R5.H0_H0, R2.H0_H0 ;  /* 0x2000000205057232 */ /* 0x003fca0000000800 */
[----:B------:R0:W-:Y:S07]  /*3ef0*/  STS.U16 [R4+0x80], R5 ;  /* 0x0000800504007388 */ /* 0x0001ee0000000400 */
[----:B------:R-:W-:Y:S05]  /*3f00*/  @!P2 BRA `(.L_x_1246) ;  /* 0xffffff900000a947 */ /* 0x000fea000383ffff */
.L_x_1245:
[----:B0-----:R-:W-:Y:S05]  /*3f10*/  BSYNC B0 ;  /* 0x0000000000007941 */ /* 0x001fea0003800000 */
.L_x_1244:
[----:B------:R-:W-:Y:S01]  /*3f20*/  BSSY B0, `(.L_x_1247) ;  /* 0x000000c000007945 */ /* 0x000fe20003800000 */
[----:B------:R-:W-:Y:S05]  /*3f30*/  @P3 BRA `(.L_x_1248) ;  /* 0x000000a000003947 */ /* 0x000fea0003800000 */
[----:B------:R-:W0:Y:S01]  /*3f40*/  S2R R4, SR_TID.X ;  /* 0x0000000000047919 */ /* 0x000e220000002100 */
[----:B------:R-:W-:-:S04]  /*3f50*/  IADD3 R20, P2, R20, c[0x0][0x170], RZ ;  /* 0x00005c0014147a10 */ /* 0x000fc80007f5e0ff */
[----:B------:R-:W-:Y:S01]  /*3f60*/  IADD3.X R21, R21, c[0x0][0x174], RZ, P2, !PT ;  /* 0x00005d0015157a10 */ /* 0x000fe200017fe4ff */
[----:B0-----:R-:W-:-:S04]  /*3f70*/  IMAD.MOV.U32 R3, RZ, RZ, R4 ;  /* 0x000000ffff037224 */ /* 0x001fc800078e0004 */
.L_x_1249:
[----:B------:R-:W-:-:S06]  /*3f80*/  IMAD.WIDE R4, R3, 0x10, R20 ;  /* 0x0000001003047825 */ /* 0x000fcc00078e0214 */
[----:B------:R-:W2:Y:S04]  /*3f90*/  LDG.E.128.CONSTANT R4, [R4.64] ;  /* 0x0000000604047981 */ /* 0x000ea8000c1e9d00 */
[----:B--2---:R0:W-:Y:S02]  /*3fa0*/  STS.128 [R3.X16+0x100], R4 ;  /* 0x0001000403007388 */ /* 0x0041e4000000cc00 */
[----:B0-----:R-:W-:-:S04]  /*3fb0*/  IADD3 R3, R3, c[0x0][0x0], RZ ;  /* 0x0000000003037a10 */ /* 0x001fc80007ffe0ff */
[----:B------:R-:W-:-:S13]  /*3fc0*/  ISETP.GE.AND P2, PT, R3, R8, PT ;  /* 0x000000080300720c */ /* 0x000fda0003f46270 */
[----:B------:R-:W-:Y:S05]  /*3fd0*/  @!P2 BRA `(.L_x_1249) ;  /* 0xffffffa00000a947 */ /* 0x000fea000383ffff */
.L_x_1248:
[----:B------:R-:W-:Y:S05]  /*3fe0*/  BSYNC B0 ;  /* 0x0000000000007941 */ /* 0x000fea0003800000 */
.L_x_1247:
        /* <DEDUP_REMOVED lines=65> */
.L_x_1253:
[----:B------:R-:W-:Y:S05]  /*4400*/  BSYNC B1 ;  /* 0x0000000000017941 */ /* 0x000fea0003800000 */
.L_x_1252:
[----:B------:R-:W-:Y:S05]  /*4410*/  @!P2 BRA `(.L_x_1251) ;  /* 0x000002b00000a947 */ /* 0x000fea0003800000 */
[----:B0-----:R-:W-:Y:S01]  /*4420*/  IMAD.SHL.U32 R5, R10, 0x40, RZ ;  /* 0x000000400a057824 */ /* 0x001fe200078e00ff */
[----:B------:R-:W-:Y:S01]  /*4430*/  IADD3 R6, R0, 0x2100, RZ ;  /* 0x0000210000067810 */ /* 0x000fe20007ffe0ff */
[C---:B------:R-:W-:Y:S02]  /*4440*/  IMAD.IADD R3, R2.reuse, 0x1, -R10 ;  /* 0x0000000102037824 */ /* 0x040fe400078e0a0a */
[----:B------:R-:W-:-:S03]  /*4450*/  IMAD R4, R2, 0x40, -R5 ;  /* 0x0000004002047824 */ /* 0x000fc600078e0a05 */
[----:B------:R-:W-:Y:S01]  /*4460*/  LEA R3, R3, 0x100, 0x1 ;  /* 0x0000010003037811 */ /* 0x000fe200078e08ff */
[----:B------:R-:W-:-:S05]  /*4470*/  IMAD.IADD R4, R6, 0x1, R4 ;  /* 0x0000000106047824 */ /* 0x000fca00078e0204 */
.L_x_1254:
        /* <DEDUP_REMOVED lines=37> */
.L_x_1251:
[----:B------:R-:W-:Y:S05]  /*46d0*/  BSYNC B0 ;  /* 0x0000000000007941 */ /* 0x000fea0003800000 */
.L_x_1250:
        /* <DEDUP_REMOVED lines=310> */
.L_x_1257:
        /* <DEDUP_REMOVED lines=358> */
.L_x_1256:
[----:B------:R-:W-:Y:S05]  /*70a0*/  BSYNC B0 ;  /* 0x0000000000007941 */ /* 0x000fea0003800000 */
.L_x_1255:
        /* <DEDUP_REMOVED lines=83> */
.L_x_1259:
[----:B------:R-:W-:Y:S05]  /*75e0*/  BSYNC B0 ;  /* 0x0000000000007941 */ /* 0x000fea0003800000 */
.L_x_1258:
        /* <DEDUP_REMOVED lines=17> */
.L_x_1260:
[----:B------:R-:W-:Y:S02]  /*7700*/  PRMT R0, R2, 0x7610, R0 ;  /* 0x0000761002007816 */ /* 0x000fe40000000000 */
.L_x_1236:
        /* <DEDUP_REMOVED lines=13> */
.L_x_1264:
        /* <DEDUP_REMOVED lines=21> */
.L_x_1263:
[----:B------:R-:W-:Y:S05]  /*7930*/  BSYNC B0 ;  /* 0x0000000000007941 */ /* 0x000fea0003800000 */
.L_x_1262:
        /* <DEDUP_REMOVED lines=23> */
.L_x_1265:
        /* <DEDUP_REMOVED lines=13> */
.L_x_1793:


//--------------------- .text._Z27flash_decoding_split_kernelI6__halfhLi4ELi64ELi64ELi64ELi256EEvPKT_PKT0_S6_S3_PS1_S7_iiiii --------------------------
	.section	.text._Z27flash_decoding_split_kernelI6__halfhLi4ELi64ELi64ELi64ELi256EEvPKT_PKT0_S6_S3_PS1_S7_iiiii,"ax",@progbits
	.sectionflags	@"SHF_BARRIERS=1"
	.sectioninfo	@"SHI_REGISTERS=96"
	.align	128
        .global         _Z27flash_decoding_split_kernelI6__halfhLi4ELi64ELi64ELi64ELi256EEvPKT_PKT0_S6_S3_PS1_S7_iiiii
        .type           _Z27flash_decoding_split_kernelI6__halfhLi4ELi64ELi64ELi64ELi256EEvPKT_PKT0_S6_S3_PS1_S7_iiiii,@function
        .size           _Z27flash_decoding_split_kernelI6__halfhLi4ELi64ELi64ELi64ELi256EEvPKT_PKT0_S6_S3_PS1_S7_iiiii,(.L_x_1794 - _Z27flash_decoding_split_kernelI6__halfhLi4ELi64ELi64ELi64ELi256EEvPKT_PKT0_S6_S3_PS1_S7_iiiii)
        .other          _Z27flash_decoding_split_kernelI6__halfhLi4ELi64ELi64ELi64ELi256EEvPKT_PKT0_S6_S3_PS1_S7_iiiii,@"STO_CUDA_ENTRY STV_DEFAULT"
_Z27flash_decoding_split_kernelI6__halfhLi4ELi64ELi64ELi64ELi256EEvPKT_PKT0_S6_S3_PS1_S7_iiiii:
.text._Z27flash_decoding_split_kernelI6__halfhLi4ELi64ELi64ELi64ELi256EEvPKT_PKT0_S6_S3_PS1_S7_iiiii:
        /* <DEDUP_REMOVED lines=18> */
.L_x_1268:
[C---:B------:R-:W-:Y:S01]  /*0120*/  IMAD.SHL.U32 R3, R2.reuse, 0x2, RZ ;  /* 0x0000000202037824 */ /* 0x040fe200078e00ff */
[----:B------:R-:W-:-:S04]  /*0130*/  IADD3 R2, R2, c[0x0][0x0], RZ ;  /* 0x0000000002027a10 */ /* 0x000fc80007ffe0ff */
[----:B------:R0:W-:Y:S01]  /*0140*/  STS.U16 [R3+0x80], RZ ;  /* 0x000080ff03007388 */ /* 0x0001e20000000400 */
[----:B------:R-:W-:-:S13]  /*0150*/  ISETP.GE.AND P1, PT, R2, 0x40, PT ;  /* 0x000000400200780c */ /* 0x000fda0003f26270 */
[----:B0-----:R-:W-:Y:S05]  /*0160*/  @!P1 BRA `(.L_x_1268) ;  /* 0xffffffb000009947 */ /* 0x001fea000383ffff */
.L_x_1267:
[----:B------:R-:W-:Y:S05]  /*0170*/  BSYNC B0 ;  /* 0x0000000000007941 */ /* 0x000fea0003800000 */
.L_x_1266:
        /* <DEDUP_REMOVED lines=138> */
.L_x_1293:
        /* <DEDUP_REMOVED lines=21> */
.L_x_1272:
[----:B------:R-:W-:-:S06]  /*0b70*/  IMAD.WIDE R24, R30, 0x10, R28 ;  /* 0x000000101e187825 */ /* 0x000fcc00078e021c */
[----:B------:R-:W2:Y:S04]  /*0b80*/  LDG.E.128.CONSTANT R24, [R24.64] ;  /* 0x0000000618187981 */ /* 0x000ea8000c1e9d00 */
[----:B--2---:R0:W-:Y:S02]  /*0b90*/  STS.128 [R30.X16+0x100], R24 ;  /* 0x000100181e007388 */ /* 0x0041e4000000cc00 */
[----:B0-----:R-:W-:-:S04]  /*0ba0*/  IADD3 R30, R30, c[0x0][0x0], RZ ;  /* 0x000000001e1e7a10 */ /* 0x001fc80007ffe0ff */
[----:B------:R-:W-:-:S13]  /*0bb0*/  ISETP.GE.AND P4, PT, R30, R85, PT ;  /* 0x000000551e00720c */ /* 0x000fda0003f86270 */
[----:B------:R-:W-:Y:S05]  /*0bc0*/  @!P4 BRA `(.L_x_1272) ;  /* 0xffffffa00000c947 */ /* 0x000fea000383ffff */
.L_x_1271:
[----:B------:R-:W-:Y:S05]  /*0bd0*/  BSYNC B0 ;  /* 0x0000000000007941 */ /* 0x000fea0003800000 */
.L_x_1270:
        /* <DEDUP_REMOVED lines=346> */
.L_x_1274:
[----:B------:R-:W-:Y:S05]  /*2180*/  BSYNC B0 ;  /* 0x0000000000007941 */ /* 0x000fea0003800000 */
.L_x_1273:
        /* <DEDUP_REMOVED lines=105> */
.L_x_1276:
[----:B0-----:R-:W-:Y:S05]  /*2820*/  BSYNC B0 ;  /* 0x0000000000007941 */ /* 0x001fea0003800000 */
.L_x_1275:
        /* <DEDUP_REMOVED lines=23> */
.L_x_1279:
[C---:B0-----:R-:W-:Y:S01]  /*29a0*/  IMAD.SHL.U32 R26, R25.reuse, 0x2, RZ ;  /* 0x00000002191a7824 */ /* 0x041fe200078e00ff */
[----:B------:R-:W-:-:S04]  /*29b0*/  IADD3 R25, R25, c[0x0][0x0], RZ ;  /* 0x0000000019197a10 */ /* 0x000fc80007ffe0ff */
[----:B------:R-:W0:Y:S01]  /*29c0*/  LDS.U16 R27, [R26+0x80] ;  /* 0x000080001a1b7984 */ /* 0x000e220000000400 */
[----:B------:R-:W-:Y:S01]  /*29d0*/  ISETP.GE.AND P2, PT, R25, 0x40, PT ;  /* 0x000000401900780c */ /* 0x000fe20003f46270 */
[----:B01----:R-:W-:-:S05]  /*29e0*/  HMUL2 R27, R27.H0_H0, R24.H0_H0 ;  /* 0x200000181b1b7232 */ /* 0x003fca0000000800 */
[----:B------:R0:W-:Y:S07]  /*29f0*/  STS.U16 [R26+0x80], R27 ;  /* 0x0000801b1a007388 */ /* 0x0001ee0000000400 */
[----:B------:R-:W-:Y:S05]  /*2a00*/  @!P2 BRA `(.L_x_1279) ;  /* 0xffffff900000a947 */ /* 0x000fea000383ffff */
.L_x_1278:
[----:B------:R-:W-:Y:S05]  /*2a10*/  BSYNC B0 ;  /* 0x0000000000007941 */ /* 0x000fea0003800000 */
.L_x_1277:
[----:B------:R-:W-:Y:S01]  /*2a20*/  BSSY B0, `(.L_x_1280) ;  /* 0x000000b000007945 */ /* 0x000fe20003800000 */
[----:B------:R-:W-:Y:S05]  /*2a30*/  @P1 BRA `(.L_x_1281) ;  /* 0x0000009000001947 */ /* 0x000fea0003800000 */
[----:B------:R-:W-:Y:S01]  /*2a40*/  IADD3 R86, P1, R86, c[0x0][0x170], RZ ;  /* 0x00005c0056567a10 */ /* 0x000fe20007f3e0ff */
[----:B------:R-:W-:-:S03]  /*2a50*/  IMAD.MOV.U32 R28, RZ, RZ, R0 ;  /* 0x000000ffff1c7224 */ /* 0x000fc600078e0000 */
[----:B------:R-:W-:-:S05]  /*2a60*/  IADD3.X R87, R84, c[0x0][0x174], RZ, P1, !PT ;  /* 0x00005d0054577a10 */ /* 0x000fca0000ffe4ff */
.L_x_1282:
[----:B------:R-:W-:-:S06]  /*2a70*/  IMAD.WIDE R24, R28, 0x10, R86 ;  /* 0x000000101c187825 */ /* 0x000fcc00078e0256 */
[----:B0-----:R-:W2:Y:S04]  /*2a80*/  LDG.E.128.CONSTANT R24, [R24.64] ;  /* 0x0000000618187981 */ /* 0x001ea8000c1e9d00 */
[----:B--2---:R0:W-:Y:S02]  /*2a90*/  STS.128 [R28.X16+0x100], R24 ;  /* 0x000100181c007388 */ /* 0x0041e4000000cc00 */
[----:B0-----:R-:W-:-:S04]  /*2aa0*/  IADD3 R28, R28, c[0x0][0x0], RZ ;  /* 0x000000001c1c7a10 */ /* 0x001fc80007ffe0ff */
[----:B------:R-:W-:-:S13]  /*2ab0*/  ISETP.GE.AND P1, PT, R28, R85, PT ;  /* 0x000000551c00720c */ /* 0x000fda0003f26270 */
[----:B------:R-:W-:Y:S05]  /*2ac0*/  @!P1 BRA `(.L_x_1282) ;  /* 0xffffffa000009947 */ /* 0x000fea000383ffff */
.L_x_1281:
[----:B------:R-:W-:Y:S05]  /*2ad0*/  BSYNC B0 ;  /* 0x0000000000007941 */ /* 0x000fea0003800000 */
.L_x_1280:
        /* <DEDUP_REMOVED lines=8> */
.L_x_1286:
        /* <DEDUP_REMOVED lines=8> */
.L_x_1285:
[----:B------:R-:W1:Y:S01]  /*2be0*/  LDS.64 R24, [RZ] ;  /* 0x00000000ff187984 */ /* 0x000e620000000a00 */
[----:B0-----:R-:W-:Y:S01]  /*2bf0*/  IADD3 R26, R5, UR4, RZ ;  /* 0x00000004051a7c10 */ /* 0x001fe2000fffe0ff */
[----:B------:R-:W-:-:S03]  /*2c00*/  IMAD.MOV.U32 R87, RZ, RZ, R0 ;  /* 0x000000ffff577224 */ /* 0x000fc600078e0000 */
[----:B------:R-:W-:-:S04]  /*2c10*/  IMNMX R26, R79, R26, !PT ;  /* 0x0000001a4f1a7217 */ /* 0x000fc80007800200 */
[----:B------:R-:W-:-:S05]  /*2c20*/  IMNMX R27, R26, UR5, !PT ;  /* 0x000000051a1b7c17 */ /* 0x000fca000f800200 */
[----:B------:R-:W-:-:S05]  /*2c30*/  IMAD.IADD R86, R4, 0x1, -R27 ;  /* 0x0000000104567824 */ /* 0x000fca00078e0a1b */
[----:B------:R-:W-:Y:S02]  /*2c40*/  LOP3.LUT R86, R86, 0x3, RZ, 0xc0, !PT ;  /* 0x0000000356567812 */ /* 0x000fe400078ec0ff */
.L_x_1290:
        /* <DEDUP_REMOVED lines=31> */
.L_x_1287:
        /* <DEDUP_REMOVED lines=10> */
.L_x_1289:
        /* <DEDUP_REMOVED lines=30> */
.L_x_1288:
[C---:B------:R-:W-:Y:S01]  /*30c0*/  IMAD.SHL.U32 R26, R87.reuse, 0x2, RZ ;  /* 0x00000002571a7824 */ /* 0x040fe200078e00ff */
[----:B------:R-:W-:-:S04]  /*30d0*/  IADD3 R87, R87, c[0x0][0x0], RZ ;  /* 0x0000000057577a10 */ /* 0x000fc80007ffe0ff */
[----:B------:R-:W0:Y:S01]  /*30e0*/  LDS.U16 R27, [R26+0x80] ;  /* 0x000080001a1b7984 */ /* 0x000e220000000400 */
[----:B------:R-:W-:Y:S01]  /*30f0*/  ISETP.GE.AND P1, PT, R87, 0x40, PT ;  /* 0x000000405700780c */ /* 0x000fe20003f26270 */
[----:B0-----:R-:W-:-:S05]  /*3100*/  HADD2 R27, R27.H0_H0, R88.H0_H0 ;  /* 0x200000581b1b7230 */ /* 0x001fca0000000800 */
[----:B------:R0:W-:Y:S07]  /*3110*/  STS.U16 [R26+0x80], R27 ;  /* 0x0000801b1a007388 */ /* 0x0001ee0000000400 */
[----:B------:R-:W-:Y:S05]  /*3120*/  @!P1 BRA `(.L_x_1290) ;  /* 0xfffffb2000009947 */ /* 0x000fea000383ffff */
.L_x_1284:
[----:B------:R-:W-:Y:S05]  /*3130*/  BSYNC B0 ;  /* 0x0000000000007941 */ /* 0x000fea0003800000 */
.L_x_1283:
        /* <DEDUP_REMOVED lines=85> */
.L_x_1292:
[----:B------:R-:W-:Y:S05]  /*3690*/  BSYNC B0 ;  /* 0x0000000000007941 */ /* 0x000fea0003800000 */
.L_x_1291:
        /* <DEDUP_REMOVED lines=11> */
.L_x_1269:
        /* <DEDUP_REMOVED lines=12> */
.L_x_1296:
        /* <DEDUP_REMOVED lines=21> */
.L_x_1295:
[----:B------:R-:W-:Y:S05]  /*3960*/  BSYNC B0 ;  /* 0x0000000000007941 */ /* 0x000fea0003800000 */
.L_x_1294:
        /* <DEDUP_REMOVED lines=23> */
.L_x_1297:
        /* <DEDUP_REMOVED lines=10> */
.L_x_1794:


//--------------------- .text._Z35flash_decoding_paged_V_split_kernelI6__halfhLi4ELi64ELi64ELi32ELi256EEvPKT_PKT0_S6_S3_PS1_S7_iiiii --------------------------
	.section	.text._Z35flash_decoding_paged_V_split_kernelI6__halfhLi4ELi64ELi64ELi32ELi256EEvPKT_PKT0_S6_S3_PS1_S7_iiiii,"ax",@progbits
	.sectionflags	@"SHF_BARRIERS=1"
	.sectioninfo	@"SHI_REGISTERS=32"
	.align	128
        .global         _Z35flash_decoding_paged_V_split_kernelI6__halfhLi4ELi64ELi64ELi32ELi256EEvPKT_PKT0_S6_S3_PS1_S7_iiiii
        .type           _Z35flash_decoding_paged_V_split_kernelI6__halfhLi4ELi64ELi64ELi32ELi256EEvPKT_PKT0_S6_S3_PS1_S7_iiiii,@function
        .size           _Z35flash_decoding_paged_V_split_kernelI6__halfhLi4ELi64ELi64ELi32ELi256EEvPKT_PKT0_S6_S3_PS1_S7_iiiii,(.L_x_1795 - _Z35flash_decoding_paged_V_split_kernelI6__halfhLi4ELi64ELi64ELi32ELi256EEvPKT_PKT0_S6_S3_PS1_S7_iiiii)
        .other          _Z35flash_decoding_paged_V_split_kernelI6__halfhLi4ELi64ELi64ELi32ELi256EEvPKT_PKT0_S6_S3_PS1_S7_iiiii,@"STO_CUDA_ENTRY STV_DEFAULT"
_Z35flash_decoding_paged_V_split_kernelI6__halfhLi4ELi64ELi64ELi32ELi256EEvPKT_PKT0_S6_S3_PS1_S7_iiiii:
.text._Z35flash_decoding_paged_V_split_kernelI6__halfhLi4ELi64ELi64ELi32ELi256EEvPKT_PKT0_S6_S3_PS1_S7_iiiii:
        /* <DEDUP_REMOVED lines=15> */
.L_x_1300:
[C---:B------:R-:W-:Y:S01]  /*00f0*/  IMAD.SHL.U32 R3, R2.reuse, 0x2, RZ ;  /* 0x0000000202037824 */ /* 0x040fe200078e00ff */
[----:B------:R-:W-:-:S04]  /*0100*/  IADD3 R2, R2, c[0x0][0x0], RZ ;  /* 0x0000000002027a10 */ /* 0x000fc80007ffe0ff */
[----:B------:R0:W-:Y:S01]  /*0110*/  STS.U16 [R3+0x80], RZ ;  /* 0x000080ff03007388 */ /* 0x0001e20000000400 */
[----:B------:R-:W-:-:S13]  /*0120*/  ISETP.GE.AND P1, PT, R2, 0x40, PT ;  /* 0x000000400200780c */ /* 0x000fda0003f26270 */
[----:B0-----:R-:W-:Y:S05]  /*0130*/  @!P1 BRA `(.L_x_1300) ;  /* 0xffffffb000009947 */ /* 0x001fea000383ffff */
.L_x_1299:
[----:B-1----:R-:W-:Y:S05]  /*0140*/  BSYNC B0 ;  /* 0x0000000000007941 */ /* 0x002fea0003800000 */
.L_x_1298:
[----:B------:R-:W-:Y:S01]  /*0150*/  BSSY B0, `(.L_x_1301) ;  /* 0x0000008000007945 */ /* 0x000fe20003800000 */
[----:B------:R-:W-:Y:S05]  /*0160*/  @P2 BRA `(.L_x_1302) ;  /* 0x0000006000002947 */ /* 0x000fea0003800000 */
[----:B0-----:R-:W-:-:S04]  /*0170*/  IMAD.MOV.U32 R2, RZ, RZ, R0 ;  /* 0x000000ffff027224 */ /* 0x001fc800078e0000 */
.L_x_1303:
[C---:B------:R-:W-:Y:S01]  /*0180*/  IMAD.SHL.U32 R3, R2.reuse, 0x2, RZ ;  /* 0x0000000202037824 */ /* 0x040fe200078e00ff */
[----:B------:R-:W-:-:S04]  /*0190*/  IADD3 R2, R2, c[0x0][0x0], RZ ;  /* 0x0000000002027a10 */ /* 0x000fc80007ffe0ff */
[----:B------:R0:W-:Y:S01]  /*01a0*/  STS.U16 [R3+0x900], RZ ;  /* 0x000900ff03007388 */ /* 0x0001e20000000400 */
[----:B------:R-:W-:-:S13]  /*01b0*/  ISETP.GE.AND P1, PT, R2, 0x2000, PT ;  /* 0x000020000200780c */ /* 0x000fda0003f26270 */
[----:B0-----:R-:W-:Y:S05]  /*01c0*/  @!P1 BRA `(.L_x_1303) ;  /* 0xffffffb000009947 */ /* 0x001fea000383ffff */
.L_x_1302:
[----:B------:R-:W-:Y:S05]  /*01d0*/  BSYNC B0 ;  /* 0x0000000000007941 */ /* 0x000fea0003800000 */
.L_x_1301:
        /* <DEDUP_REMOVED lines=135> */
.L_x_1329:
        /* <DEDUP_REMOVED lines=16> */
.L_x_1307:
[----:B------:R-:W-:-:S06]  /*0b50*/  IMAD.WIDE R8, R15, 0x10, R12 ;  /* 0x000000100f087825 */ /* 0x000fcc00078e020c */
[----:B------:R-:W2:Y:S04]  /*0b60*/  LDG.E.128.CONSTANT R8, [R8.64] ;  /* 0x0000000c08087981 */ /* 0x000ea8000c1e9d00 */
[----:B--2---:R0:W-:Y:S02]  /*0b70*/  STS.128 [R15.X16+0x100], R8 ;  /* 0x000100080f007388 */ /* 0x0041e4000000cc00 */
[----:B0-----:R-:W-:-:S04]  /*0b80*/  IADD3 R15, R15, c[0x0][0x0], RZ ;  /* 0x000000000f0f7a10 */ /* 0x001fc80007ffe0ff */
[----:B------:R-:W-:-:S13]  /*0b90*/  ISETP.GE.AND P1, PT, R15, UR14, PT ;  /* 0x0000000e0f007c0c */ /* 0x000fda000bf26270 */
[----:B------:R-:W-:Y:S05]  /*0ba0*/  @!P1 BRA `(.L_x_1307) ;  /* 0xffffffa000009947 */ /* 0x000fea000383ffff */
.L_x_1306:
[----:B------:R-:W-:Y:S05]  /*0bb0*/  BSYNC B0 ;  /* 0x0000000000007941 */ /* 0x000fea0003800000 */
.L_x_1305:
        /* <DEDUP_REMOVED lines=183> */
.L_x_1309:
[----:B------:R-:W-:Y:S05]  /*1730*/  BSYNC B0 ;  /* 0x0000000000007941 */ /* 0x000fea0003800000 */
.L_x_1308:
        /* <DEDUP_REMOVED lines=105> */
.L_x_1311:
[----:B0-----:R-:W-:Y:S05]  /*1dd0*/  BSYNC B0 ;  /* 0x0000000000007941 */ /* 0x001fea0003800000 */
.L_x_1310:
        /* <DEDUP_REMOVED lines=23> */
.L_x_1314:
[C---:B0-----:R-:W-:Y:S01]  /*1f50*/  IMAD.SHL.U32 R10, R9.reuse, 0x2, RZ ;  /* 0x00000002090a7824 */ /* 0x041fe200078e00ff */
[----:B------:R-:W-:-:S04]  /*1f60*/  IADD3 R9, R9, c[0x0][0x0], RZ ;  /* 0x0000000009097a10 */ /* 0x000fc80007ffe0ff */
[----:B------:R-:W0:Y:S01]  /*1f70*/  LDS.U16 R11, [R10+0x80] ;  /* 0x000080000a0b7984 */ /* 0x000e220000000400 */
[----:B------:R-:W-:Y:S01]  /*1f80*/  ISETP.GE.AND P2, PT, R9, 0x40, PT ;  /* 0x000000400900780c */ /* 0x000fe20003f46270 */
[----:B01----:R-:W-:-:S05]  /*1f90*/  HMUL2 R11, R11.H0_H0, R8.H0_H0 ;  /* 0x200000080b0b7232 */ /* 0x003fca0000000800 */
[----:B------:R0:W-:Y:S07]  /*1fa0*/  STS.U16 [R10+0x80], R11 ;  /* 0x0000800b0a007388 */ /* 0x0001ee0000000400 */
[----:B------:R-:W-:Y:S05]  /*1fb0*/  @!P2 BRA `(.L_x_1314) ;  /* 0xffffff900000a947 */ /* 0x000fea000383ffff */
.L_x_1313:
[----:B------:R-:W-:Y:S05]  /*1fc0*/  BSYNC B0 ;  /* 0x0000000000007941 */ /* 0x000fea0003800000 */
.L_x_1312:
        /* <DEDUP_REMOVED lines=13> */
.L_x_1317:
[----:B------:R-:W-:-:S06]  /*20a0*/  IMAD.WIDE R8, R15, 0x10, R12 ;  /* 0x000000100f087825 */ /* 0x000fcc00078e020c */
[----:B0-----:R-:W2:Y:S04]  /*20b0*/  LDG.E.128.CONSTANT R8, [R8.64] ;  /* 0x0000000c08087981 */ /* 0x001ea8000c1e9d00 */
[----:B--2---:R0:W-:Y:S02]  /*20c0*/  STS.128 [R15.X16+0x100], R8 ;  /* 0x000100080f007388 */ /* 0x0041e4000000cc00 */
[----:B0-----:R-:W-:-:S04]  /*20d0*/  IADD3 R15, R15, c[0x0][0x0], RZ ;  /* 0x000000000f0f7a10 */ /* 0x001fc80007ffe0ff */
[----:B------:R-:W-:-:S13]  /*20e0*/  ISETP.GE.AND P2, PT, R15, UR14, PT ;  /* 0x0000000e0f007c0c */ /* 0x000fda000bf46270 */
[----:B------:R-:W-:Y:S05]  /*20f0*/  @!P2 BRA `(.L_x_1317) ;  /* 0xffffffa00000a947 */ /* 0x000fea000383ffff */
.L_x_1316:
[----:B------:R-:W-:Y:S05]  /*2100*/  BSYNC B0 ;  /* 0x0000000000007941 */ /* 0x000fea0003800000 */
.L_x_1315:
        /* <DEDUP_REMOVED lines=48> */
.L_x_1321:
[----:B------:R-:W-:Y:S05]  /*2410*/  BSYNC B1 ;  /* 0x0000000000017941 */ /* 0x000fea0003800000 */
.L_x_1320:
[----:B------:R-:W-:Y:S05]  /*2420*/  @!P2 BRA `(.L_x_1319) ;  /* 0x000002900000a947 */ /* 0x000fea0003800000 */
[----:B------:R-:W-:Y:S01]  /*2430*/  USHF.L.U32 UR14, UR8, 0x5, URZ ;  /* 0x00000005080e7899 */ /* 0x000fe2000800063f */
[----:B------:R-:W-:-:S04]  /*2440*/  IADD3 R8, R9, -UR8, RZ ;  /* 0x8000000809087c10 */ /* 0x000fc8000fffe0ff */
[----:B------:R-:W-:Y:S02]  /*2450*/  LEA R8, R8, 0x80, 0x1 ;  /* 0x0000008008087811 */ /* 0x000fe400078e08ff */
[----:B0-----:R-:W-:-:S05]  /*2460*/  LEA R11, R9, -UR14, 0x5 ;  /* 0x8000000e090b7c11 */ /* 0x001fca000f8e28ff */
[----:B------:R-:W-:-:S05]  /*2470*/  IMAD.IADD R10, R6, 0x1, R11 ;  /* 0x00000001060a7824 */ /* 0x000fca00078e020b */
.L_x_1322:
        /* <DEDUP_REMOVED lines=36> */
.L_x_1319:
[----:B------:R-:W-:Y:S05]  /*26c0*/  BSYNC B0 ;  /* 0x0000000000007941 */ /* 0x000fea0003800000 */
.L_x_1318:
[----:B------:R-:W-:Y:S01]  /*26d0*/  BAR.SYNC.DEFER_BLOCKING 0x0 ;  /* 0x0000000000007b1d */ /* 0x000fe20000010000 */
[----:B------:R-:W-:-:S05]  /*26e0*/  ISETP.GE.AND P2, PT, R19, R4, PT ;  /* 0x000000041300720c */ /* 0x000fca0003f46270 */
[----:B------:R-:W-:Y:S08]  /*26f0*/  BSSY B0, `(.L_x_1323) ;  /* 0x0000270000007945 */ /* 0x000ff00003800000 */
[----:B------:R-:W-:Y:S05]  /*2700*/  @P2 BRA `(.L_x_1324) ;  /* 0x000026e000002947 */ /* 0x000fea0003800000 */
[----:B------:R-:W-:-:S05]  /*2710*/  IMAD.MOV.U32 R13, RZ, RZ, R19 ;  /* 0x000000ffff0d7224 */ /* 0x000fca00078e0013 */
.L_x_1325:
        /* <DEDUP_REMOVED lines=621> */
.L_x_1324:
[----:B------:R-:W-:Y:S05]  /*4df0*/  BSYNC B0 ;  /* 0x0000000000007941 */ /* 0x000fea0003800000 */
.L_x_1323:
        /* <DEDUP_REMOVED lines=83> */
.L_x_1327:
[----:B------:R-:W-:Y:S05]  /*5330*/  BSYNC B0 ;  /* 0x0000000000007941 */ /* 0x000fea0003800000 */
.L_x_1326:
        /* <DEDUP_REMOVED lines=12> */
.L_x_1328:
[----:B------:R-:W-:Y:S02]  /*5400*/  PRMT R3, R8, 0x7610, R3 ;  /* 0x0000761008037816 */ /* 0x000fe40000000003 */
.L_x_1304:
        /* <DEDUP_REMOVED lines=12> */
.L_x_1332:
        /* <DEDUP_REMOVED lines=21> */
.L_x_1331:
[----:B------:R-:W-:Y:S05]  /*5620*/  BSYNC B0 ;  /* 0x0000000000007941 */ /* 0x000fea0003800000 */
.L_x_1330:
        /* <DEDUP_REMOVED lines=23> */
.L_x_1333:
        /* <DEDUP_REMOVED lines=14> */
.L_x_1795:


//--------------------- .text._Z28flash_decoding_reduce_kernelI6__halfLi4ELi64EEvPKT_S3_PS1_ii --------------------------
	.section	.text._Z28flash_decoding_reduce_kernelI6__halfLi4ELi64EEvPKT_S3_PS1_ii,"ax",@progbits
	.sectionflags	@"SHF_BARRIERS=1"
	.sectioninfo	@"SHI_REGISTERS=28"
	.align	128
        .global         _Z28flash_decoding_reduce_kernelI6__halfLi4ELi64EEvPKT_S3_PS1_ii
        .type           _Z28flash_decoding_reduce_kernelI6__halfLi4ELi64EEvPKT_S3_PS1_ii,@function
        .size           _Z28flash_decoding_reduce_kernelI6__halfLi4ELi64EEvPKT_S3_PS1_ii,(.L_x_1796 - _Z28flash_decoding_reduce_kernelI6__halfLi4ELi64EEvPKT_S3_PS1_ii)
        .other          _Z28flash_decoding_reduce_kernelI6__halfLi4ELi64EEvPKT_S3_PS1_ii,@"STO_CUDA_ENTRY STV_DEFAULT"
_Z28flash_decoding_reduce_kernelI6__halfLi4ELi64EEvPKT_S3_PS1_ii:
.text._Z28flash_decoding_reduce_kernelI6__halfLi4ELi64EEvPKT_S3_PS1_ii:
        /* <DEDUP_REMOVED lines=24> */
.L_x_1335:
[----:B------:R-:W-:Y:S05]  /*0180*/  BSYNC B0 ;  /* 0x0000000000007941 */ /* 0x000fea0003800000 */
.L_x_1334:
[----:B------:R-:W-:Y:S06]  /*0190*/  BAR.SYNC.DEFER_BLOCKING 0x0 ;  /* 0x0000000000007b1d */ /* 0x000fec0000010000 */
[----:B------:R-:W-:Y:S01]  /*01a0*/  BSSY B0, `(.L_x_1336) ;  /* 0x000001c000007945 */ /* 0x000fe20003800000 */
[----:B------:R-:W-:Y:S05]  /*01b0*/  @P0 BRA `(.L_x_1337) ;  /* 0x000001a000000947 */ /* 0x000fea0003800000 */
[----:B0-----:R-:W0:Y:S01]  /*01c0*/  LDS.U16 R6, [0xa] ;  /* 0x00000a00ff067984 */ /* 0x001e220000000400 */
[----:B------:R-:W-:-:S04]  /*01d0*/  MOV R7, R0 ;  /* 0x0000000000077202 */ /* 0x000fc80000000f00 */
.L_x_1338:
        /* <DEDUP_REMOVED lines=24> */
.L_x_1337:
[----:B------:R-:W-:Y:S05]  /*0360*/  BSYNC B0 ;  /* 0x0000000000007941 */ /* 0x000fea0003800000 */
.L_x_1336:
        /* <DEDUP_REMOVED lines=86> */
.L_x_1339:
        /* <DEDUP_REMOVED lines=11> */
.L_x_1796:


//--------------------- .text._Z30flash_decoding_residual_kernelI6__halfLi4ELi64ELi64EEvPKT_S3_S3_iPS1_S4_iii --------------------------
	.section	.text._Z30flash_decoding_residual_kernelI6__halfLi4ELi64ELi64EEvPKT_S3_S3_iPS1_S4_iii,"ax",@progbits
	.sectionflags	@"SHF_BARRIERS=1"
	.sectioninfo	@"SHI_REGISTERS=32"
	.align	128
        .global         _Z30flash_decoding_residual_kernelI6__halfLi4ELi64ELi64EEvPKT_S3_S3_iPS1_S4_iii
        .type           _Z30flash_decoding_residual_kernelI6__halfLi4ELi64ELi64EEvPKT_S3_S3_iPS1_S4_iii,@function
        .size           _Z30flash_decoding_residual_kernelI6__halfLi4ELi64ELi64EEvPKT_S3_S3_iPS1_S4_iii,(.L_x_1797 - _Z30flash_decoding_residual_kernelI6__halfLi4ELi64ELi64EEvPKT_S3_S3_iPS1_S4_iii)
        .other          _Z30flash_decoding_residual_kernelI6__halfLi4ELi64ELi64EEvPKT_S3_S3_iPS1_S4_iii,@"STO_CUDA_ENTRY STV_DEFAULT"
_Z30flash_decoding_residual_kernelI6__halfLi4ELi64ELi64EEvPKT_S3_S3_iPS1_S4_iii:
.text._Z30flash_decoding_residual_kernelI6__halfLi4ELi64ELi64EEvPKT_S3_S3_iPS1_S4_iii:
        /* <DEDUP_REMOVED lines=100> */
.L_x_1345:
        /* <DEDUP_REMOVED lines=41> */
.L_x_1344:
        /* <DEDUP_REMOVED lines=27> */
.L_x_1346:
[----:B------:R-:W-:-:S13]  /*0a80*/  ISETP.NE.OR P0, PT, R11, RZ, P0 ;  /* 0x000000ff0b00720c */ /* 0x000fda0000705670 */
[----:B------:R-:W-:Y:S05]  /*0a90*/  @!P0 BRA `(.L_x_1342) ;  /* 0x0000013000008947 */ /* 0x000fea0003800000 */
.L_x_1343:
        /* <DEDUP_REMOVED lines=19> */
.L_x_1342:
        /* <DEDUP_REMOVED lines=11> */
.L_x_1347:
        /* <DEDUP_REMOVED lines=10> */
.L_x_1341:
[----:B0-----:R-:W-:Y:S05]  /*0d20*/  BSYNC B0 ;  /* 0x0000000000007941 */ /* 0x001fea0003800000 */
.L_x_1340:
        /* <DEDUP_REMOVED lines=112> */
.L_x_1349:
[----:B------:R-:W-:Y:S05]  /*1430*/  BSYNC B0 ;  /* 0x0000000000007941 */ /* 0x000fea0003800000 */
.L_x_1348:
        /* <DEDUP_REMOVED lines=30> */
.L_x_1355:
        /* <DEDUP_REMOVED lines=41> */
.L_x_1354:
        /* <DEDUP_REMOVED lines=27> */
.L_x_1356:
[----:B------:R-:W-:-:S13]  /*1a60*/  ISETP.NE.OR P0, PT, R11, RZ, P0 ;  /* 0x000000ff0b00720c */ /* 0x000fda0000705670 */
[----:B------:R-:W-:Y:S05]  /*1a70*/  @!P0 BRA `(.L_x_1352) ;  /* 0x0000013000008947 */ /* 0x000fea0003800000 */
.L_x_1353:
        /* <DEDUP_REMOVED lines=19> */
.L_x_1352:
        /* <DEDUP_REMOVED lines=11> */
.L_x_1357:
        /* <DEDUP_REMOVED lines=10> */
.L_x_1351:
[----:B0-----:R-:W-:Y:S05]  /*1d00*/  BSYNC B0 ;  /* 0x0000000000007941 */ /* 0x001fea0003800000 */
.L_x_1350:
        /* <DEDUP_REMOVED lines=84> */
.L_x_1359:
[----:B------:R-:W-:Y:S05]  /*2250*/  BSYNC B0 ;  /* 0x0000000000007941 */ /* 0x000fea0003800000 */
.L_x_1358:
        /* <DEDUP_REMOVED lines=123> */
.L_x_1361:
[----:B0-----:R-:W-:Y:S05]  /*2a10*/  BSYNC B0 ;  /* 0x0000000000007941 */ /* 0x001fea0003800000 */
.L_x_1360:
        /* <DEDUP_REMOVED lines=37> */
.L_x_1368:
        /* <DEDUP_REMOVED lines=43> */
.L_x_1367:
        /* <DEDUP_REMOVED lines=26> */
.L_x_1369:
[----:B------:R-:W-:-:S13]  /*30c0*/  ISETP.NE.OR P0, PT, R0, RZ, P0 ;  /* 0x000000ff0000720c */ /* 0x000fda0000705670 */
[----:B------:R-:W-:Y:S05]  /*30d0*/  @!P0 BRA `(.L_x_1365) ;  /* 0x0000010000008947 */ /* 0x000fea0003800000 */
.L_x_1366:
        /* <DEDUP_REMOVED lines=16> */
.L_x_1365:
[----:B------:R-:W-:-:S13]  /*31e0*/  ISETP.NE.AND P0, PT, R10, RZ, PT ;  /* 0x000000ff0a00720c */ /* 0x000fda0003f05270 */
[----:B------:R-:W-:Y:S05]  /*31f0*/  @!P0 BRA `(.L_x_1364) ;  /* 0x000000d000008947 */ /* 0x000fea0003800000 */
[----:B------:R-:W-:Y:S02]  /*3200*/  UMOV UR5, 0x84 ;  /* 0x0000008400057882 */ /* 0x000fe40000000000 */
[----:B------:R-:W-:Y:S02]  /*3210*/  UIMAD UR5, UR4, UR5, 0x100 ;  /* 0x00000100040574a4 */ /* 0x000fe4000f8e0205 */
[----:B------:R-:W-:-:S04]  /*3220*/  USHF.L.U32 UR4, UR4, 0x1, URZ ;  /* 0x0000000104047899 */ /* 0x000fc8000800063f */
[----:B------:R-:W-:-:S05]  /*3230*/  IADD3 R20, R20, UR5, RZ ;  /* 0x0000000514147c10 */ /* 0x000fca000fffe0ff */
.L_x_1370:
        /* <DEDUP_REMOVED lines=9> */
.L_x_1364:
[----:B------:R0:W-:Y:S02]  /*32d0*/  STS [R17.X4+0x80], R4 ;  /* 0x0000800411007388 */ /* 0x0001e40000004800 */
.L_x_1363:
[----:B0-----:R-:W-:Y:S05]  /*32e0*/  BSYNC B0 ;  /* 0x0000000000007941 */ /* 0x001fea0003800000 */
.L_x_1362:
        /* <DEDUP_REMOVED lines=9> */
.L_x_1371:
        /* <DEDUP_REMOVED lines=16> */
.L_x_1797:


//--------------------- .text._Z27flash_decoding_split_kernelI6__halfhLi4ELi64ELi64ELi32ELi256EEvPKT_PKT0_S6_S3_PS1_S7_iiiii --------------------------
	.section	.text._Z27flash_decoding_split_kernelI6__halfhLi4ELi64ELi64ELi32ELi256EEvPKT_PKT0_S6_S3_PS1_S7_iiiii,"ax",@progbits
	.sectionflags	@"SHF_BARRIERS=1"
	.sectioninfo	@"SHI_REGISTERS=64"
	.align	128
        .global         _Z27flash_decoding_split_kernelI6__halfhLi4ELi64ELi64ELi32ELi256EEvPKT_PKT0_S6_S3_PS1_S7_iiiii
        .type           _Z27flash_decoding_split_kernelI6__halfhLi4ELi64ELi64ELi32ELi256EEvPKT_PKT0_S6_S3_PS1_S7_iiiii,@function
        .size           _Z27flash_decoding_split_kernelI6__halfhLi4ELi64ELi64ELi32ELi256EEvPKT_PKT0_S6_S3_PS1_S7_iiiii,(.L_x_1798 - _Z27flash_decoding_split_kernelI6__halfhLi4ELi64ELi64ELi32ELi256EEvPKT_PKT0_S6_S3_PS1_S7_iiiii)
        .other          _Z27flash_decoding_split_kernelI6__halfhLi4ELi64ELi64ELi32ELi256EEvPKT_PKT0_S6_S3_PS1_S7_iiiii,@"STO_CUDA_ENTRY STV_DEFAULT"
_Z27flash_decoding_split_kernelI6__halfhLi4ELi64ELi64ELi32ELi256EEvPKT_PKT0_S6_S3_PS1_S7_iiiii:
.text._Z27flash_decoding_split_kernelI6__halfhLi4ELi64ELi64ELi32ELi256EEvPKT_PKT0_S6_S3_PS1_S7_iiiii:
        /* <DEDUP_REMOVED lines=18> */
.L_x_1374:
[C---:B------:R-:W-:Y:S01]  /*0120*/  IMAD.SHL.U32 R3, R2.reuse, 0x2, RZ ;  /* 0x0000000202037824 */ /* 0x040fe200078e00ff */
[----:B------:R-:W-:-:S04]  /*0130*/  IADD3 R2, R2, c[0x0][0x0], RZ ;  /* 0x0000000002027a10 */ /* 0x000fc80007ffe0ff */
[----:B------:R0:W-:Y:S01]  /*0140*/  STS.U16 [R3+0x80], RZ ;  /* 0x000080ff03007388 */ /* 0x0001e20000000400 */
[----:B------:R-:W-:-:S13]  /*0150*/  ISETP.GE.AND P1, PT, R2, 0x40, PT ;  /* 0x000000400200780c */ /* 0x000fda0003f26270 */
[----:B0-----:R-:W-:Y:S05]  /*0160*/  @!P1 BRA `(.L_x_1374) ;  /* 0xffffffb000009947 */ /* 0x001fea000383ffff */
.L_x_1373:
[----:B------:R-:W-:Y:S05]  /*0170*/  BSYNC B0 ;  /* 0x0000000000007941 */ /* 0x000fea0003800000 */
.L_x_1372:
        /* <DEDUP_REMOVED lines=106> */
.L_x_1399:
        /* <DEDUP_REMOVED lines=21> */
.L_x_1378:
[----:B------:R-:W-:-:S06]  /*0970*/  IMAD.WIDE R16, R34, 0x10, R32 ;  /* 0x0000001022107825 */ /* 0x000fcc00078e0220 */
[----:B------:R-:W2:Y:S04]  /*0980*/  LDG.E.128.CONSTANT R16, [R16.64] ;  /* 0x0000000610107981 */ /* 0x000ea8000c1e9d00 */
[----:B--2---:R0:W-:Y:S02]  /*0990*/  STS.128 [R34.X16+0x100], R16 ;  /* 0x0001001022007388 */ /* 0x0041e4000000cc00 */
[----:B0-----:R-:W-:-:S04]  /*09a0*/  IADD3 R34, R34, c[0x0][0x0], RZ ;  /* 0x0000000022227a10 */ /* 0x001fc80007ffe0ff */
[----:B------:R-:W-:-:S13]  /*09b0*/  ISETP.GE.AND P4, PT, R34, R53, PT ;  /* 0x000000352200720c */ /* 0x000fda0003f86270 */
[----:B------:R-:W-:Y:S05]  /*09c0*/  @!P4 BRA `(.L_x_1378) ;  /* 0xffffffa00000c947 */ /* 0x000fea000383ffff */
.L_x_1377:
[----:B------:R-:W-:Y:S05]  /*09d0*/  BSYNC B0 ;  /* 0x0000000000007941 */ /* 0x000fea0003800000 */
.L_x_1376:
        /* <DEDUP_REMOVED lines=175> */
.L_x_1380:
[----:B------:R-:W-:Y:S05]  /*14d0*/  BSYNC B0 ;  /* 0x0000000000007941 */ /* 0x000fea0003800000 */
.L_x_1379:
        /* <DEDUP_REMOVED lines=105> */
.L_x_1382:
[----:B0-----:R-:W-:Y:S05]  /*1b70*/  BSYNC B0 ;  /* 0x0000000000007941 */ /* 0x001fea0003800000 */
.L_x_1381:
        /* <DEDUP_REMOVED lines=23> */
.L_x_1385:
[C---:B0-----:R-:W-:Y:S01]  /*1cf0*/  IMAD.SHL.U32 R18, R17.reuse, 0x2, RZ ;  /* 0x0000000211127824 */ /* 0x041fe200078e00ff */
[----:B------:R-:W-:-:S04]  /*1d00*/  IADD3 R17, R17, c[0x0][0x0], RZ ;  /* 0x0000000011117a10 */ /* 0x000fc80007ffe0ff */
[----:B------:R-:W0:Y:S01]  /*1d10*/  LDS.U16 R19, [R18+0x80] ;  /* 0x0000800012137984 */ /* 0x000e220000000400 */
[----:B------:R-:W-:Y:S01]  /*1d20*/  ISETP.GE.AND P2, PT, R17, 0x40, PT ;  /* 0x000000401100780c */ /* 0x000fe20003f46270 */
[----:B01----:R-:W-:-:S05]  /*1d30*/  HMUL2 R19, R19.H0_H0, R16.H0_H0 ;  /* 0x2000001013137232 */ /* 0x003fca0000000800 */
[----:B------:R0:W-:Y:S07]  /*1d40*/  STS.U16 [R18+0x80], R19 ;  /* 0x0000801312007388 */ /* 0x0001ee0000000400 */
[----:B------:R-:W-:Y:S05]  /*1d50*/  @!P2 BRA `(.L_x_1385) ;  /* 0xffffff900000a947 */ /* 0x000fea000383ffff */
.L_x_1384:
[----:B------:R-:W-:Y:S05]  /*1d60*/  BSYNC B0 ;  /* 0x0000000000007941 */ /* 0x000fea0003800000 */
.L_x_1383:
[----:B------:R-:W-:Y:S01]  /*1d70*/  BSSY B0, `(.L_x_1386) ;  /* 0x000000b000007945 */ /* 0x000fe20003800000 */
[----:B------:R-:W-:Y:S05]  /*1d80*/  @P1 BRA `(.L_x_1387) ;  /* 0x0000009000001947 */ /* 0x000fea0003800000 */
[----:B------:R-:W-:Y:S01]  /*1d90*/  IADD3 R54, P1, R54, c[0x0][0x170], RZ ;  /* 0x00005c0036367a10 */ /* 0x000fe20007f3e0ff */
[----:B------:R-:W-:-:S03]  /*1da0*/  IMAD.MOV.U32 R32, RZ, RZ, R0 ;  /* 0x000000ffff207224 */ /* 0x000fc600078e0000 */
[----:B------:R-:W-:-:S05]  /*1db0*/  IADD3.X R55, R52, c[0x0][0x174], RZ, P1, !PT ;  /* 0x00005d0034377a10 */ /* 0x000fca0000ffe4ff */
.L_x_1388:
[----:B------:R-:W-:-:S06]  /*1dc0*/  IMAD.WIDE R16, R32, 0x10, R54 ;  /* 0x0000001020107825 */ /* 0x000fcc00078e0236 */
[----:B0-----:R-:W2:Y:S04]  /*1dd0*/  LDG.E.128.CONSTANT R16, [R16.64] ;  /* 0x0000000610107981 */ /* 0x001ea8000c1e9d00 */
[----:B--2---:R0:W-:Y:S02]  /*1de0*/  STS.128 [R32.X16+0x100], R16 ;  /* 0x0001001020007388 */ /* 0x0041e4000000cc00 */
[----:B0-----:R-:W-:-:S04]  /*1df0*/  IADD3 R32, R32, c[0x0][0x0], RZ ;  /* 0x0000000020207a10 */ /* 0x001fc80007ffe0ff */
[----:B------:R-:W-:-:S13]  /*1e00*/  ISETP.GE.AND P1, PT, R32, R53, PT ;  /* 0x000000352000720c */ /* 0x000fda0003f26270 */
[----:B------:R-:W-:Y:S05]  /*1e10*/  @!P1 BRA `(.L_x_1388) ;  /* 0xffffffa000009947 */ /* 0x000fea000383ffff */
.L_x_1387:
[----:B------:R-:W-:Y:S05]  /*1e20*/  BSYNC B0 ;  /* 0x0000000000007941 */ /* 0x000fea0003800000 */
.L_x_1386:
        /* <DEDUP_REMOVED lines=8> */
.L_x_1392:
        /* <DEDUP_REMOVED lines=8> */
.L_x_1391:
[----:B------:R-:W1:Y:S01]  /*1f30*/  LDS.64 R16, [RZ] ;  /* 0x00000000ff107984 */ /* 0x000e620000000a00 */
[----:B0-----:R-:W-:Y:S01]  /*1f40*/  IADD3 R18, R5, UR4, RZ ;  /* 0x0000000405127c10 */ /* 0x001fe2000fffe0ff */
[----:B------:R-:W-:-:S03]  /*1f50*/  IMAD.MOV.U32 R54, RZ, RZ, R0 ;  /* 0x000000ffff367224 */ /* 0x000fc600078e0000 */
[----:B------:R-:W-:-:S04]  /*1f60*/  IMNMX R18, R47, R18, !PT ;  /* 0x000000122f127217 */ /* 0x000fc80007800200 */
[----:B------:R-:W-:-:S05]  /*1f70*/  IMNMX R55, R18, UR5, !PT ;  /* 0x0000000512377c17 */ /* 0x000fca000f800200 */
[----:B------:R-:W-:-:S05]  /*1f80*/  IMAD.IADD R55, R4, 0x1, -R55 ;  /* 0x0000000104377824 */ /* 0x000fca00078e0a37 */
[----:B------:R-:W-:Y:S02]  /*1f90*/  LOP3.LUT R55, R55, 0x3, RZ, 0xc0, !PT ;  /* 0x0000000337377812 */ /* 0x000fe400078ec0ff */
.L_x_1396:
        /* <DEDUP_REMOVED lines=36> */
.L_x_1393:
        /* <DEDUP_REMOVED lines=10> */
.L_x_1395:
        /* <DEDUP_REMOVED lines=30> */
.L_x_1394:
[C---:B------:R-:W-:Y:S01]  /*2460*/  IMAD.SHL.U32 R19, R54.reuse, 0x2, RZ ;  /* 0x0000000236137824 */ /* 0x040fe200078e00ff */
[----:B------:R-:W-:-:S04]  /*2470*/  IADD3 R54, R54, c[0x0][0x0], RZ ;  /* 0x0000000036367a10 */ /* 0x000fc80007ffe0ff */
[----:B------:R-:W0:Y:S01]  /*2480*/  LDS.U16 R18, [R19+0x80] ;  /* 0x0000800013127984 */ /* 0x000e220000000400 */
[----:B------:R-:W-:Y:S01]  /*2490*/  ISETP.GE.AND P1, PT, R54, 0x40, PT ;  /* 0x000000403600780c */ /* 0x000fe20003f26270 */
[----:B0-----:R-:W-:-:S05]  /*24a0*/  HADD2 R18, R18.H0_H0, R57.H0_H0 ;  /* 0x2000003912127230 */ /* 0x001fca0000000800 */
[----:B------:R0:W-:Y:S07]  /*24b0*/  STS.U16 [R19+0x80], R18 ;  /* 0x0000801213007388 */ /* 0x0001ee0000000400 */
[----:B------:R-:W-:Y:S05]  /*24c0*/  @!P1 BRA `(.L_x_1396) ;  /* 0xfffffad000009947 */ /* 0x000fea000383ffff */
.L_x_1390:
[----:B------:R-:W-:Y:S05]  /*24d0*/  BSYNC B0 ;  /* 0x0000000000007941 */ /* 0x000fea0003800000 */
.L_x_1389:
        /* <DEDUP_REMOVED lines=85> */
.L_x_1398:
[----:B------:R-:W-:Y:S05]  /*2a30*/  BSYNC B0 ;  /* 0x0000000000007941 */ /* 0x000fea0003800000 */
.L_x_1397:
        /* <DEDUP_REMOVED lines=11> */
.L_x_1375:
        /* <DEDUP_REMOVED lines=12> */
.L_x_1402:
        /* <DEDUP_REMOVED lines=21> */
.L_x_1401:
[----:B------:R-:W-:Y:S05]  /*2d00*/  BSYNC B0 ;  /* 0x0000000000007941 */ /* 0x000fea0003800000 */
.L_x_1400:
        /* <DEDUP_REMOVED lines=23> */
.L_x_1403:
        /* <DEDUP_REMOVED lines=16> */
.L_x_1798:


//--------------------- .text._Z35flash_decoding_paged_V_split_kernelI6__halfhLi2ELi128ELi128ELi64ELi256EEvPKT_PKT0_S6_S3_PS1_S7_iiiii --------------------------
	.section	.text._Z35flash_decoding_paged_V_split_kernelI6__halfhLi2ELi128ELi128ELi64ELi256EEvPKT_PKT0_S6_S3_PS1_S7_iiiii,"ax",@progbits
	.sectionflags	@"SHF_BARRIERS=1"
	.sectioninfo	@"SHI_REGISTERS=96"
	.align	128
        .global         _Z35flash_decoding_paged_V_split_kernelI6__halfhLi2ELi128ELi128ELi64ELi256EEvPKT_PKT0_S6_S3_PS1_S7_iiiii
        .type           _Z35flash_decoding_paged_V_split_kernelI6__halfhLi2ELi128ELi128ELi64ELi256EEvPKT_PKT0_S6_S3_PS1_S7_iiiii,@function
        .size           _Z35flash_decoding_paged_V_split_kernelI6__halfhLi2ELi128ELi128ELi64ELi256EEvPKT_PKT0_S6_S3_PS1_S7_iiiii,(.L_x_1799 - _Z35flash_decoding_paged_V_split_kernelI6__halfhLi2ELi128ELi128ELi64ELi256EEvPKT_PKT0_S6_S3_PS1_S7_iiiii)
        .other          _Z35flash_decoding_paged_V_split_kernelI6__halfhLi2ELi128ELi128ELi64ELi256EEvPKT_PKT0_S6_S3_PS1_S7_iiiii,@"STO_CUDA_ENTRY STV_DEFAULT"
_Z35flash_decoding_paged_V_split_kernelI6__halfhLi2ELi128ELi128ELi64ELi256EEvPKT_PKT0_S6_S3_PS1_S7_iiiii:
.text._Z35flash_decoding_paged_V_split_kernelI6__halfhLi2ELi128ELi128ELi64ELi256EEvPKT_PKT0_S6_S3_PS1_S7_iiiii:
        /* <DEDUP_REMOVED lines=16> */
.L_x_1406:
[C---:B--2---:R-:W-:Y:S01]  /*0100*/  IMAD.SHL.U32 R4, R3.reuse, 0x2, RZ ;  /* 0x0000000203047824 */ /* 0x044fe200078e00ff */
[----:B------:R-:W-:-:S04]  /*0110*/  IADD3 R3, R3, c[0x0][0x0], RZ ;  /* 0x0000000003037a10 */ /* 0x000fc80007ffe0ff */
[----:B------:R1:W-:Y:S01]  /*0120*/  STS.U16 [R4+0x100], RZ ;  /* 0x000100ff04007388 */ /* 0x0003e20000000400 */
[----:B------:R-:W-:-:S13]  /*0130*/  ISETP.GE.AND P1, PT, R3, 0x80, PT ;  /* 0x000000800300780c */ /* 0x000fda0003f26270 */
[----:B-1----:R-:W-:Y:S05]  /*0140*/  @!P1 BRA `(.L_x_1406) ;  /* 0xffffffb000009947 */ /* 0x002fea000383ffff */
.L_x_1405:
[----:B-1----:R-:W-:Y:S05]  /*0150*/  BSYNC B0 ;  /* 0x0000000000007941 */ /* 0x002fea0003800000 */
.L_x_1404:
[----:B------:R-:W-:Y:S01]  /*0160*/  BSSY B0, `(.L_x_1407) ;  /* 0x0000008000007945 */ /* 0x000fe20003800000 */
[----:B------:R-:W-:Y:S05]  /*0170*/  @P2 BRA `(.L_x_1408) ;  /* 0x0000006000002947 */ /* 0x000fea0003800000 */
[----:B------:R-:W-:-:S04]  /*0180*/  IMAD.MOV.U32 R3, RZ, RZ, R0 ;  /* 0x000000ffff037224 */ /* 0x000fc800078e0000 */
.L_x_1409:
[C---:B--2---:R-:W-:Y:S01]  /*0190*/  IMAD.SHL.U32 R4, R3.reuse, 0x2, RZ ;  /* 0x0000000203047824 */ /* 0x044fe200078e00ff */
[----:B------:R-:W-:-:S04]  /*01a0*/  IADD3 R3, R3, c[0x0][0x0], RZ ;  /* 0x0000000003037a10 */ /* 0x000fc80007ffe0ff */
[----:B------:R1:W-:Y:S01]  /*01b0*/  STS.U16 [R4+0x2200], RZ ;  /* 0x002200ff04007388 */ /* 0x0003e20000000400 */
[----:B------:R-:W-:-:S13]  /*01c0*/  ISETP.GE.AND P1, PT, R3, 0x4000, PT ;  /* 0x000040000300780c */ /* 0x000fda0003f26270 */
[----:B-1----:R-:W-:Y:S05]  /*01d0*/  @!P1 BRA `(.L_x_1409) ;  /* 0xffffffb000009947 */ /* 0x002fea000383ffff */
.L_x_1408:
[----:B------:R-:W-:Y:S05]  /*01e0*/  BSYNC B0 ;  /* 0x0000000000007941 */ /* 0x000fea0003800000 */
.L_x_1407:
        /* <DEDUP_REMOVED lines=157> */
.L_x_1434:
        /* <DEDUP_REMOVED lines=15> */
.L_x_1413:
[----:B-1----:R-:W-:-:S06]  /*0cb0*/  IMAD.WIDE R24, R89, 0x10, R48 ;  /* 0x0000001059187825 */ /* 0x002fcc00078e0230 */
[----:B------:R-:W2:Y:S04]  /*0cc0*/  LDG.E.128.CONSTANT R24, [R24.64] ;  /* 0x0000000c18187981 */ /* 0x000ea8000c1e9d00 */
[----:B--2---:R0:W-:Y:S02]  /*0cd0*/  STS.128 [R89.X16+0x200], R24 ;  /* 0x0002001859007388 */ /* 0x0041e4000000cc00 */
[----:B0-----:R-:W-:-:S04]  /*0ce0*/  IADD3 R89, R89, c[0x0][0x0], RZ ;  /* 0x0000000059597a10 */ /* 0x001fc80007ffe0ff */
[----:B------:R-:W-:-:S13]  /*0cf0*/  ISETP.GE.AND P1, PT, R89, UR9, PT ;  /* 0x0000000959007c0c */ /* 0x000fda000bf26270 */
[----:B------:R-:W-:Y:S05]  /*0d00*/  @!P1 BRA `(.L_x_1413) ;  /* 0xffffffa000009947 */ /* 0x000fea000383ffff */
.L_x_1412:
[----:B------:R-:W-:Y:S05]  /*0d10*/  BSYNC B0 ;  /* 0x0000000000007941 */ /* 0x000fea0003800000 */
.L_x_1411:
        /* <DEDUP_REMOVED lines=352> */
.L_x_1415:
[----:B------:R-:W-:Y:S05]  /*2320*/  BSYNC B0 ;  /* 0x0000000000007941 */ /* 0x000fea0003800000 */
.L_x_1414:
        /* <DEDUP_REMOVED lines=185> */
.L_x_1417:
[----:B0-----:R-:W-:Y:S05]  /*2ec0*/  BSYNC B0 ;  /* 0x0000000000007941 */ /* 0x001fea0003800000 */
.L_x_1416:
        /* <DEDUP_REMOVED lines=23> */
.L_x_1420:
[C---:B0-----:R-:W-:Y:S01]  /*3040*/  IMAD.SHL.U32 R26, R25.reuse, 0x2, RZ ;  /* 0x00000002191a7824 */ /* 0x041fe200078e00ff */
[----:B------:R-:W-:-:S04]  /*3050*/  IADD3 R25, R25, c[0x0][0x0], RZ ;  /* 0x0000000019197a10 */ /* 0x000fc80007ffe0ff */
[----:B------:R-:W0:Y:S01]  /*3060*/  LDS.U16 R27, [R26+0x100] ;  /* 0x000100001a1b7984 */ /* 0x000e220000000400 */
[----:B------:R-:W-:Y:S01]  /*3070*/  ISETP.GE.AND P2, PT, R25, 0x80, PT ;  /* 0x000000801900780c */ /* 0x000fe20003f46270 */
[----:B01----:R-:W-:-:S05]  /*3080*/  HMUL2 R27, R27.H0_H0, R24.H0_H0 ;  /* 0x200000181b1b7232 */ /* 0x003fca0000000800 */
[----:B------:R0:W-:Y:S07]  /*3090*/  STS.U16 [R26+0x100], R27 ;  /* 0x0001001b1a007388 */ /* 0x0001ee0000000400 */
[----:B------:R-:W-:Y:S05]  /*30a0*/  @!P2 BRA `(.L_x_1420) ;  /* 0xffffff900000a947 */ /* 0x000fea000383ffff */
.L_x_1419:
[----:B------:R-:W-:Y:S05]  /*30b0*/  BSYNC B0 ;  /* 0x0000000000007941 */ /* 0x000fea0003800000 */
.L_x_1418:
        /* <DEDUP_REMOVED lines=11> */
.L_x_1423:
[----:B------:R-:W-:-:S06]  /*3170*/  IMAD.WIDE R24, R87, 0x10, R48 ;  /* 0x0000001057187825 */ /* 0x000fcc00078e0230 */
[----:B0-----:R-:W2:Y:S04]  /*3180*/  LDG.E.128.CONSTANT R24, [R24.64] ;  /* 0x0000000c18187981 */ /* 0x001ea8000c1e9d00 */
[----:B--2---:R0:W-:Y:S02]  /*3190*/  STS.128 [R87.X16+0x200], R24 ;  /* 0x0002001857007388 */ /* 0x0041e4000000cc00 */
[----:B0-----:R-:W-:-:S04]  /*31a0*/  IADD3 R87, R87, c[0x0][0x0], RZ ;  /* 0x0000000057577a10 */ /* 0x001fc80007ffe0ff */
[----:B------:R-:W-:-:S13]  /*31b0*/  ISETP.GE.AND P2, PT, R87, UR9, PT ;  /* 0x0000000957007c0c */ /* 0x000fda000bf46270 */
[----:B------:R-:W-:Y:S05]  /*31c0*/  @!P2 BRA `(.L_x_1423) ;  /* 0xffffffa00000a947 */ /* 0x000fea000383ffff */
.L_x_1422:
[----:B------:R-:W-:Y:S05]  /*31d0*/  BSYNC B0 ;  /* 0x0000000000007941 */ /* 0x000fea0003800000 */
.L_x_1421:
        /* <DEDUP_REMOVED lines=51> */
.L_x_1427:
[----:B------:R-:W-:Y:S05]  /*3510*/  BSYNC B1 ;  /* 0x0000000000017941 */ /* 0x000fea0003800000 */
.L_x_1426:
[----:B------:R-:W-:Y:S05]  /*3520*/  @!P2 BRA `(.L_x_1425) ;  /* 0x000002900000a947 */ /* 0x000fea0003800000 */
[----:B------:R-:W-:Y:S01]  /*3530*/  USHF.L.U32 UR9, UR5, 0x6, URZ ;  /* 0x0000000605097899 */ /* 0x000fe2000800063f */
[----:B------:R-:W-:-:S04]  /*3540*/  IADD3 R24, R25, -UR5, RZ ;  /* 0x8000000519187c10 */ /* 0x000fc8000fffe0ff */
[----:B------:R-:W-:Y:S02]  /*3550*/  LEA R24, R24, 0x100, 0x1 ;  /* 0x0000010018187811 */ /* 0x000fe400078e08ff */
[----:B0-----:R-:W-:-:S05]  /*3560*/  LEA R26, R25, -UR9, 0x6 ;  /* 0x80000009191a7c11 */ /* 0x001fca000f8e30ff */
[----:B------:R-:W-:-:S05]  /*3570*/  IMAD.IADD R26, R43, 0x1, R26 ;  /* 0x000000012b1a7824 */ /* 0x000fca00078e021a */
.L_x_1428:
        /* <DEDUP_REMOVED lines=36> */
.L_x_1425:
[----:B------:R-:W-:Y:S05]  /*37c0*/  BSYNC B0 ;  /* 0x0000000000007941 */ /* 0x000fea0003800000 */
.L_x_1424:
[----:B------:R-:W-:Y:S01]  /*37d0*/  BAR.SYNC.DEFER_BLOCKING 0x0 ;  /* 0x0000000000007b1d */ /* 0x000fe20000010000 */
[----:B------:R-:W-:-:S05]  /*37e0*/  ISETP.GE.AND P2, PT, R81, R80, PT ;  /* 0x000000505100720c */ /* 0x000fca0003f46270 */
[----:B------:R-:W-:Y:S08]  /*37f0*/  BSSY B0, `(.L_x_1429) ;  /* 0x0000270000007945 */ /* 0x000ff00003800000 */
[----:B------:R-:W-:Y:S05]  /*3800*/  @P2 BRA `(.L_x_1430) ;  /* 0x000026e000002947 */ /* 0x000fea0003800000 */
[----:B------:R-:W-:-:S05]  /*3810*/  IMAD.MOV.U32 R49, RZ, RZ, R81 ;  /* 0x000000ffff317224 */ /* 0x000fca00078e0051 */
.L_x_1431:
        /* <DEDUP_REMOVED lines=621> */
.L_x_1430:
[----:B------:R-:W-:Y:S05]  /*5ef0*/  BSYNC B0 ;  /* 0x0000000000007941 */ /* 0x000fea0003800000 */
.L_x_1429:
        /* <DEDUP_REMOVED lines=163> */
.L_x_1433:
[----:B------:R-:W-:Y:S05]  /*6930*/  BSYNC B0 ;  /* 0x0000000000007941 */ /* 0x000fea0003800000 */
.L_x_1432:
        /* <DEDUP_REMOVED lines=12> */
.L_x_1410:
        /* <DEDUP_REMOVED lines=11> */
.L_x_1437:
        /* <DEDUP_REMOVED lines=21> */
.L_x_1436:
[----:B------:R-:W-:Y:S05]  /*6c00*/  BSYNC B0 ;  /* 0x0000000000007941 */ /* 0x000fea0003800000 */
.L_x_1435:
        /* <DEDUP_REMOVED lines=23> */
.L_x_1438:
        /* <DEDUP_REMOVED lines=16> */
.L_x_1799:


//--------------------- .text._Z27flash_decoding_split_kernelI6__halfhLi2ELi128ELi128ELi64ELi256EEvPKT_PKT0_S6_S3_PS1_S7_iiiii --------------------------
	.section	.text._Z27flash_decoding_split_kernelI6__halfhLi2ELi128ELi128ELi64ELi256EEvPKT_PKT0_S6_S3_PS1_S7_iiiii,"ax",@progbits
	.sectionflags	@"SHF_BARRIERS=1"
	.sectioninfo	@"SHI_REGISTERS=96"
	.align	128
        .global         _Z27flash_decoding_split_kernelI6__halfhLi2ELi128ELi128ELi64ELi256EEvPKT_PKT0_S6_S3_PS1_S7_iiiii
        .type           _Z27flash_decoding_split_kernelI6__halfhLi2ELi128ELi128ELi64ELi256EEvPKT_PKT0_S6_S3_PS1_S7_iiiii,@function
        .size           _Z27flash_decoding_split_kernelI6__halfhLi2ELi128ELi128ELi64ELi256EEvPKT_PKT0_S6_S3_PS1_S7_iiiii,(.L_x_1800 - _Z27flash_decoding_split_kernelI6__halfhLi2ELi128ELi128ELi64ELi256EEvPKT_PKT0_S6_S3_PS1_S7_iiiii)
        .other          _Z27flash_decoding_split_kernelI6__halfhLi2ELi128ELi128ELi64ELi256EEvPKT_PKT0_S6_S3_PS1_S7_iiiii,@"STO_CUDA_ENTRY STV_DEFAULT"
_Z27flash_decoding_split_kernelI6__halfhLi2ELi128ELi128ELi64ELi256EEvPKT_PKT0_S6_S3_PS1_S7_iiiii:
.text._Z27flash_decoding_split_kernelI6__halfhLi2ELi128ELi128ELi64ELi256EEvPKT_PKT0_S6_S3_PS1_S7_iiiii:
        /* <DEDUP_REMOVED lines=18> */
.L_x_1441:
[C---:B------:R-:W-:Y:S01]  /*0120*/  IMAD.SHL.U32 R3, R2.reuse, 0x2, RZ ;  /* 0x0000000202037824 */ /* 0x040fe200078e00ff */
[----:B------:R-:W-:-:S04]  /*0130*/  IADD3 R2, R2, c[0x0][0x0], RZ ;  /* 0x0000000002027a10 */ /* 0x000fc80007ffe0ff */
[----:B------:R0:W-:Y:S01]  /*0140*/  STS.U16 [R3+0x100], RZ ;  /* 0x000100ff03007388 */ /* 0x0001e20000000400 */
[----:B------:R-:W-:-:S13]  /*0150*/  ISETP.GE.AND P1, PT, R2, 0x80, PT ;  /* 0x000000800200780c */ /* 0x000fda0003f26270 */
[----:B0-----:R-:W-:Y:S05]  /*0160*/  @!P1 BRA `(.L_x_1441) ;  /* 0xffffffb000009947 */ /* 0x001fea000383ffff */
.L_x_1440:
[----:B------:R-:W-:Y:S05]  /*0170*/  BSYNC B0 ;  /* 0x0000000000007941 */ /* 0x000fea0003800000 */
.L_x_1439:
        /* <DEDUP_REMOVED lines=138> */
.L_x_1466:
        /* <DEDUP_REMOVED lines=21> */
.L_x_1445:
[----:B------:R-:W-:-:S06]  /*0b70*/  IMAD.WIDE R24, R30, 0x10, R28 ;  /* 0x000000101e187825 */ /* 0x000fcc00078e021c */
[----:B------:R-:W2:Y:S04]  /*0b80*/  LDG.E.128.CONSTANT R24, [R24.64] ;  /* 0x0000000618187981 */ /* 0x000ea8000c1e9d00 */
[----:B--2---:R0:W-:Y:S02]  /*0b90*/  STS.128 [R30.X16+0x200], R24 ;  /* 0x000200181e007388 */ /* 0x0041e4000000cc00 */
[----:B0-----:R-:W-:-:S04]  /*0ba0*/  IADD3 R30, R30, c[0x0][0x0], RZ ;  /* 0x000000001e1e7a10 */ /* 0x001fc80007ffe0ff */
[----:B------:R-:W-:-:S13]  /*0bb0*/  ISETP.GE.AND P4, PT, R30, R85, PT ;  /* 0x000000551e00720c */ /* 0x000fda0003f86270 */
[----:B------:R-:W-:Y:S05]  /*0bc0*/  @!P4 BRA `(.L_x_1445) ;  /* 0xffffffa00000c947 */ /* 0x000fea000383ffff */
.L_x_1444:
[----:B------:R-:W-:Y:S05]  /*0bd0*/  BSYNC B0 ;  /* 0x0000000000007941 */ /* 0x000fea0003800000 */
.L_x_1443:
        /* <DEDUP_REMOVED lines=346> */
.L_x_1447:
[----:B------:R-:W-:Y:S05]  /*2180*/  BSYNC B0 ;  /* 0x0000000000007941 */ /* 0x000fea0003800000 */
.L_x_1446:
        /* <DEDUP_REMOVED lines=185> */
.L_x_1449:
[----:B0-----:R-:W-:Y:S05]  /*2d20*/  BSYNC B0 ;  /* 0x0000000000007941 */ /* 0x001fea0003800000 */
.L_x_1448:
        /* <DEDUP_REMOVED lines=23> */
.L_x_1452:
[C---:B0-----:R-:W-:Y:S01]  /*2ea0*/  IMAD.SHL.U32 R26, R25.reuse, 0x2, RZ ;  /* 0x00000002191a7824 */ /* 0x041fe200078e00ff */
[----:B------:R-:W-:-:S04]  /*2eb0*/  IADD3 R25, R25, c[0x0][0x0], RZ ;  /* 0x0000000019197a10 */ /* 0x000fc80007ffe0ff */
[----:B------:R-:W0:Y:S01]  /*2ec0*/  LDS.U16 R27, [R26+0x100] ;  /* 0x000100001a1b7984 */ /* 0x000e220000000400 */
[----:B------:R-:W-:Y:S01]  /*2ed0*/  ISETP.GE.AND P2, PT, R25, 0x80, PT ;  /* 0x000000801900780c */ /* 0x000fe20003f46270 */
[----:B01----:R-:W-:-:S05]  /*2ee0*/  HMUL2 R27, R27.H0_H0, R24.H0_H0 ;  /* 0x200000181b1b7232 */ /* 0x003fca0000000800 */
[----:B------:R0:W-:Y:S07]  /*2ef0*/  STS.U16 [R26+0x100], R27 ;  /* 0x0001001b1a007388 */ /* 0x0001ee0000000400 */
[----:B------:R-:W-:Y:S05]  /*2f00*/  @!P2 BRA `(.L_x_1452) ;  /* 0xffffff900000a947 */ /* 0x000fea000383ffff */
.L_x_1451:
[----:B------:R-:W-:Y:S05]  /*2f10*/  BSYNC B0 ;  /* 0x0000000000007941 */ /* 0x000fea0003800000 */
.L_x_1450:
[----:B------:R-:W-:Y:S01]  /*2f20*/  BSSY B0, `(.L_x_1453) ;  /* 0x000000b000007945 */ /* 0x000fe20003800000 */
[----:B------:R-:W-:Y:S05]  /*2f30*/  @P1 BRA `(.L_x_1454) ;  /* 0x0000009000001947 */ /* 0x000fea0003800000 */
[----:B------:R-:W-:Y:S01]  /*2f40*/  IADD3 R86, P1, R86, c[0x0][0x170], RZ ;  /* 0x00005c0056567a10 */ /* 0x000fe20007f3e0ff */
[----:B------:R-:W-:-:S03]  /*2f50*/  IMAD.MOV.U32 R28, RZ, RZ, R0 ;  /* 0x000000ffff1c7224 */ /* 0x000fc600078e0000 */
[----:B------:R-:W-:-:S05]  /*2f60*/  IADD3.X R87, R84, c[0x0][0x174], RZ, P1, !PT ;  /* 0x00005d0054577a10 */ /* 0x000fca0000ffe4ff */
.L_x_1455:
[----:B------:R-:W-:-:S06]  /*2f70*/  IMAD.WIDE R24, R28, 0x10, R86 ;  /* 0x000000101c187825 */ /* 0x000fcc00078e0256 */
[----:B0-----:R-:W2:Y:S04]  /*2f80*/  LDG.E.128.CONSTANT R24, [R24.64] ;  /* 0x0000000618187981 */ /* 0x001ea8000c1e9d00 */
[----:B--2---:R0:W-:Y:S02]  /*2f90*/  STS.128 [R28.X16+0x200], R24 ;  /* 0x000200181c007388 */ /* 0x0041e4000000cc00 */
[----:B0-----:R-:W-:-:S04]  /*2fa0*/  IADD3 R28, R28, c[0x0][0x0], RZ ;  /* 0x000000001c1c7a10 */ /* 0x001fc80007ffe0ff */
[----:B------:R-:W-:-:S13]  /*2fb0*/  ISETP.GE.AND P1, PT, R28, R85, PT ;  /* 0x000000551c00720c */ /* 0x000fda0003f26270 */
[----:B------:R-:W-:Y:S05]  /*2fc0*/  @!P1 BRA `(.L_x_1455) ;  /* 0xffffffa000009947 */ /* 0x000fea000383ffff */
.L_x_1454:
[----:B------:R-:W-:Y:S05]  /*2fd0*/  BSYNC B0 ;  /* 0x0000000000007941 */ /* 0x000fea0003800000 */
.L_x_1453:
        /* <DEDUP_REMOVED lines=8> */
.L_x_1459:
        /* <DEDUP_REMOVED lines=8> */
.L_x_1458:
[----:B------:R-:W1:Y:S01]  /*30e0*/  LDS.64 R24, [RZ] ;  /* 0x00000000ff187984 */ /* 0x000e620000000a00 */
[----:B0-----:R-:W-:Y:S01]  /*30f0*/  IADD3 R26, R5, UR4, RZ ;  /* 0x00000004051a7c10 */ /* 0x001fe2000fffe0ff */
[----:B------:R-:W-:-:S03]  /*3100*/  IMAD.MOV.U32 R84, RZ, RZ, R0 ;  /* 0x000000ffff547224 */ /* 0x000fc600078e0000 */
[----:B------:R-:W-:-:S04]  /*3110*/  IMNMX R26, R79, R26, !PT ;  /* 0x0000001a4f1a7217 */ /* 0x000fc80007800200 */
[----:B------:R-:W-:-:S05]  /*3120*/  IMNMX R85, R26, UR5, !PT ;  /* 0x000000051a557c17 */ /* 0x000fca000f800200 */
[----:B------:R-:W-:-:S05]  /*3130*/  IMAD.IADD R85, R4, 0x1, -R85 ;  /* 0x0000000104557824 */ /* 0x000fca00078e0a55 */
[----:B------:R-:W-:Y:S02]  /*3140*/  LOP3.LUT R85, R85, 0x3, RZ, 0xc0, !PT ;  /* 0x0000000355557812 */ /* 0x000fe400078ec0ff */
.L_x_1463:
        /* <DEDUP_REMOVED lines=36> */
.L_x_1460:
        /* <DEDUP_REMOVED lines=10> */
.L_x_1462:
        /* <DEDUP_REMOVED lines=30> */
.L_x_1461:
[C---:B------:R-:W-:Y:S01]  /*3610*/  IMAD.SHL.U32 R26, R84.reuse, 0x2, RZ ;  /* 0x00000002541a7824 */ /* 0x040fe200078e00ff */
[----:B------:R-:W-:-:S04]  /*3620*/  IADD3 R84, R84, c[0x0][0x0], RZ ;  /* 0x0000000054547a10 */ /* 0x000fc80007ffe0ff */
[----:B------:R-:W0:Y:S01]  /*3630*/  LDS.U16 R27, [R26+0x100] ;  /* 0x000100001a1b7984 */ /* 0x000e220000000400 */
[----:B------:R-:W-:Y:S01]  /*3640*/  ISETP.GE.AND P1, PT, R84, 0x80, PT ;  /* 0x000000805400780c */ /* 0x000fe20003f26270 */
[----:B0-----:R-:W-:-:S05]  /*3650*/  HADD2 R27, R27.H0_H0, R30.H0_H0 ;  /* 0x2000001e1b1b7230 */ /* 0x001fca0000000800 */
[----:B------:R0:W-:Y:S07]  /*3660*/  STS.U16 [R26+0x100], R27 ;  /* 0x0001001b1a007388 */ /* 0x0001ee0000000400 */
[----:B------:R-:W-:Y:S05]  /*3670*/  @!P1 BRA `(.L_x_1463) ;  /* 0xfffffad000009947 */ /* 0x000fea000383ffff */
.L_x_1457:
[----:B------:R-:W-:Y:S05]  /*3680*/  BSYNC B0 ;  /* 0x0000000000007941 */ /* 0x000fea0003800000 */
.L_x_1456:
        /* <DEDUP_REMOVED lines=165> */
.L_x_1465:
[----:B------:R-:W-:Y:S05]  /*40e0*/  BSYNC B0 ;  /* 0x0000000000007941 */ /* 0x000fea0003800000 */
.L_x_1464:
        /* <DEDUP_REMOVED lines=11> */
.L_x_1442:
        /* <DEDUP_REMOVED lines=12> */
.L_x_1469:
        /* <DEDUP_REMOVED lines=21> */
.L_x_1468:
[----:B------:R-:W-:Y:S05]  /*43b0*/  BSYNC B0 ;  /* 0x0000000000007941 */ /* 0x000fea0003800000 */
.L_x_1467:
        /* <DEDUP_REMOVED lines=23> */
.L_x_1470:
        /* <DEDUP_REMOVED lines=13> */
.L_x_1800:


//--------------------- .text._Z35flash_decoding_paged_V_split_kernelI6__halfhLi2ELi128ELi128ELi32ELi256EEvPKT_PKT0_S6_S3_PS1_S7_iiiii --------------------------
	.section	.text._Z35flash_decoding_paged_V_split_kernelI6__halfhLi2ELi128ELi128ELi32ELi256EEvPKT_PKT0_S6_S3_PS1_S7_iiiii,"ax",@progbits
	.sectionflags	@"SHF_BARRIERS=1"
	.sectioninfo	@"SHI_REGISTERS=32"
	.align	128
        .global         _Z35flash_decoding_paged_V_split_kernelI6__halfhLi2ELi128ELi128ELi32ELi256EEvPKT_PKT0_S6_S3_PS1_S7_iiiii
        .type           _Z35flash_decoding_paged_V_split_kernelI6__halfhLi2ELi128ELi128ELi32ELi256EEvPKT_PKT0_S6_S3_PS1_S7_iiiii,@function
        .size           _Z35flash_decoding_paged_V_split_kernelI6__halfhLi2ELi128ELi128ELi32ELi256EEvPKT_PKT0_S6_S3_PS1_S7_iiiii,(.L_x_1801 - _Z35flash_decoding_paged_V_split_kernelI6__halfhLi2ELi128ELi128ELi32ELi256EEvPKT_PKT0_S6_S3_PS1_S7_iiiii)
        .other          _Z35flash_decoding_paged_V_split_kernelI6__halfhLi2ELi128ELi128ELi32ELi256EEvPKT_PKT0_S6_S3_PS1_S7_iiiii,@"STO_CUDA_ENTRY STV_DEFAULT"
_Z35flash_decoding_paged_V_split_kernelI6__halfhLi2ELi128ELi128ELi32ELi256EEvPKT_PKT0_S6_S3_PS1_S7_iiiii:
.text._Z35flash_decoding_paged_V_split_kernelI6__halfhLi2ELi128ELi128ELi32ELi256EEvPKT_PKT0_S6_S3_PS1_S7_iiiii:
        /* <DEDUP_REMOVED lines=15> */
.L_x_1473:
[C---:B------:R-:W-:Y:S01]  /*00f0*/  IMAD.SHL.U32 R3, R2.reuse, 0x2, RZ ;  /* 0x0000000202037824 */ /* 0x040fe200078e00ff */
[----:B------:R-:W-:-:S04]  /*0100*/  IADD3 R2, R2, c[0x0][0x0], RZ ;  /* 0x0000000002027a10 */ /* 0x000fc80007ffe0ff */
[----:B------:R0:W-:Y:S01]  /*0110*/  STS.U16 [R3+0x100], RZ ;  /* 0x000100ff03007388 */ /* 0x0001e20000000400 */
[----:B------:R-:W-:-:S13]  /*0120*/  ISETP.GE.AND P1, PT, R2, 0x80, PT ;  /* 0x000000800200780c */ /* 0x000fda0003f26270 */
[----:B0-----:R-:W-:Y:S05]  /*0130*/  @!P1 BRA `(.L_x_1473) ;  /* 0xffffffb000009947 */ /* 0x001fea000383ffff */
.L_x_1472:
[----:B-1----:R-:W-:Y:S05]  /*0140*/  BSYNC B0 ;  /* 0x0000000000007941 */ /* 0x002fea0003800000 */
.L_x_1471:
[----:B------:R-:W-:Y:S01]  /*0150*/  BSSY B0, `(.L_x_1474) ;  /* 0x0000008000007945 */ /* 0x000fe20003800000 */
[----:B------:R-:W-:Y:S05]  /*0160*/  @P2 BRA `(.L_x_1475) ;  /* 0x0000006000002947 */ /* 0x000fea0003800000 */
[----:B0-----:R-:W-:-:S04]  /*0170*/  IMAD.MOV.U32 R2, RZ, RZ, R0 ;  /* 0x000000ffff027224 */ /* 0x001fc800078e0000 */
.L_x_1476:
[C---:B------:R-:W-:Y:S01]  /*0180*/  IMAD.SHL.U32 R3, R2.reuse, 0x2, RZ ;  /* 0x0000000202037824 */ /* 0x040fe200078e00ff */
[----:B------:R-:W-:-:S04]  /*0190*/  IADD3 R2, R2, c[0x0][0x0], RZ ;  /* 0x0000000002027a10 */ /* 0x000fc80007ffe0ff */
[----:B------:R0:W-:Y:S01]  /*01a0*/  STS.U16 [R3+0x1200], RZ ;  /* 0x001200ff03007388 */ /* 0x0001e20000000400 */
[----:B------:R-:W-:-:S13]  /*01b0*/  ISETP.GE.AND P1, PT, R2, 0x2000, PT ;  /* 0x000020000200780c */ /* 0x000fda0003f26270 */
[----:B0-----:R-:W-:Y:S05]  /*01c0*/  @!P1 BRA `(.L_x_1476) ;  /* 0xffffffb000009947 */ /* 0x001fea000383ffff */
.L_x_1475:
[----:B------:R-:W-:Y:S05]  /*01d0*/  BSYNC B0 ;  /* 0x0000000000007941 */ /* 0x000fea0003800000 */
.L_x_1474:
        /* <DEDUP_REMOVED lines=135> */
.L_x_1502:
        /* <DEDUP_REMOVED lines=16> */
.L_x_1480:
[----:B------:R-:W-:-:S06]  /*0b50*/  IMAD.WIDE R8, R15, 0x10, R12 ;  /* 0x000000100f087825 */ /* 0x000fcc00078e020c */
[----:B------:R-:W2:Y:S04]  /*0b60*/  LDG.E.128.CONSTANT R8, [R8.64] ;  /* 0x0000000c08087981 */ /* 0x000ea8000c1e9d00 */
[----:B--2---:R0:W-:Y:S02]  /*0b70*/  STS.128 [R15.X16+0x200], R8 ;  /* 0x000200080f007388 */ /* 0x0041e4000000cc00 */
[----:B0-----:R-:W-:-:S04]  /*0b80*/  IADD3 R15, R15, c[0x0][0x0], RZ ;  /* 0x000000000f0f7a10 */ /* 0x001fc80007ffe0ff */
[----:B------:R-:W-:-:S13]  /*0b90*/  ISETP.GE.AND P1, PT, R15, UR14, PT ;  /* 0x0000000e0f007c0c */ /* 0x000fda000bf26270 */
[----:B------:R-:W-:Y:S05]  /*0ba0*/  @!P1 BRA `(.L_x_1480) ;  /* 0xffffffa000009947 */ /* 0x000fea000383ffff */
.L_x_1479:
[----:B------:R-:W-:Y:S05]  /*0bb0*/  BSYNC B0 ;  /* 0x0000000000007941 */ /* 0x000fea0003800000 */
.L_x_1478:
        /* <DEDUP_REMOVED lines=183> */
.L_x_1482:
[----:B------:R-:W-:Y:S05]  /*1730*/  BSYNC B0 ;  /* 0x0000000000007941 */ /* 0x000fea0003800000 */
.L_x_1481:
        /* <DEDUP_REMOVED lines=185> */
.L_x_1484:
[----:B0-----:R-:W-:Y:S05]  /*22d0*/  BSYNC B0 ;  /* 0x0000000000007941 */ /* 0x001fea0003800000 */
.L_x_1483:
        /* <DEDUP_REMOVED lines=23> */
.L_x_1487:
[C---:B0-----:R-:W-:Y:S01]  /*2450*/  IMAD.SHL.U32 R10, R9.reuse, 0x2, RZ ;  /* 0x00000002090a7824 */ /* 0x041fe200078e00ff */
[----:B------:R-:W-:-:S04]  /*2460*/  IADD3 R9, R9, c[0x0][0x0], RZ ;  /* 0x0000000009097a10 */ /* 0x000fc80007ffe0ff */
[----:B------:R-:W0:Y:S01]  /*2470*/  LDS.U16 R11, [R10+0x100] ;  /* 0x000100000a0b7984 */ /* 0x000e220000000400 */
[----:B------:R-:W-:Y:S01]  /*2480*/  ISETP.GE.AND P2, PT, R9, 0x80, PT ;  /* 0x000000800900780c */ /* 0x000fe20003f46270 */
[----:B01----:R-:W-:-:S05]  /*2490*/  HMUL2 R11, R11.H0_H0, R8.H0_H0 ;  /* 0x200000080b0b7232 */ /* 0x003fca0000000800 */
[----:B------:R0:W-:Y:S07]  /*24a0*/  STS.U16 [R10+0x100], R11 ;  /* 0x0001000b0a007388 */ /* 0x0001ee0000000400 */
[----:B------:R-:W-:Y:S05]  /*24b0*/  @!P2 BRA `(.L_x_1487) ;  /* 0xffffff900000a947 */ /* 0x000fea000383ffff */
.L_x_1486:
[----:B------:R-:W-:Y:S05]  /*24c0*/  BSYNC B0 ;  /* 0x0000000000007941 */ /* 0x000fea0003800000 */
.L_x_1485:
        /* <DEDUP_REMOVED lines=13> */
.L_x_1490:
[----:B------:R-:W-:-:S06]  /*25a0*/  IMAD.WIDE R8, R15, 0x10, R12 ;  /* 0x000000100f087825 */ /* 0x000fcc00078e020c */
[----:B0-----:R-:W2:Y:S04]  /*25b0*/  LDG.E.128.CONSTANT R8, [R8.64] ;  /* 0x0000000c08087981 */ /* 0x001ea8000c1e9d00 */
[----:B--2---:R0:W-:Y:S02]  /*25c0*/  STS.128 [R15.X16+0x200], R8 ;  /* 0x000200080f007388 */ /* 0x0041e4000000cc00 */
[----:B0-----:R-:W-:-:S04]  /*25d0*/  IADD3 R15, R15, c[0x0][0x0], RZ ;  /* 0x000000000f0f7a10 */ /* 0x001fc80007ffe0ff */
[----:B------:R-:W-:-:S13]  /*25e0*/  ISETP.GE.AND P2, PT, R15, UR14, PT ;  /* 0x0000000e0f007c0c */ /* 0x000fda000bf46270 */
[----:B------:R-:W-:Y:S05]  /*25f0*/  @!P2 BRA `(.L_x_1490) ;  /* 0xffffffa00000a947 */ /* 0x000fea000383ffff */
.L_x_1489:
[----:B------:R-:W-:Y:S05]  /*2600*/  BSYNC B0 ;  /* 0x0000000000007941 */ /* 0x000fea0003800000 */
.L_x_1488:
        /* <DEDUP_REMOVED lines=48> */
.L_x_1494:
[----:B------:R-:W-:Y:S05]  /*2910*/  BSYNC B1 ;  /* 0x0000000000017941 */ /* 0x000fea0003800000 */
.L_x_1493:
[----:B------:R-:W-:Y:S05]  /*2920*/  @!P2 BRA `(.L_x_1492) ;  /* 0x000002900000a947 */ /* 0x000fea0003800000 */
[----:B------:R-:W-:Y:S01]  /*2930*/  USHF.L.U32 UR14, UR8, 0x5, URZ ;  /* 0x00000005080e7899 */ /* 0x000fe2000800063f */
[----:B------:R-:W-:-:S04]  /*2940*/  IADD3 R8, R9, -UR8, RZ ;  /* 0x8000000809087c10 */ /* 0x000fc8000fffe0ff */
[----:B------:R-:W-:Y:S02]  /*2950*/  LEA R8, R8, 0x80, 0x1 ;  /* 0x0000008008087811 */ /* 0x000fe400078e08ff */
[----:B0-----:R-:W-:-:S05]  /*2960*/  LEA R11, R9, -UR14, 0x5 ;  /* 0x8000000e090b7c11 */ /* 0x001fca000f8e28ff */
[----:B------:R-:W-:-:S05]  /*2970*/  IMAD.IADD R10, R6, 0x1, R11 ;  /* 0x00000001060a7824 */ /* 0x000fca00078e020b */
.L_x_1495:
        /* <DEDUP_REMOVED lines=36> */
.L_x_1492:
[----:B------:R-:W-:Y:S05]  /*2bc0*/  BSYNC B0 ;  /* 0x0000000000007941 */ /* 0x000fea0003800000 */
.L_x_1491:
[----:B------:R-:W-:Y:S01]  /*2bd0*/  BAR.SYNC.DEFER_BLOCKING 0x0 ;  /* 0x0000000000007b1d */ /* 0x000fe20000010000 */
[----:B------:R-:W-:-:S05]  /*2be0*/  ISETP.GE.AND P2, PT, R19, R4, PT ;  /* 0x000000041300720c */ /* 0x000fca0003f46270 */
[----:B------:R-:W-:Y:S08]  /*2bf0*/  BSSY B0, `(.L_x_1496) ;  /* 0x0000271000007945 */ /* 0x000ff00003800000 */
[----:B------:R-:W-:Y:S05]  /*2c00*/  @P2 BRA `(.L_x_1497) ;  /* 0x000026f000002947 */ /* 0x000fea0003800000 */
[----:B------:R-:W-:-:S05]  /*2c10*/  IMAD.MOV.U32 R13, RZ, RZ, R19 ;  /* 0x000000ffff0d7224 */ /* 0x000fca00078e0013 */
.L_x_1498:
        /* <DEDUP_REMOVED lines=622> */
.L_x_1497:
[----:B------:R-:W-:Y:S05]  /*5300*/  BSYNC B0 ;  /* 0x0000000000007941 */ /* 0x000fea0003800000 */
.L_x_1496:
        /* <DEDUP_REMOVED lines=163> */
.L_x_1500:
[----:B------:R-:W-:Y:S05]  /*5d40*/  BSYNC B0 ;  /* 0x0000000000007941 */ /* 0x000fea0003800000 */
.L_x_1499:
        /* <DEDUP_REMOVED lines=12> */
.L_x_1501:
[----:B------:R-:W-:Y:S02]  /*5e10*/  PRMT R3, R8, 0x7610, R3 ;  /* 0x0000761008037816 */ /* 0x000fe40000000003 */
.L_x_1477:
        /* <DEDUP_REMOVED lines=12> */
.L_x_1505:
        /* <DEDUP_REMOVED lines=21> */
.L_x_1504:
[----:B------:R-:W-:Y:S05]  /*6030*/  BSYNC B0 ;  /* 0x0000000000007941 */ /* 0x000fea0003800000 */
.L_x_1503:
        /* <DEDUP_REMOVED lines=23> */
.L_x_1506:
        /* <DEDUP_REMOVED lines=13> */
.L_x_1801:


//--------------------- .text._Z28flash_decoding_reduce_kernelI6__halfLi2ELi128EEvPKT_S3_PS1_ii --------------------------
	.section	.text._Z28flash_decoding_reduce_kernelI6__halfLi2ELi128EEvPKT_S3_PS1_ii,"ax",@progbits
	.sectionflags	@"SHF_BARRIERS=1"
	.sectioninfo	@"SHI_REGISTERS=23"
	.align	128
        .global         _Z28flash_decoding_reduce_kernelI6__halfLi2ELi128EEvPKT_S3_PS1_ii
        .type           _Z28flash_decoding_reduce_kernelI6__halfLi2ELi128EEvPKT_S3_PS1_ii,@function
        .size           _Z28flash_decoding_reduce_kernelI6__halfLi2ELi128EEvPKT_S3_PS1_ii,(.L_x_1802 - _Z28flash_decoding_reduce_kernelI6__halfLi2ELi128EEvPKT_S3_PS1_ii)
        .other          _Z28flash_decoding_reduce_kernelI6__halfLi2ELi128EEvPKT_S3_PS1_ii,@"STO_CUDA_ENTRY STV_DEFAULT"
_Z28flash_decoding_reduce_kernelI6__halfLi2ELi128EEvPKT_S3_PS1_ii:
.text._Z28flash_decoding_reduce_kernelI6__halfLi2ELi128EEvPKT_S3_PS1_ii:
        /* <DEDUP_REMOVED lines=15> */
[----:B------:R-:W4:Y:S01]  /*00f0*/  LDG.E.U16.CONSTANT R9, [R4.64+0x4] ;  /* 0x0000040404097981 */ /* 0x000f22000c1e9500 */
[----:B--2---:R-:W-:-:S04]  /*0100*/  HMNMX2 R6, R6.H0_H0, -INF , -INF , !PT ;  /* 0xfc00fc0006067840 */ /* 0x004fc80007800800 */
[----:B---3--:R-:W-:-:S04]  /*0110*/  HMNMX2 R6, R6.H0_H0, R7.H0_H0, !PT ;  /* 0x2000000706067240 */ /* 0x008fc80007800800 */
[----:B----4-:R-:W-:-:S05]  /*0120*/  HMNMX2 R6, R6.H0_H0, R9.H0_H0, !PT ;  /* 0x2000000906067240 */ /* 0x010fca0007800800 */
[----:B------:R0:W-:Y:S02]  /*0130*/  STS.U16 [0x6], R6 ;  /* 0x00000606ff007388 */ /* 0x0001e40000000400 */
.L_x_1508:
[----:B------:R-:W-:Y:S05]  /*0140*/  BSYNC B0 ;  /* 0x0000000000007941 */ /* 0x000fea0003800000 */
.L_x_1507:
[----:B------:R-:W-:Y:S06]  /*0150*/  BAR.SYNC.DEFER_BLOCKING 0x0 ;  /* 0x0000000000007b1d */ /* 0x000fec0000010000 */
[----:B------:R-:W-:Y:S01]  /*0160*/  BSSY B0, `(.L_x_1509) ;  /* 0x000001c000007945 */ /* 0x000fe20003800000 */
[----:B------:R-:W-:Y:S05]  /*0170*/  @P1 BRA `(.L_x_1510) ;  /* 0x000001a000001947 */ /* 0x000fea0003800000 */
[----:B0-----:R-:W0:Y:S01]  /*0180*/  LDS.U16 R6, [0x6] ;  /* 0x00000600ff067984 */ /* 0x001e220000000400 */
[----:B------:R-:W-:-:S04]  /*0190*/  MOV R7, R0 ;  /* 0x0000000000077202 */ /* 0x000fc80000000f00 */
.L_x_1511:
        /* <DEDUP_REMOVED lines=24> */
.L_x_1510:
[----:B------:R-:W-:Y:S05]  /*0320*/  BSYNC B0 ;  /* 0x0000000000007941 */ /* 0x000fea0003800000 */
.L_x_1509:
[----:B------:R-:W-:Y:S01]  /*0330*/  BAR.SYNC.DEFER_BLOCKING 0x0 ;  /* 0x0000000000007b1d */ /* 0x000fe20000010000 */
[----:B------:R-:W-:Y:S01]  /*0340*/  LEA R0, R3, R0, 0x7 ;  /* 0x0000000003007211 */ /* 0x000fe200078e38ff */
[----:B------:R-:W-:-:S03]  /*0350*/  IMAD.MOV.U32 R7, RZ, RZ, 0x2 ;  /* 0x00000002ff077424 */ /* 0x000fc600078e00ff */
[----:B------:R-:W-:-:S05]  /*0360*/  LEA R8, R3, R0, 0x8 ;  /* 0x0000000003087211 */ /* 0x000fca00078e40ff */
[----:B------:R-:W-:-:S05]  /*0370*/  IMAD.WIDE R8, R8, R7, c[0x0][0x160] ;  /* 0x0000580008087625 */ /* 0x000fca00078e0207 */
[----:B0-----:R0:W2:Y:S04]  /*0380*/  LDG.E.U16.CONSTANT R6, [R8.64+0x200] ;  /* 0x0002000408067981 */ /* 0x0010a8000c1e9500 */
[----:B------:R-:W1:Y:S02]  /*0390*/  @!P0 LDS.64 R4, [RZ] ;  /* 0x00000000ff048984 */ /* 0x000e640000000a00 */
[----:B-1----:R-:W-:-:S04]  /*03a0*/  @!P0 HADD2 R2, R4.H0_H0, RZ.H0_H0 ;  /* 0x200000ff04028230 */ /* 0x002fc80000000800 */
[----:B------:R-:W-:Y:S02]  /*03b0*/  @!P0 HADD2 R2, R2.H0_H0, R4.H1_H1 ;  /* 0x3000000402028230 */ /* 0x000fe40000000800 */
[----:B------:R0:W3:Y:S02]  /*03c0*/  LDG.E.U16.CONSTANT R4, [R8.64] ;  /* 0x0000000408047981 */ /* 0x0000e4000c1e9500 */
[----:B------:R-:W-:-:S05]  /*03d0*/  @!P0 HADD2 R2, R2.H0_H0, R5.H0_H0 ;  /* 0x2000000502028230 */ /* 0x000fca0000000800 */
[----:B------:R-:W-:Y:S01]  /*03e0*/  PRMT R14, R2, 0x7610, R14 ;  /* 0x00007610020e7816 */ /* 0x000fe2000000000e */
[----:B------:R-:W-:Y:S02]  /*03f0*/  IMAD.WIDE R2, R0, R7, c[0x0][0x170] ;  /* 0x00005c0000027625 */ /* 0x000fe400078e0207 */
[----:B------:R0:W4:Y:S04]  /*0400*/  LDG.E.U16.CONSTANT R0, [R8.64+0x100] ;  /* 0x0001000408007981 */ /* 0x000128000c1e9500 */
[----:B------:R-:W-:Y:S04]  /*0410*/  @!P0 STS.U16 [0x8], R14 ;  /* 0x0000080eff008388 */ /* 0x000fe80000000400 */
[----:B------:R-:W-:Y:S06]  /*0420*/  BAR.SYNC.DEFER_BLOCKING 0x0 ;  /* 0x0000000000007b1d */ /* 0x000fec0000010000 */
[----:B------:R-:W3:Y:S04]  /*0430*/  LDG.E.U16 R5, [R2.64] ;  /* 0x0000000402057981 */ /* 0x000ee8000c1e1500 */
[----:B------:R-:W1:Y:S04]  /*0440*/  LDS.U16 R7, [0x8] ;  /* 0x00000800ff077984 */ /* 0x000e680000000400 */
[----:B------:R-:W5:Y:S04]  /*0450*/  LDS.U16 R10, [RZ] ;  /* 0x00000000ff0a7984 */ /* 0x000f680000000400 */
[----:B------:R-:W0:Y:S04]  /*0460*/  LDS.U16 R12, [0x2] ;  /* 0x00000200ff0c7984 */ /* 0x000e280000000400 */
[----:B------:R-:W0:Y:S01]  /*0470*/  LDS.U16 R13, [0x4] ;  /* 0x00000400ff0d7984 */ /* 0x000e220000000400 */
[----:B-1----:R-:W-:-:S04]  /*0480*/  HADD2.F32 R7, -RZ, R7.H0_H0 ;  /* 0x20000007ff077230 */ /* 0x002fc80000004100 */
[----:B------:R-:W1:Y:S01]  /*0490*/  MUFU.RCP R11, R7 ;  /* 0x00000007000b7308 */ /* 0x000e620000001000 */
[----:B-----5:R-:W-:Y:S02]  /*04a0*/  HADD2.F32 R10, -RZ, R10.H0_H0 ;  /* 0x2000000aff0a7230 */ /* 0x020fe40000004100 */
[----:B0-----:R-:W-:Y:S02]  /*04b0*/  HADD2.F32 R14, -RZ, R12.H0_H0 ;  /* 0x2000000cff0e7230 */ /* 0x001fe40000004100 */
[----:B------:R-:W-:Y:S01]  /*04c0*/  HADD2.F32 R18, -RZ, R13.H0_H0 ;  /* 0x2000000dff127230 */ /* 0x000fe20000004100 */
[----:B-1----:R-:W-:Y:S02]  /*04d0*/  FMUL.FTZ R12, R10, R11 ;  /* 0x0000000b0a0c7220 */ /* 0x002fe40000410000 */
        /* <DEDUP_REMOVED lines=12> */
[----:B------:R-:W-:-:S04]  /*05a0*/  PLOP3.LUT P0, PT, P0, P1, PT, 0xa2, 0x0 ;  /* 0x000000000000781c */ /* 0x000fc80000703472 */
[----:B------:R-:W-:-:S05]  /*05b0*/  PLOP3.LUT P2, PT, P2, P4, PT, 0xa2, 0x0 ;  /* 0x000000000000781c */ /* 0x000fca0001749472 */
[----:B------:R-:W-:-:S04]  /*05c0*/  @!P3 FFMA.FTZ R10, -R7, R12, R10 ;  /* 0x0000000c070ab223 */ /* 0x000fc8000001010a */
[----:B------:R-:W-:Y:S02]  /*05d0*/  @!P0 FFMA.FTZ R14, -R7, R16, R14 ;  /* 0x00000010070e8223 */ /* 0x000fe4000001010e */
[C---:B------:R-:W-:Y:S02]  /*05e0*/  @!P3 FFMA.FTZ R10, R11.reuse, R10, R12 ;  /* 0x0000000a0b0ab223 */ /* 0x040fe4000001000c */
[----:B------:R-:W-:Y:S02]  /*05f0*/  @!P0 FFMA.FTZ R14, R11, R14, R16 ;  /* 0x0000000e0b0e8223 */ /* 0x000fe40000010010 */
[----:B------:R-:W-:Y:S01]  /*0600*/  @!P2 FFMA.FTZ R7, -R7, R20, R18 ;  /* 0x000000140707a223 */ /* 0x000fe20000010112 */
[----:B------:R-:W-:Y:S02]  /*0610*/  @!P3 F2FP.PACK_AB R8, RZ, R10 ;  /* 0x0000000aff08b23e */ /* 0x000fe400000000ff */
[----:B------:R-:W-:Y:S01]  /*0620*/  @!P0 F2FP.PACK_AB R9, RZ, R14 ;  /* 0x0000000eff09823e */ /* 0x000fe200000000ff */
[----:B------:R-:W-:-:S05]  /*0630*/  @!P2 FFMA.FTZ R7, R11, R7, R20 ;  /* 0x000000070b07a223 */ /* 0x000fca0000010014 */
[----:B------:R-:W-:Y:S01]  /*0640*/  @!P2 F2FP.PACK_AB R13, RZ, R7 ;  /* 0x00000007ff0da23e */ /* 0x000fe200000000ff */
[----:B---3--:R-:W-:-:S04]  /*0650*/  HFMA2 R4, R4.H0_H0, R8.H0_H0, R5.H0_H0 ;  /* 0x2000000804047231 */ /* 0x008fc80000040805 */
[----:B----4-:R-:W-:Y:S01]  /*0660*/  HFMA2 R0, R0.H0_H0, R9.H0_H0, R4.H0_H0 ;  /* 0x2000000900007231 */ /* 0x010fe20000040804 */
[----:B------:R-:W-:Y:S03]  /*0670*/  STG.E.U16 [R2.64], R4 ;  /* 0x0000000402007986 */ /* 0x000fe6000c101504 */
[----:B--2---:R-:W-:Y:S01]  /*0680*/  HFMA2 R6, R6.H0_H0, R13.H0_H0, R0.H0_H0 ;  /* 0x2000000d06067231 */ /* 0x004fe20000040800 */
[----:B------:R-:W-:Y:S04]  /*0690*/  STG.E.U16 [R2.64], R0 ;  /* 0x0000000002007986 */ /* 0x000fe8000c101504 */
[----:B------:R-:W-:Y:S01]  /*06a0*/  STG.E.U16 [R2.64], R6 ;  /* 0x0000000602007986 */ /* 0x000fe2000c101504 */
[----:B------:R-:W-:Y:S05]  /*06b0*/  EXIT ;  /* 0x000000000000794d */ /* 0x000fea0003800000 */
.L_x_1512:
        /* <DEDUP_REMOVED lines=12> */
.L_x_1802:


//--------------------- .text._Z30flash_decoding_residual_kernelI6__halfLi2ELi128ELi128EEvPKT_S3_S3_iPS1_S4_iii --------------------------
	.section	.text._Z30flash_decoding_residual_kernelI6__halfLi2ELi128ELi128EEvPKT_S3_S3_iPS1_S4_iii,"ax",@progbits
	.sectionflags	@"SHF_BARRIERS=1"
	.sectioninfo	@"SHI_REGISTERS=32"
	.align	128
        .global         _Z30flash_decoding_residual_kernelI6__halfLi2ELi128ELi128EEvPKT_S3_S3_iPS1_S4_iii
        .type           _Z30flash_decoding_residual_kernelI6__halfLi2ELi128ELi128EEvPKT_S3_S3_iPS1_S4_iii,@function
        .size           _Z30flash_decoding_residual_kernelI6__halfLi2ELi128ELi128EEvPKT_S3_S3_iPS1_S4_iii,(.L_x_1803 - _Z30flash_decoding_residual_kernelI6__halfLi2ELi128ELi128EEvPKT_S3_S3_iPS1_S4_iii)
        .other          _Z30flash_decoding_residual_kernelI6__halfLi2ELi128ELi128EEvPKT_S3_S3_iPS1_S4_iii,@"STO_CUDA_ENTRY STV_DEFAULT"
_Z30flash_decoding_residual_kernelI6__halfLi2ELi128ELi128EEvPKT_S3_S3_iPS1_S4_iii:
.text._Z30flash_decoding_residual_kernelI6__halfLi2ELi128ELi128EEvPKT_S3_S3_iPS1_S4_iii:
        /* <DEDUP_REMOVED lines=100> */
.L_x_1518:
        /* <DEDUP_REMOVED lines=41> */
.L_x_1517:
        /* <DEDUP_REMOVED lines=27> */
.L_x_1519:
[----:B------:R-:W-:-:S13]  /*0a80*/  ISETP.NE.OR P0, PT, R11, RZ, P0 ;  /* 0x000000ff0b00720c */ /* 0x000fda0000705670 */
[----:B------:R-:W-:Y:S05]  /*0a90*/  @!P0 BRA `(.L_x_1515) ;  /* 0x0000013000008947 */ /* 0x000fea0003800000 */
.L_x_1516:
        /* <DEDUP_REMOVED lines=19> */
.L_x_1515:
        /* <DEDUP_REMOVED lines=11> */
.L_x_1520:
        /* <DEDUP_REMOVED lines=10> */
.L_x_1514:
[----:B0-----:R-:W-:Y:S05]  /*0d20*/  BSYNC B0 ;  /* 0x0000000000007941 */ /* 0x001fea0003800000 */
.L_x_1513:
        /* <DEDUP_REMOVED lines=216> */
.L_x_1522:
[----:B------:R-:W-:Y:S05]  /*1ab0*/  BSYNC B0 ;  /* 0x0000000000007941 */ /* 0x000fea0003800000 */
.L_x_1521:
        /* <DEDUP_REMOVED lines=30> */
.L_x_1528:
        /* <DEDUP_REMOVED lines=41> */
.L_x_1527:
        /* <DEDUP_REMOVED lines=27> */
.L_x_1529:
[----:B------:R-:W-:-:S13]  /*20e0*/  ISETP.NE.OR P0, PT, R11, RZ, P0 ;  /* 0x000000ff0b00720c */ /* 0x000fda0000705670 */
[----:B------:R-:W-:Y:S05]  /*20f0*/  @!P0 BRA `(.L_x_1525) ;  /* 0x0000013000008947 */ /* 0x000fea0003800000 */
.L_x_1526:
        /* <DEDUP_REMOVED lines=19> */
.L_x_1525:
        /* <DEDUP_REMOVED lines=11> */
.L_x_1530:
        /* <DEDUP_REMOVED lines=10> */
.L_x_1524:
[----:B0-----:R-:W-:Y:S05]  /*2380*/  BSYNC B0 ;  /* 0x0000000000007941 */ /* 0x001fea0003800000 */
.L_x_1523:
        /* <DEDUP_REMOVED lines=164> */
.L_x_1532:
[----:B------:R-:W-:Y:S05]  /*2dd0*/  BSYNC B0 ;  /* 0x0000000000007941 */ /* 0x000fea0003800000 */
.L_x_1531:
        /* <DEDUP_REMOVED lines=203> */
.L_x_1534:
[----:B0-----:R-:W-:Y:S05]  /*3a90*/  BSYNC B0 ;  /* 0x0000000000007941 */ /* 0x001fea0003800000 */
.L_x_1533:
        /* <DEDUP_REMOVED lines=37> */
.L_x_1541:
        /* <DEDUP_REMOVED lines=43> */
.L_x_1540:
        /* <DEDUP_REMOVED lines=26> */
.L_x_1542:
[----:B------:R-:W-:-:S13]  /*4140*/  ISETP.NE.OR P0, PT, R0, RZ, P0 ;  /* 0x000000ff0000720c */ /* 0x000fda0000705670 */
[----:B------:R-:W-:Y:S05]  /*4150*/  @!P0 BRA `(.L_x_1538) ;  /* 0x0000010000008947 */ /* 0x000fea0003800000 */
.L_x_1539:
        /* <DEDUP_REMOVED lines=16> */
.L_x_1538:
[----:B------:R-:W-:-:S13]  /*4260*/  ISETP.NE.AND P0, PT, R10, RZ, PT ;  /* 0x000000ff0a00720c */ /* 0x000fda0003f05270 */
[----:B------:R-:W-:Y:S05]  /*4270*/  @!P0 BRA `(.L_x_1537) ;  /* 0x000000d000008947 */ /* 0x000fea0003800000 */
[----:B------:R-:W-:Y:S02]  /*4280*/  UMOV UR5, 0x104 ;  /* 0x0000010400057882 */ /* 0x000fe40000000000 */
[----:B------:R-:W-:Y:S02]  /*4290*/  UIMAD UR5, UR4, UR5, 0x200 ;  /* 0x00000200040574a4 */ /* 0x000fe4000f8e0205 */
[----:B------:R-:W-:-:S04]  /*42a0*/  USHF.L.U32 UR4, UR4, 0x1, URZ ;  /* 0x0000000104047899 */ /* 0x000fc8000800063f */
[----:B------:R-:W-:-:S05]  /*42b0*/  IADD3 R20, R20, UR5, RZ ;  /* 0x0000000514147c10 */ /* 0x000fca000fffe0ff */
.L_x_1543:
        /* <DEDUP_REMOVED lines=9> */
.L_x_1537:
[----:B------:R0:W-:Y:S02]  /*4350*/  STS [R17.X4+0x100], R4 ;  /* 0x0001000411007388 */ /* 0x0001e40000004800 */
.L_x_1536:
[----:B0-----:R-:W-:Y:S05]  /*4360*/  BSYNC B0 ;  /* 0x0000000000007941 */ /* 0x001fea0003800000 */
.L_x_1535:
        /* <DEDUP_REMOVED lines=9> */
.L_x_1544:
        /* <DEDUP_REMOVED lines=16> */
.L_x_1803:


//--------------------- .text._Z27flash_decoding_split_kernelI6__halfhLi2ELi128ELi128ELi32ELi256EEvPKT_PKT0_S6_S3_PS1_S7_iiiii --------------------------
	.section	.text._Z27flash_decoding_split_kernelI6__halfhLi2ELi128ELi128ELi32ELi256EEvPKT_PKT0_S6_S3_PS1_S7_iiiii,"ax",@progbits
	.sectionflags	@"SHF_BARRIERS=1"
	.sectioninfo	@"SHI_REGISTERS=64"
	.align	128
        .global         _Z27flash_decoding_split_kernelI6__halfhLi2ELi128ELi128ELi32ELi256EEvPKT_PKT0_S6_S3_PS1_S7_iiiii
        .type           _Z27flash_decoding_split_kernelI6__halfhLi2ELi128ELi128ELi32ELi256EEvPKT_PKT0_S6_S3_PS1_S7_iiiii,@function
        .size           _Z27flash_decoding_split_kernelI6__halfhLi2ELi128ELi128ELi32ELi256EEvPKT_PKT0_S6_S3_PS1_S7_iiiii,(.L_x_1804 - _Z27flash_decoding_split_kernelI6__halfhLi2ELi128ELi128ELi32ELi256EEvPKT_PKT0_S6_S3_PS1_S7_iiiii)
        .other          _Z27flash_decoding_split_kernelI6__halfhLi2ELi128ELi128ELi32ELi256EEvPKT_PKT0_S6_S3_PS1_S7_iiiii,@"STO_CUDA_ENTRY STV_DEFAULT"
_Z27flash_decoding_split_kernelI6__halfhLi2ELi128ELi128ELi32ELi256EEvPKT_PKT0_S6_S3_PS1_S7_iiiii:
.text._Z27flash_decoding_split_kernelI6__halfhLi2ELi128ELi128ELi32ELi256EEvPKT_PKT0_S6_S3_PS1_S7_iiiii:
        /* <DEDUP_REMOVED lines=18> */
.L_x_1547:
[C---:B------:R-:W-:Y:S01]  /*0120*/  IMAD.SHL.U32 R3, R2.reuse, 0x2, RZ ;  /* 0x0000000202037824 */ /* 0x040fe200078e00ff */
[----:B------:R-:W-:-:S04]  /*0130*/  IADD3 R2, R2, c[0x0][0x0], RZ ;  /* 0x0000000002027a10 */ /* 0x000fc80007ffe0ff */
[----:B------:R0:W-:Y:S01]  /*0140*/  STS.U16 [R3+0x100], RZ ;  /* 0x000100ff03007388 */ /* 0x0001e20000000400 */
[----:B------:R-:W-:-:S13]  /*0150*/  ISETP.GE.AND P1, PT, R2, 0x80, PT ;  /* 0x000000800200780c */ /* 0x000fda0003f26270 */
[----:B0-----:R-:W-:Y:S05]  /*0160*/  @!P1 BRA `(.L_x_1547) ;  /* 0xffffffb000009947 */ /* 0x001fea000383ffff */
.L_x_1546:
[----:B------:R-:W-:Y:S05]  /*0170*/  BSYNC B0 ;  /* 0x0000000000007941 */ /* 0x000fea0003800000 */
.L_x_1545:
        /* <DEDUP_REMOVED lines=106> */
.L_x_1572:
        /* <DEDUP_REMOVED lines=21> */
.L_x_1551:
[----:B------:R-:W-:-:S06]  /*0970*/  IMAD.WIDE R16, R34, 0x10, R32 ;  /* 0x0000001022107825 */ /* 0x000fcc00078e0220 */
[----:B------:R-:W2:Y:S04]  /*0980*/  LDG.E.128.CONSTANT R16, [R16.64] ;  /* 0x0000000610107981 */ /* 0x000ea8000c1e9d00 */
[----:B--2---:R0:W-:Y:S02]  /*0990*/  STS.128 [R34.X16+0x200], R16 ;  /* 0x0002001022007388 */ /* 0x0041e4000000cc00 */
[----:B0-----:R-:W-:-:S04]  /*09a0*/  IADD3 R34, R34, c[0x0][0x0], RZ ;  /* 0x0000000022227a10 */ /* 0x001fc80007ffe0ff */
[----:B------:R-:W-:-:S13]  /*09b0*/  ISETP.GE.AND P4, PT, R34, R53, PT ;  /* 0x000000352200720c */ /* 0x000fda0003f86270 */
[----:B------:R-:W-:Y:S05]  /*09c0*/  @!P4 BRA `(.L_x_1551) ;  /* 0xffffffa00000c947 */ /* 0x000fea000383ffff */
.L_x_1550:
[----:B------:R-:W-:Y:S05]  /*09d0*/  BSYNC B0 ;  /* 0x0000000000007941 */ /* 0x000fea0003800000 */
.L_x_1549:
        /* <DEDUP_REMOVED lines=175> */
.L_x_1553:
[----:B------:R-:W-:Y:S05]  /*14d0*/  BSYNC B0 ;  /* 0x0000000000007941 */ /* 0x000fea0003800000 */
.L_x_1552:
        /* <DEDUP_REMOVED lines=185> */
.L_x_1555:
[----:B0-----:R-:W-:Y:S05]  /*2070*/  BSYNC B0 ;  /* 0x0000000000007941 */ /* 0x001fea0003800000 */
.L_x_1554:
        /* <DEDUP_REMOVED lines=23> */
.L_x_1558:
[C---:B0-----:R-:W-:Y:S01]  /*21f0*/  IMAD.SHL.U32 R18, R17.reuse, 0x2, RZ ;  /* 0x0000000211127824 */ /* 0x041fe200078e00ff */
[----:B------:R-:W-:-:S04]  /*2200*/  IADD3 R17, R17, c[0x0][0x0], RZ ;  /* 0x0000000011117a10 */ /* 0x000fc80007ffe0ff */
[----:B------:R-:W0:Y:S01]  /*2210*/  LDS.U16 R19, [R18+0x100] ;  /* 0x0001000012137984 */ /* 0x000e220000000400 */
[----:B------:R-:W-:Y:S01]  /*2220*/  ISETP.GE.AND P2, PT, R17, 0x80, PT ;  /* 0x000000801100780c */ /* 0x000fe20003f46270 */
[----:B01----:R-:W-:-:S05]  /*2230*/  HMUL2 R19, R19.H0_H0, R16.H0_H0 ;  /* 0x2000001013137232 */ /* 0x003fca0000000800 */
[----:B------:R0:W-:Y:S07]  /*2240*/  STS.U16 [R18+0x100], R19 ;  /* 0x0001001312007388 */ /* 0x0001ee0000000400 */
[----:B------:R-:W-:Y:S05]  /*2250*/  @!P2 BRA `(.L_x_1558) ;  /* 0xffffff900000a947 */ /* 0x000fea000383ffff */
.L_x_1557:
[----:B------:R-:W-:Y:S05]  /*2260*/  BSYNC B0 ;  /* 0x0000000000007941 */ /* 0x000fea0003800000 */
.L_x_1556:
[----:B------:R-:W-:Y:S01]  /*2270*/  BSSY B0, `(.L_x_1559) ;  /* 0x000000b000007945 */ /* 0x000fe20003800000 */
[----:B------:R-:W-:Y:S05]  /*2280*/  @P1 BRA `(.L_x_1560) ;  /* 0x0000009000001947 */ /* 0x000fea0003800000 */
[----:B------:R-:W-:Y:S01]  /*2290*/  IADD3 R54, P1, R54, c[0x0][0x170], RZ ;  /* 0x00005c0036367a10 */ /* 0x000fe20007f3e0ff */
[----:B------:R-:W-:-:S03]  /*22a0*/  IMAD.MOV.U32 R32, RZ, RZ, R0 ;  /* 0x000000ffff207224 */ /* 0x000fc600078e0000 */
[----:B------:R-:W-:-:S05]  /*22b0*/  IADD3.X R55, R52, c[0x0][0x174], RZ, P1, !PT ;  /* 0x00005d0034377a10 */ /* 0x000fca0000ffe4ff */
.L_x_1561:
[----:B------:R-:W-:-:S06]  /*22c0*/  IMAD.WIDE R16, R32, 0x10, R54 ;  /* 0x0000001020107825 */ /* 0x000fcc00078e0236 */
[----:B0-----:R-:W2:Y:S04]  /*22d0*/  LDG.E.128.CONSTANT R16, [R16.64] ;  /* 0x0000000610107981 */ /* 0x001ea8000c1e9d00 */
[----:B--2---:R0:W-:Y:S02]  /*22e0*/  STS.128 [R32.X16+0x200], R16 ;  /* 0x0002001020007388 */ /* 0x0041e4000000cc00 */
[----:B0-----:R-:W-:-:S04]  /*22f0*/  IADD3 R32, R32, c[0x0][0x0], RZ ;  /* 0x0000000020207a10 */ /* 0x001fc80007ffe0ff */
[----:B------:R-:W-:-:S13]  /*2300*/  ISETP.GE.AND P1, PT, R32, R53, PT ;  /* 0x000000352000720c */ /* 0x000fda0003f26270 */
[----:B------:R-:W-:Y:S05]  /*2310*/  @!P1 BRA `(.L_x_1561) ;  /* 0xffffffa000009947 */ /* 0x000fea000383ffff */
.L_x_1560:
[----:B------:R-:W-:Y:S05]  /*2320*/  BSYNC B0 ;  /* 0x0000000000007941 */ /* 0x000fea0003800000 */
.L_x_1559:
        /* <DEDUP_REMOVED lines=8> */
.L_x_1565:
        /* <DEDUP_REMOVED lines=8> */
.L_x_1564:
[----:B------:R-:W1:Y:S01]  /*2430*/  LDS.64 R16, [RZ] ;  /* 0x00000000ff107984 */ /* 0x000e620000000a00 */
[----:B0-----:R-:W-:Y:S01]  /*2440*/  IADD3 R18, R5, UR4, RZ ;  /* 0x0000000405127c10 */ /* 0x001fe2000fffe0ff */
[----:B------:R-:W-:-:S03]  /*2450*/  IMAD.MOV.U32 R54, RZ, RZ, R0 ;  /* 0x000000ffff367224 */ /* 0x000fc600078e0000 */
[----:B------:R-:W-:-:S04]  /*2460*/  IMNMX R18, R47, R18, !PT ;  /* 0x000000122f127217 */ /* 0x000fc80007800200 */
[----:B------:R-:W-:-:S05]  /*2470*/  IMNMX R55, R18, UR5, !PT ;  /* 0x0000000512377c17 */ /* 0x000fca000f800200 */
[----:B------:R-:W-:-:S05]  /*2480*/  IMAD.IADD R55, R4, 0x1, -R55 ;  /* 0x0000000104377824 */ /* 0x000fca00078e0a37 */
[----:B------:R-:W-:Y:S02]  /*2490*/  LOP3.LUT R55, R55, 0x3, RZ, 0xc0, !PT ;  /* 0x0000000337377812 */ /* 0x000fe400078ec0ff */
.L_x_1569:
        /* <DEDUP_REMOVED lines=38> */
.L_x_1566:
        /* <DEDUP_REMOVED lines=11> */
.L_x_1568:
        /* <DEDUP_REMOVED lines=30> */
.L_x_1567:
[C---:B------:R-:W-:Y:S01]  /*2990*/  IMAD.SHL.U32 R19, R54.reuse, 0x2, RZ ;  /* 0x0000000236137824 */ /* 0x040fe200078e00ff */
[----:B------:R-:W-:-:S04]  /*29a0*/  IADD3 R54, R54, c[0x0][0x0], RZ ;  /* 0x0000000036367a10 */ /* 0x000fc80007ffe0ff */
[----:B------:R-:W0:Y:S01]  /*29b0*/  LDS.U16 R18, [R19+0x100] ;  /* 0x0001000013127984 */ /* 0x000e220000000400 */
[----:B------:R-:W-:Y:S01]  /*29c0*/  ISETP.GE.AND P1, PT, R54, 0x80, PT ;  /* 0x000000803600780c */ /* 0x000fe20003f26270 */
[----:B0-----:R-:W-:-:S05]  /*29d0*/  HADD2 R18, R18.H0_H0, R57.H0_H0 ;  /* 0x2000003912127230 */ /* 0x001fca0000000800 */
[----:B------:R0:W-:Y:S07]  /*29e0*/  STS.U16 [R19+0x100], R18 ;  /* 0x0001001213007388 */ /* 0x0001ee0000000400 */
[----:B------:R-:W-:Y:S05]  /*29f0*/  @!P1 BRA `(.L_x_1569) ;  /* 0xfffffaa000009947 */ /* 0x000fea000383ffff */
.L_x_1563:
[----:B------:R-:W-:Y:S05]  /*2a00*/  BSYNC B0 ;  /* 0x0000000000007941 */ /* 0x000fea0003800000 */
.L_x_1562:
        /* <DEDUP_REMOVED lines=165> */
.L_x_1571:
[----:B------:R-:W-:Y:S05]  /*3460*/  BSYNC B0 ;  /* 0x0000000000007941 */ /* 0x000fea0003800000 */
.L_x_1570:
        /* <DEDUP_REMOVED lines=11> */
.L_x_1548:
        /* <DEDUP_REMOVED lines=12> */
.L_x_1575:
        /* <DEDUP_REMOVED lines=21> */
.L_x_1574:
[----:B------:R-:W-:Y:S05]  /*3730*/  BSYNC B0 ;  /* 0x0000000000007941 */ /* 0x000fea0003800000 */
.L_x_1573:
        /* <DEDUP_REMOVED lines=23> */
.L_x_1576:
        /* <DEDUP_REMOVED lines=13> */
.L_x_1804:


//--------------------- .text._Z35flash_decoding_paged_V_split_kernelI6__halfhLi2ELi64ELi64ELi64ELi256EEvPKT_PKT0_S6_S3_PS1_S7_iiiii --------------------------
	.section	.text._Z35flash_decoding_paged_V_split_kernelI6__halfhLi2ELi64ELi64ELi64ELi256EEvPKT_PKT0_S6_S3_PS1_S7_iiiii,"ax",@progbits
	.sectionflags	@"SHF_BARRIERS=1"
	.sectioninfo	@"SHI_REGISTERS=255"
	.align	128
        .global         _Z35flash_decoding_paged_V_split_kernelI6__halfhLi2ELi64ELi64ELi64ELi256EEvPKT_PKT0_S6_S3_PS1_S7_iiiii
        .type           _Z35flash_decoding_paged_V_split_kernelI6__halfhLi2ELi64ELi64ELi64ELi256EEvPKT_PKT0_S6_S3_PS1_S7_iiiii,@function
        .size           _Z35flash_decoding_paged_V_split_kernelI6__halfhLi2ELi64ELi64ELi64ELi256EEvPKT_PKT0_S6_S3_PS1_S7_iiiii,(.L_x_1805 - _Z35flash_decoding_paged_V_split_kernelI6__halfhLi2ELi64ELi64ELi64ELi256EEvPKT_PKT0_S6_S3_PS1_S7_iiiii)
        .other          _Z35flash_decoding_paged_V_split_kernelI6__halfhLi2ELi64ELi64ELi64ELi256EEvPKT_PKT0_S6_S3_PS1_S7_iiiii,@"STO_CUDA_ENTRY STV_DEFAULT"
_Z35flash_decoding_paged_V_split_kernelI6__halfhLi2ELi64ELi64ELi64ELi256EEvPKT_PKT0_S6_S3_PS1_S7_iiiii:
.text._Z35flash_decoding_paged_V_split_kernelI6__halfhLi2ELi64ELi64ELi64ELi256EEvPKT_PKT0_S6_S3_PS1_S7_iiiii:
        /* <DEDUP_REMOVED lines=19> */
.L_x_1579:
[C---:B0-----:R-:W-:Y:S01]  /*0130*/  IMAD.SHL.U32 R2, R0.reuse, 0x2, RZ ;  /* 0x0000000200027824 */ /* 0x041fe200078e00ff */
[----:B------:R-:W-:-:S04]  /*0140*/  IADD3 R0, R0, c[0x0][0x0], RZ ;  /* 0x0000000000007a10 */ /* 0x000fc80007ffe0ff */
[----:B------:R0:W-:Y:S01]  /*0150*/  STS.U16 [R2+0x80], RZ ;  /* 0x000080ff02007388 */ /* 0x0001e20000000400 */
[----:B------:R-:W-:-:S13]  /*0160*/  ISETP.GE.AND P2, PT, R0, 0x40, PT ;  /* 0x000000400000780c */ /* 0x000fda0003f46270 */
[----:B0-----:R-:W-:Y:S05]  /*0170*/  @!P2 BRA `(.L_x_1579) ;  /* 0xffffffb00000a947 */ /* 0x001fea000383ffff */
.L_x_1578:
[----:B------:R-:W-:Y:S05]  /*0180*/  BSYNC B0 ;  /* 0x0000000000007941 */ /* 0x000fea0003800000 */
.L_x_1577:
[----:B------:R-:W-:Y:S01]  /*0190*/  BSSY B0, `(.L_x_1580) ;  /* 0x0000009000007945 */ /* 0x000fe20003800000 */
[----:B------:R-:W-:Y:S05]  /*01a0*/  @P3 BRA `(.L_x_1581) ;  /* 0x0000007000003947 */ /* 0x000fea0003800000 */
[----:B0-----:R-:W0:Y:S02]  /*01b0*/  S2R R2, SR_TID.X ;  /* 0x0000000000027919 */ /* 0x001e240000002100 */
[----:B0-----:R-:W-:-:S04]  /*01c0*/  IMAD.MOV.U32 R0, RZ, RZ, R2 ;  /* 0x000000ffff007224 */ /* 0x001fc800078e0002 */
.L_x_1582:
[C---:B------:R-:W-:Y:S01]  /*01d0*/  IMAD.SHL.U32 R2, R0.reuse, 0x2, RZ ;  /* 0x0000000200027824 */ /* 0x040fe200078e00ff */
[----:B------:R-:W-:-:S04]  /*01e0*/  IADD3 R0, R0, c[0x0][0x0], RZ ;  /* 0x0000000000007a10 */ /* 0x000fc80007ffe0ff */
[----:B------:R0:W-:Y:S01]  /*01f0*/  STS.U16 [R2+0x1100], RZ ;  /* 0x001100ff02007388 */ /* 0x0001e20000000400 */
[----:B------:R-:W-:-:S13]  /*0200*/  ISETP.GE.AND P2, PT, R0, 0x4000, PT ;  /* 0x000040000000780c */ /* 0x000fda0003f46270 */
[----:B0-----:R-:W-:Y:S05]  /*0210*/  @!P2 BRA `(.L_x_1582) ;  /* 0xffffffb00000a947 */ /* 0x001fea000383ffff */
.L_x_1581:
[----:B------:R-:W-:Y:S05]  /*0220*/  BSYNC B0 ;  /* 0x0000000000007941 */ /* 0x000fea0003800000 */
.L_x_1580:
        /* <DEDUP_REMOVED lines=154> */
.L_x_1608:
        /* <DEDUP_REMOVED lines=27> */
.L_x_1586:
[----:B------:R-:W-:-:S06]  /*0d80*/  IMAD.WIDE R4, R9, 0x10, R2 ;  /* 0x0000001009047825 */ /* 0x000fcc00078e0202 */
[----:B------:R-:W2:Y:S04]  /*0d90*/  LDG.E.128.CONSTANT R4, [R4.64] ;  /* 0x0000000604047981 */ /* 0x000ea8000c1e9d00 */
[----:B--2---:R0:W-:Y:S02]  /*0da0*/  STS.128 [R9.X16+0x100], R4 ;  /* 0x0001000409007388 */ /* 0x0041e4000000cc00 */
[----:B0-----:R-:W-:-:S04]  /*0db0*/  IADD3 R9, R9, c[0x0][0x0], RZ ;  /* 0x0000000009097a10 */ /* 0x001fc80007ffe0ff */
[----:B------:R-:W-:-:S13]  /*0dc0*/  ISETP.GE.AND P3, PT, R9, R8, PT ;  /* 0x000000080900720c */ /* 0x000fda0003f66270 */
[----:B------:R-:W-:Y:S05]  /*0dd0*/  @!P3 BRA `(.L_x_1586) ;  /* 0xffffffa00000b947 */ /* 0x000fea000383ffff */
.L_x_1585:
[----:B------:R-:W-:Y:S05]  /*0de0*/  BSYNC B0 ;  /* 0x0000000000007941 */ /* 0x000fea0003800000 */
.L_x_1584:
        /* <DEDUP_REMOVED lines=636> */
.L_x_1588:
[----:B------:R-:W-:Y:S05]  /*35b0*/  BSYNC B0 ;  /* 0x0000000000007941 */ /* 0x000fea0003800000 */
.L_x_1587:
        /* <DEDUP_REMOVED lines=107> */
.L_x_1590:
[----:B0-----:R-:W-:Y:S05]  /*3c70*/  BSYNC B0 ;  /* 0x0000000000007941 */ /* 0x001fea0003800000 */
.L_x_1589:
        /* <DEDUP_REMOVED lines=34> */
.L_x_1593:
[C---:B0-----:R-:W-:Y:S01]  /*3ea0*/  IMAD.SHL.U32 R4, R3.reuse, 0x2, RZ ;  /* 0x0000000203047824 */ /* 0x041fe200078e00ff */
[----:B------:R-:W-:-:S04]  /*3eb0*/  IADD3 R3, R3, c[0x0][0x0], RZ ;  /* 0x0000000003037a10 */ /* 0x000fc80007ffe0ff */
[----:B------:R-:W1:Y:S01]  /*3ec0*/  LDS.U16 R5, [R4+0x80] ;  /* 0x0000800004057984 */ /* 0x000e620000000400 */
[----:B------:R-:W-:Y:S01]  /*3ed0*/  ISETP.GE.AND P2, PT, R3, 0x40, PT ;  /* 0x000000400300780c */ /* 0x000fe20003f46270 */
[----:B01----:R-:W-:-:S05]  /*3ee0*/  HMUL2 R5, R5.H0_H0, R2.H0_H0 ;  /* 0x2000000205057232 */ /* 0x003fca0000000800 */
[----:B------:R0:W-:Y:S07]  /*3ef0*/  STS.U16 [R4+0x80], R5 ;  /* 0x0000800504007388 */ /* 0x0001ee0000000400 */
[----:B------:R-:W-:Y:S05]  /*3f00*/  @!P2 BRA `(.L_x_1593) ;  /* 0xffffff900000a947 */ /* 0x000fea000383ffff */
.L_x_1592:
[----:B0-----:R-:W-:Y:S05]  /*3f10*/  BSYNC B0 ;  /* 0x0000000000007941 */ /* 0x001fea0003800000 */
.L_x_1591:
[----:B------:R-:W-:Y:S01]  /*3f20*/  BSSY B0, `(.L_x_1594) ;  /* 0x000000c000007945 */ /* 0x000fe20003800000 */
[----:B------:R-:W-:Y:S05]  /*3f30*/  @P3 BRA `(.L_x_1595) ;  /* 0x000000a000003947 */ /* 0x000fea0003800000 */
[----:B------:R-:W0:Y:S01]  /*3f40*/  S2R R4, SR_TID.X ;  /* 0x0000000000047919 */ /* 0x000e220000002100 */
[----:B------:R-:W-:-:S04]  /*3f50*/  IADD3 R20, P2, R20, c[0x0][0x170], RZ ;  /* 0x00005c0014147a10 */ /* 0x000fc80007f5e0ff */
[----:B------:R-:W-:Y:S01]  /*3f60*/  IADD3.X R21, R21, c[0x0][0x174], RZ, P2, !PT ;  /* 0x00005d0015157a10 */ /* 0x000fe200017fe4ff */
[----:B0-----:R-:W-:-:S04]  /*3f70*/  IMAD.MOV.U32 R3, RZ, RZ, R4 ;  /* 0x000000ffff037224 */ /* 0x001fc800078e0004 */
.L_x_1596:
[----:B------:R-:W-:-:S06]  /*3f80*/  IMAD.WIDE R4, R3, 0x10, R20 ;  /* 0x0000001003047825 */ /* 0x000fcc00078e0214 */
[----:B------:R-:W2:Y:S04]  /*3f90*/  LDG.E.128.CONSTANT R4, [R4.64] ;  /* 0x0000000604047981 */ /* 0x000ea8000c1e9d00 */
[----:B--2---:R0:W-:Y:S02]  /*3fa0*/  STS.128 [R3.X16+0x100], R4 ;  /* 0x0001000403007388 */ /* 0x0041e4000000cc00 */
[----:B0-----:R-:W-:-:S04]  /*3fb0*/  IADD3 R3, R3, c[0x0][0x0], RZ ;  /* 0x0000000003037a10 */ /* 0x001fc80007ffe0ff */
[----:B------:R-:W-:-:S13]  /*3fc0*/  ISETP.GE.AND P2, PT, R3, R8, PT ;  /* 0x000000080300720c */ /* 0x000fda0003f46270 */
[----:B------:R-:W-:Y:S05]  /*3fd0*/  @!P2 BRA `(.L_x_1596) ;  /* 0xffffffa00000a947 */ /* 0x000fea000383ffff */
.L_x_1595:
[----:B------:R-:W-:Y:S05]  /*3fe0*/  BSYNC B0 ;  /* 0x0000000000007941 */ /* 0x000fea0003800000 */
.L_x_1594:
        /* <DEDUP_REMOVED lines=65> */
.L_x_1600:
[----:B------:R-:W-:Y:S05]  /*4400*/  BSYNC B1 ;  /* 0x0000000000017941 */ /* 0x000fea0003800000 */
.L_x_1599:
[----:B------:R-:W-:Y:S05]  /*4410*/  @!P2 BRA `(.L_x_1598) ;  /* 0x000002b00000a947 */ /* 0x000fea0003800000 */
[----:B0-----:R-:W-:Y:S01]  /*4420*/  IMAD.SHL.U32 R5, R10, 0x40, RZ ;  /* 0x000000400a057824 */ /* 0x001fe200078e00ff */
[----:B------:R-:W-:Y:S01]  /*4430*/  IADD3 R6, R0, 0x2100, RZ ;  /* 0x0000210000067810 */ /* 0x000fe20007ffe0ff */
[C---:B------:R-:W-:Y:S02]  /*4440*/  IMAD.IADD R3, R2.reuse, 0x1, -R10 ;  /* 0x0000000102037824 */ /* 0x040fe400078e0a0a */
[----:B------:R-:W-:-:S03]  /*4450*/  IMAD R4, R2, 0x40, -R5 ;  /* 0x0000004002047824 */ /* 0x000fc600078e0a05 */
[----:B------:R-:W-:Y:S01]  /*4460*/  LEA R3, R3, 0x100, 0x1 ;  /* 0x0000010003037811 */ /* 0x000fe200078e08ff */
[----:B------:R-:W-:-:S05]  /*4470*/  IMAD.IADD R4, R6, 0x1, R4 ;  /* 0x0000000106047824 */ /* 0x000fca00078e0204 */
.L_x_1601:
        /* <DEDUP_REMOVED lines=37> */
.L_x_1598:
[----:B------:R-:W-:Y:S05]  /*46d0*/  BSYNC B0 ;  /* 0x0000000000007941 */ /* 0x000fea0003800000 */
.L_x_1597:
        /* <DEDUP_REMOVED lines=310> */
.L_x_1604:
        /* <DEDUP_REMOVED lines=358> */
.L_x_1603:
[----:B------:R-:W-:Y:S05]  /*70a0*/  BSYNC B0 ;  /* 0x0000000000007941 */ /* 0x000fea0003800000 */
.L_x_1602:
        /* <DEDUP_REMOVED lines=83> */
.L_x_1606:
[----:B------:R-:W-:Y:S05]  /*75e0*/  BSYNC B0 ;  /* 0x0000000000007941 */ /* 0x000fea0003800000 */
.L_x_1605:
        /* <DEDUP_REMOVED lines=17> */
.L_x_1607:
[----:B------:R-:W-:Y:S02]  /*7700*/  PRMT R0, R2, 0x7610, R0 ;  /* 0x0000761002007816 */ /* 0x000fe40000000000 */
.L_x_1583:
        /* <DEDUP_REMOVED lines=13> */
.L_x_1611:
        /* <DEDUP_REMOVED lines=21> */
.L_x_1610:
[----:B------:R-:W-:Y:S05]  /*7930*/  BSYNC B0 ;  /* 0x0000000000007941 */ /* 0x000fea0003800000 */
.L_x_1609:
        /* <DEDUP_REMOVED lines=23> */
.L_x_1612:
        /* <DEDUP_REMOVED lines=13> */
.L_x_1805:


//--------------------- .text._Z27flash_decoding_split_kernelI6__halfhLi2ELi64ELi64ELi64ELi256EEvPKT_PKT0_S6_S3_PS1_S7_iiiii --------------------------
	.section	.text._Z27flash_decoding_split_kernelI6__halfhLi2ELi64ELi64ELi64ELi256EEvPKT_PKT0_S6_S3_PS1_S7_iiiii,"ax",@progbits
	.sectionflags	@"SHF_BARRIERS=1"
	.sectioninfo	@"SHI_REGISTERS=96"
	.align	128
        .global         _Z27flash_decoding_split_kernelI6__halfhLi2ELi64ELi64ELi64ELi256EEvPKT_PKT0_S6_S3_PS1_S7_iiiii
        .type           _Z27flash_decoding_split_kernelI6__halfhLi2ELi64ELi64ELi64ELi256EEvPKT_PKT0_S6_S3_PS1_S7_iiiii,@function
        .size           _Z27flash_decoding_split_kernelI6__halfhLi2ELi64ELi64ELi64ELi256EEvPKT_PKT0_S6_S3_PS1_S7_iiiii,(.L_x_1806 - _Z27flash_decoding_split_kernelI6__halfhLi2ELi64ELi64ELi64ELi256EEvPKT_PKT0_S6_S3_PS1_S7_iiiii)
        .other          _Z27flash_decoding_split_kernelI6__halfhLi2ELi64ELi64ELi64ELi256EEvPKT_PKT0_S6_S3_PS1_S7_iiiii,@"STO_CUDA_ENTRY STV_DEFAULT"
_Z27flash_decoding_split_kernelI6__halfhLi2ELi64ELi64ELi64ELi256EEvPKT_PKT0_S6_S3_PS1_S7_iiiii:
.text._Z27flash_decoding_split_kernelI6__halfhLi2ELi64ELi64ELi64ELi256EEvPKT_PKT0_S6_S3_PS1_S7_iiiii:
        /* <DEDUP_REMOVED lines=18> */
.L_x_1615:
[C---:B------:R-:W-:Y:S01]  /*0120*/  IMAD.SHL.U32 R3, R2.reuse, 0x2, RZ ;  /* 0x0000000202037824 */ /* 0x040fe200078e00ff */
[----:B------:R-:W-:-:S04]  /*0130*/  IADD3 R2, R2, c[0x0][0x0], RZ ;  /* 0x0000000002027a10 */ /* 0x000fc80007ffe0ff */
[----:B------:R0:W-:Y:S01]  /*0140*/  STS.U16 [R3+0x80], RZ ;  /* 0x000080ff03007388 */ /* 0x0001e20000000400 */
[----:B------:R-:W-:-:S13]  /*0150*/  ISETP.GE.AND P1, PT, R2, 0x40, PT ;  /* 0x000000400200780c */ /* 0x000fda0003f26270 */
[----:B0-----:R-:W-:Y:S05]  /*0160*/  @!P1 BRA `(.L_x_1615) ;  /* 0xffffffb000009947 */ /* 0x001fea000383ffff */
.L_x_1614:
[----:B------:R-:W-:Y:S05]  /*0170*/  BSYNC B0 ;  /* 0x0000000000007941 */ /* 0x000fea0003800000 */
.L_x_1613:
        /* <DEDUP_REMOVED lines=138> */
.L_x_1640:
        /* <DEDUP_REMOVED lines=21> */
.L_x_1619:
[----:B------:R-:W-:-:S06]  /*0b70*/  IMAD.WIDE R24, R30, 0x10, R28 ;  /* 0x000000101e187825 */ /* 0x000fcc00078e021c */
[----:B------:R-:W2:Y:S04]  /*0b80*/  LDG.E.128.CONSTANT R24, [R24.64] ;  /* 0x0000000618187981 */ /* 0x000ea8000c1e9d00 */
[----:B--2---:R0:W-:Y:S02]  /*0b90*/  STS.128 [R30.X16+0x100], R24 ;  /* 0x000100181e007388 */ /* 0x0041e4000000cc00 */
[----:B0-----:R-:W-:-:S04]  /*0ba0*/  IADD3 R30, R30, c[0x0][0x0], RZ ;  /* 0x000000001e1e7a10 */ /* 0x001fc80007ffe0ff */
[----:B------:R-:W-:-:S13]  /*0bb0*/  ISETP.GE.AND P4, PT, R30, R85, PT ;  /* 0x000000551e00720c */ /* 0x000fda0003f86270 */
[----:B------:R-:W-:Y:S05]  /*0bc0*/  @!P4 BRA `(.L_x_1619) ;  /* 0xffffffa00000c947 */ /* 0x000fea000383ffff */
.L_x_1618:
[----:B------:R-:W-:Y:S05]  /*0bd0*/  BSYNC B0 ;  /* 0x0000000000007941 */ /* 0x000fea0003800000 */
.L_x_1617:
        /* <DEDUP_REMOVED lines=346> */
.L_x_1621:
[----:B------:R-:W-:Y:S05]  /*2180*/  BSYNC B0 ;  /* 0x0000000000007941 */ /* 0x000fea0003800000 */
.L_x_1620:
        /* <DEDUP_REMOVED lines=105> */
.L_x_1623:
[----:B0-----:R-:W-:Y:S05]  /*2820*/  BSYNC B0 ;  /* 0x0000000000007941 */ /* 0x001fea0003800000 */
.L_x_1622:
        /* <DEDUP_REMOVED lines=23> */
.L_x_1626:
[C---:B0-----:R-:W-:Y:S01]  /*29a0*/  IMAD.SHL.U32 R26, R25.reuse, 0x2, RZ ;  /* 0x00000002191a7824 */ /* 0x041fe200078e00ff */
[----:B------:R-:W-:-:S04]  /*29b0*/  IADD3 R25, R25, c[0x0][0x0], RZ ;  /* 0x0000000019197a10 */ /* 0x000fc80007ffe0ff */
[----:B------:R-:W0:Y:S01]  /*29c0*/  LDS.U16 R27, [R26+0x80] ;  /* 0x000080001a1b7984 */ /* 0x000e220000000400 */
[----:B------:R-:W-:Y:S01]  /*29d0*/  ISETP.GE.AND P2, PT, R25, 0x40, PT ;  /* 0x000000401900780c */ /* 0x000fe20003f46270 */
[----:B01----:R-:W-:-:S05]  /*29e0*/  HMUL2 R27, R27.H0_H0, R24.H0_H0 ;  /* 0x200000181b1b7232 */ /* 0x003fca0000000800 */
[----:B------:R0:W-:Y:S07]  /*29f0*/  STS.U16 [R26+0x80], R27 ;  /* 0x0000801b1a007388 */ /* 0x0001ee0000000400 */
[----:B------:R-:W-:Y:S05]  /*2a00*/  @!P2 BRA `(.L_x_1626) ;  /* 0xffffff900000a947 */ /* 0x000fea000383ffff */
.L_x_1625:
[----:B------:R-:W-:Y:S05]  /*2a10*/  BSYNC B0 ;  /* 0x0000000000007941 */ /* 0x000fea0003800000 */
.L_x_1624:
[----:B------:R-:W-:Y:S01]  /*2a20*/  BSSY B0, `(.L_x_1627) ;  /* 0x000000b000007945 */ /* 0x000fe20003800000 */
[----:B------:R-:W-:Y:S05]  /*2a30*/  @P1 BRA `(.L_x_1628) ;  /* 0x0000009000001947 */ /* 0x000fea0003800000 */
[----:B------:R-:W-:Y:S01]  /*2a40*/  IADD3 R86, P1, R86, c[0x0][0x170], RZ ;  /* 0x00005c0056567a10 */ /* 0x000fe20007f3e0ff */
[----:B------:R-:W-:-:S03]  /*2a50*/  IMAD.MOV.U32 R28, RZ, RZ, R0 ;  /* 0x000000ffff1c7224 */ /* 0x000fc600078e0000 */
[----:B------:R-:W-:-:S05]  /*2a60*/  IADD3.X R87, R84, c[0x0][0x174], RZ, P1, !PT ;  /* 0x00005d0054577a10 */ /* 0x000fca0000ffe4ff */
.L_x_1629:
[----:B------:R-:W-:-:S06]  /*2a70*/  IMAD.WIDE R24, R28, 0x10, R86 ;  /* 0x000000101c187825 */ /* 0x000fcc00078e0256 */
[----:B0-----:R-:W2:Y:S04]  /*2a80*/  LDG.E.128.CONSTANT R24, [R24.64] ;  /* 0x0000000618187981 */ /* 0x001ea8000c1e9d00 */
[----:B--2---:R0:W-:Y:S02]  /*2a90*/  STS.128 [R28.X16+0x100], R24 ;  /* 0x000100181c007388 */ /* 0x0041e4000000cc00 */
[----:B0-----:R-:W-:-:S04]  /*2aa0*/  IADD3 R28, R28, c[0x0][0x0], RZ ;  /* 0x000000001c1c7a10 */ /* 0x001fc80007ffe0ff */
[----:B------:R-:W-:-:S13]  /*2ab0*/  ISETP.GE.AND P1, PT, R28, R85, PT ;  /* 0x000000551c00720c */ /* 0x000fda0003f26270 */
[----:B------:R-:W-:Y:S05]  /*2ac0*/  @!P1 BRA `(.L_x_1629) ;  /* 0xffffffa000009947 */ /* 0x000fea000383ffff */
.L_x_1628:
[----:B------:R-:W-:Y:S05]  /*2ad0*/  BSYNC B0 ;  /* 0x0000000000007941 */ /* 0x000fea0003800000 */
.L_x_1627:
        /* <DEDUP_REMOVED lines=8> */
.L_x_1633:
        /* <DEDUP_REMOVED lines=8> */
.L_x_1632:
[----:B------:R-:W1:Y:S01]  /*2be0*/  LDS.64 R24, [RZ] ;  /* 0x00000000ff187984 */ /* 0x000e620000000a00 */
[----:B0-----:R-:W-:Y:S01]  /*2bf0*/  IADD3 R26, R5, UR4, RZ ;  /* 0x00000004051a7c10 */ /* 0x001fe2000fffe0ff */
[----:B------:R-:W-:-:S03]  /*2c00*/  IMAD.MOV.U32 R87, RZ, RZ, R0 ;  /* 0x000000ffff577224 */ /* 0x000fc600078e0000 */
[----:B------:R-:W-:-:S04]  /*2c10*/  IMNMX R26, R79, R26, !PT ;  /* 0x0000001a4f1a7217 */ /* 0x000fc80007800200 */
[----:B------:R-:W-:-:S05]  /*2c20*/  IMNMX R27, R26, UR5, !PT ;  /* 0x000000051a1b7c17 */ /* 0x000fca000f800200 */
[----:B------:R-:W-:-:S05]  /*2c30*/  IMAD.IADD R86, R4, 0x1, -R27 ;  /* 0x0000000104567824 */ /* 0x000fca00078e0a1b */
[----:B------:R-:W-:Y:S02]  /*2c40*/  LOP3.LUT R86, R86, 0x3, RZ, 0xc0, !PT ;  /* 0x0000000356567812 */ /* 0x000fe400078ec0ff */
.L_x_1637:
        /* <DEDUP_REMOVED lines=31> */
.L_x_1634:
        /* <DEDUP_REMOVED lines=10> */
.L_x_1636:
        /* <DEDUP_REMOVED lines=30> */
.L_x_1635:
[C---:B------:R-:W-:Y:S01]  /*30c0*/  IMAD.SHL.U32 R26, R87.reuse, 0x2, RZ ;  /* 0x00000002571a7824 */ /* 0x040fe200078e00ff */
[----:B------:R-:W-:-:S04]  /*30d0*/  IADD3 R87, R87, c[0x0][0x0], RZ ;  /* 0x0000000057577a10 */ /* 0x000fc80007ffe0ff */
[----:B------:R-:W0:Y:S01]  /*30e0*/  LDS.U16 R27, [R26+0x80] ;  /* 0x000080001a1b7984 */ /* 0x000e220000000400 */
[----:B------:R-:W-:Y:S01]  /*30f0*/  ISETP.GE.AND P1, PT, R87, 0x40, PT ;  /* 0x000000405700780c */ /* 0x000fe20003f26270 */
[----:B0-----:R-:W-:-:S05]  /*3100*/  HADD2 R27, R27.H0_H0, R88.H0_H0 ;  /* 0x200000581b1b7230 */ /* 0x001fca0000000800 */
[----:B------:R0:W-:Y:S07]  /*3110*/  STS.U16 [R26+0x80], R27 ;  /* 0x0000801b1a007388 */ /* 0x0001ee0000000400 */
[----:B------:R-:W-:Y:S05]  /*3120*/  @!P1 BRA `(.L_x_1637) ;  /* 0xfffffb2000009947 */ /* 0x000fea000383ffff */
.L_x_1631:
[----:B------:R-:W-:Y:S05]  /*3130*/  BSYNC B0 ;  /* 0x0000000000007941 */ /* 0x000fea0003800000 */
.L_x_1630:
        /* <DEDUP_REMOVED lines=85> */
.L_x_1639:
[----:B------:R-:W-:Y:S05]  /*3690*/  BSYNC B0 ;  /* 0x0000000000007941 */ /* 0x000fea0003800000 */
.L_x_1638:
        /* <DEDUP_REMOVED lines=11> */
.L_x_1616:
        /* <DEDUP_REMOVED lines=12> */
.L_x_1643:
        /* <DEDUP_REMOVED lines=21> */
.L_x_1642:
[----:B------:R-:W-:Y:S05]  /*3960*/  BSYNC B0 ;  /* 0x0000000000007941 */ /* 0x000fea0003800000 */
.L_x_1641:
        /* <DEDUP_REMOVED lines=23> */
.L_x_1644:
        /* <DEDUP_REMOVED lines=10> */
.L_x_1806:


//--------------------- .text._Z35flash_decoding_paged_V_split_kernelI6__halfhLi2ELi64ELi64ELi32ELi256EEvPKT_PKT0_S6_S3_PS1_S7_iiiii --------------------------
	.section	.text._Z35flash_decoding_paged_V_split_kernelI6__halfhLi2ELi64ELi64ELi32ELi256EEvPKT_PKT0_S6_S3_PS1_S7_iiiii,"ax",@progbits
	.sectionflags	@"SHF_BARRIERS=1"
	.sectioninfo	@"SHI_REGISTERS=32"
	.align	128
        .global         _Z35flash_decoding_paged_V_split_kernelI6__halfhLi2ELi64ELi64ELi32ELi256EEvPKT_PKT0_S6_S3_PS1_S7_iiiii
        .type           _Z35flash_decoding_paged_V_split_kernelI6__halfhLi2ELi64ELi64ELi32ELi256EEvPKT_PKT0_S6_S3_PS1_S7_iiiii,@function
        .size           _Z35flash_decoding_paged_V_split_kernelI6__halfhLi2ELi64ELi64ELi32ELi256EEvPKT_PKT0_S6_S3_PS1_S7_iiiii,(.L_x_1807 - _Z35flash_decoding_paged_V_split_kernelI6__halfhLi2ELi64ELi64ELi32ELi256EEvPKT_PKT0_S6_S3_PS1_S7_iiiii)
        .other          _Z35flash_decoding_paged_V_split_kernelI6__halfhLi2ELi64ELi64ELi32ELi256EEvPKT_PKT0_S6_S3_PS1_S7_iiiii,@"STO_CUDA_ENTRY STV_DEFAULT"
_Z35flash_decoding_paged_V_split_kernelI6__halfhLi2ELi64ELi64ELi32ELi256EEvPKT_PKT0_S6_S3_PS1_S7_iiiii:
.text._Z35flash_decoding_paged_V_split_kernelI6__halfhLi2ELi64ELi64ELi32ELi256EEvPKT_PKT0_S6_S3_PS1_S7_iiiii:
        /* <DEDUP_REMOVED lines=15> */
.L_x_1647:
[C---:B------:R-:W-:Y:S01]  /*00f0*/  IMAD.SHL.U32 R3, R2.reuse, 0x2, RZ ;  /* 0x0000000202037824 */ /* 0x040fe200078e00ff */
[----:B------:R-:W-:-:S04]  /*0100*/  IADD3 R2, R2, c[0x0][0x0], RZ ;  /* 0x0000000002027a10 */ /* 0x000fc80007ffe0ff */
[----:B------:R0:W-:Y:S01]  /*0110*/  STS.U16 [R3+0x80], RZ ;  /* 0x000080ff03007388 */ /* 0x0001e20000000400 */
[----:B------:R-:W-:-:S13]  /*0120*/  ISETP.GE.AND P1, PT, R2, 0x40, PT ;  /* 0x000000400200780c */ /* 0x000fda0003f26270 */
[----:B0-----:R-:W-:Y:S05]  /*0130*/  @!P1 BRA `(.L_x_1647) ;  /* 0xffffffb000009947 */ /* 0x001fea000383ffff */
.L_x_1646:
[----:B-1----:R-:W-:Y:S05]  /*0140*/  BSYNC B0 ;  /* 0x0000000000007941 */ /* 0x002fea0003800000 */
.L_x_1645:
[----:B------:R-:W-:Y:S01]  /*0150*/  BSSY B0, `(.L_x_1648) ;  /* 0x0000008000007945 */ /* 0x000fe20003800000 */
[----:B------:R-:W-:Y:S05]  /*0160*/  @P2 BRA `(.L_x_1649) ;  /* 0x0000006000002947 */ /* 0x000fea0003800000 */
[----:B0-----:R-:W-:-:S04]  /*0170*/  IMAD.MOV.U32 R2, RZ, RZ, R0 ;  /* 0x000000ffff027224 */ /* 0x001fc800078e0000 */
.L_x_1650:
[C---:B------:R-:W-:Y:S01]  /*0180*/  IMAD.SHL.U32 R3, R2.reuse, 0x2, RZ ;  /* 0x0000000202037824 */ /* 0x040fe200078e00ff */
[----:B------:R-:W-:-:S04]  /*0190*/  IADD3 R2, R2, c[0x0][0x0], RZ ;  /* 0x0000000002027a10 */ /* 0x000fc80007ffe0ff */
[----:B------:R0:W-:Y:S01]  /*01a0*/  STS.U16 [R3+0x900], RZ ;  /* 0x000900ff03007388 */ /* 0x0001e20000000400 */
[----:B------:R-:W-:-:S13]  /*01b0*/  ISETP.GE.AND P1, PT, R2, 0x2000, PT ;  /* 0x000020000200780c */ /* 0x000fda0003f26270 */
[----:B0-----:R-:W-:Y:S05]  /*01c0*/  @!P1 BRA `(.L_x_1650) ;  /* 0xffffffb000009947 */ /* 0x001fea000383ffff */
.L_x_1649:
[----:B------:R-:W-:Y:S05]  /*01d0*/  BSYNC B0 ;  /* 0x0000000000007941 */ /* 0x000fea0003800000 */
.L_x_1648:
        /* <DEDUP_REMOVED lines=135> */
.L_x_1676:
        /* <DEDUP_REMOVED lines=16> */
.L_x_1654:
[----:B------:R-:W-:-:S06]  /*0b50*/  IMAD.WIDE R8, R15, 0x10, R12 ;  /* 0x000000100f087825 */ /* 0x000fcc00078e020c */
[----:B------:R-:W2:Y:S04]  /*0b60*/  LDG.E.128.CONSTANT R8, [R8.64] ;  /* 0x0000000c08087981 */ /* 0x000ea8000c1e9d00 */
[----:B--2---:R0:W-:Y:S02]  /*0b70*/  STS.128 [R15.X16+0x100], R8 ;  /* 0x000100080f007388 */ /* 0x0041e4000000cc00 */
[----:B0-----:R-:W-:-:S04]  /*0b80*/  IADD3 R15, R15, c[0x0][0x0], RZ ;  /* 0x000000000f0f7a10 */ /* 0x001fc80007ffe0ff */
[----:B------:R-:W-:-:S13]  /*0b90*/  ISETP.GE.AND P1, PT, R15, UR14, PT ;  /* 0x0000000e0f007c0c */ /* 0x000fda000bf26270 */
[----:B------:R-:W-:Y:S05]  /*0ba0*/  @!P1 BRA `(.L_x_1654) ;  /* 0xffffffa000009947 */ /* 0x000fea000383ffff */
.L_x_1653:
[----:B------:R-:W-:Y:S05]  /*0bb0*/  BSYNC B0 ;  /* 0x0000000000007941 */ /* 0x000fea0003800000 */
.L_x_1652:
        /* <DEDUP_REMOVED lines=183> */
.L_x_1656:
[----:B------:R-:W-:Y:S05]  /*1730*/  BSYNC B0 ;  /* 0x0000000000007941 */ /* 0x000fea0003800000 */
.L_x_1655:
        /* <DEDUP_REMOVED lines=105> */
.L_x_1658:
[----:B0-----:R-:W-:Y:S05]  /*1dd0*/  BSYNC B0 ;  /* 0x0000000000007941 */ /* 0x001fea0003800000 */
.L_x_1657:
        /* <DEDUP_REMOVED lines=23> */
.L_x_1661:
[C---:B0-----:R-:W-:Y:S01]  /*1f50*/  IMAD.SHL.U32 R10, R9.reuse, 0x2, RZ ;  /* 0x00000002090a7824 */ /* 0x041fe200078e00ff */
[----:B------:R-:W-:-:S04]  /*1f60*/  IADD3 R9, R9, c[0x0][0x0], RZ ;  /* 0x0000000009097a10 */ /* 0x000fc80007ffe0ff */
[----:B------:R-:W0:Y:S01]  /*1f70*/  LDS.U16 R11, [R10+0x80] ;  /* 0x000080000a0b7984 */ /* 0x000e220000000400 */
[----:B------:R-:W-:Y:S01]  /*1f80*/  ISETP.GE.AND P2, PT, R9, 0x40, PT ;  /* 0x000000400900780c */ /* 0x000fe20003f46270 */
[----:B01----:R-:W-:-:S05]  /*1f90*/  HMUL2 R11, R11.H0_H0, R8.H0_H0 ;  /* 0x200000080b0b7232 */ /* 0x003fca0000000800 */
[----:B------:R0:W-:Y:S07]  /*1fa0*/  STS.U16 [R10+0x80], R11 ;  /* 0x0000800b0a007388 */ /* 0x0001ee0000000400 */
[----:B------:R-:W-:Y:S05]  /*1fb0*/  @!P2 BRA `(.L_x_1661) ;  /* 0xffffff900000a947 */ /* 0x000fea000383ffff */
.L_x_1660:
[----:B------:R-:W-:Y:S05]  /*1fc0*/  BSYNC B0 ;  /* 0x0000000000007941 */ /* 0x000fea0003800000 */
.L_x_1659:
        /* <DEDUP_REMOVED lines=13> */
.L_x_1664:
[----:B------:R-:W-:-:S06]  /*20a0*/  IMAD.WIDE R8, R15, 0x10, R12 ;  /* 0x000000100f087825 */ /* 0x000fcc00078e020c */
[----:B0-----:R-:W2:Y:S04]  /*20b0*/  LDG.E.128.CONSTANT R8, [R8.64] ;  /* 0x0000000c08087981 */ /* 0x001ea8000c1e9d00 */
[----:B--2---:R0:W-:Y:S02]  /*20c0*/  STS.128 [R15.X16+0x100], R8 ;  /* 0x000100080f007388 */ /* 0x0041e4000000cc00 */
[----:B0-----:R-:W-:-:S04]  /*20d0*/  IADD3 R15, R15, c[0x0][0x0], RZ ;  /* 0x000000000f0f7a10 */ /* 0x001fc80007ffe0ff */
[----:B------:R-:W-:-:S13]  /*20e0*/  ISETP.GE.AND P2, PT, R15, UR14, PT ;  /* 0x0000000e0f007c0c */ /* 0x000fda000bf46270 */
[----:B------:R-:W-:Y:S05]  /*20f0*/  @!P2 BRA `(.L_x_1664) ;  /* 0xffffffa00000a947 */ /* 0x000fea000383ffff */
.L_x_1663:
[----:B------:R-:W-:Y:S05]  /*2100*/  BSYNC B0 ;  /* 0x0000000000007941 */ /* 0x000fea0003800000 */
.L_x_1662:
        /* <DEDUP_REMOVED lines=48> */
.L_x_1668:
[----:B------:R-:W-:Y:S05]  /*2410*/  BSYNC B1 ;  /* 0x0000000000017941 */ /* 0x000fea0003800000 */
.L_x_1667:
[----:B------:R-:W-:Y:S05]  /*2420*/  @!P2 BRA `(.L_x_1666) ;  /* 0x000002900000a947 */ /* 0x000fea0003800000 */
[----:B------:R-:W-:Y:S01]  /*2430*/  USHF.L.U32 UR14, UR8, 0x5, URZ ;  /* 0x00000005080e7899 */ /* 0x000fe2000800063f */
[----:B------:R-:W-:-:S04]  /*2440*/  IADD3 R8, R9, -UR8, RZ ;  /* 0x8000000809087c10 */ /* 0x000fc8000fffe0ff */
[----:B------:R-:W-:Y:S02]  /*2450*/  LEA R8, R8, 0x80, 0x1 ;  /* 0x0000008008087811 */ /* 0x000fe400078e08ff */
[----:B0-----:R-:W-:-:S05]  /*2460*/  LEA R11, R9, -UR14, 0x5 ;  /* 0x8000000e090b7c11 */ /* 0x001fca000f8e28ff */
[----:B------:R-:W-:-:S05]  /*2470*/  IMAD.IADD R10, R6, 0x1, R11 ;  /* 0x00000001060a7824 */ /* 0x000fca00078e020b */
.L_x_1669:
        /* <DEDUP_REMOVED lines=36> */
.L_x_1666:
[----:B------:R-:W-:Y:S05]  /*26c0*/  BSYNC B0 ;  /* 0x0000000000007941 */ /* 0x000fea0003800000 */
.L_x_1665:
[----:B------:R-:W-:Y:S01]  /*26d0*/  BAR.SYNC.DEFER_BLOCKING 0x0 ;  /* 0x0000000000007b1d */ /* 0x000fe20000010000 */
[----:B------:R-:W-:-:S05]  /*26e0*/  ISETP.GE.AND P2, PT, R19, R4, PT ;  /* 0x000000041300720c */ /* 0x000fca0003f46270 */
[----:B------:R-:W-:Y:S08]  /*26f0*/  BSSY B0, `(.L_x_1670) ;  /* 0x0000270000007945 */ /* 0x000ff00003800000 */
[----:B------:R-:W-:Y:S05]  /*2700*/  @P2 BRA `(.L_x_1671) ;  /* 0x000026e000002947 */ /* 0x000fea0003800000 */
[----:B------:R-:W-:-:S05]  /*2710*/  IMAD.MOV.U32 R13, RZ, RZ, R19 ;  /* 0x000000ffff0d7224 */ /* 0x000fca00078e0013 */
.L_x_1672:
        /* <DEDUP_REMOVED lines=621> */
.L_x_1671:
[----:B------:R-:W-:Y:S05]  /*4df0*/  BSYNC B0 ;  /* 0x0000000000007941 */ /* 0x000fea0003800000 */
.L_x_1670:
        /* <DEDUP_REMOVED lines=83> */
.L_x_1674:
[----:B------:R-:W-:Y:S05]  /*5330*/  BSYNC B0 ;  /* 0x0000000000007941 */ /* 0x000fea0003800000 */
.L_x_1673:
        /* <DEDUP_REMOVED lines=12> */
.L_x_1675:
[----:B------:R-:W-:Y:S02]  /*5400*/  PRMT R3, R8, 0x7610, R3 ;  /* 0x0000761008037816 */ /* 0x000fe40000000003 */
.L_x_1651:
        /* <DEDUP_REMOVED lines=12> */
.L_x_1679:
        /* <DEDUP_REMOVED lines=21> */
.L_x_1678:
[----:B------:R-:W-:Y:S05]  /*5620*/  BSYNC B0 ;  /* 0x0000000000007941 */ /* 0x000fea0003800000 */
.L_x_1677:
        /* <DEDUP_REMOVED lines=23> */
.L_x_1680:
        /* <DEDUP_REMOVED lines=14> */
.L_x_1807:


//--------------------- .text._Z28flash_decoding_reduce_kernelI6__halfLi2ELi64EEvPKT_S3_PS1_ii --------------------------
	.section	.text._Z28flash_decoding_reduce_kernelI6__halfLi2ELi64EEvPKT_S3_PS1_ii,"ax",@progbits
	.sectionflags	@"SHF_BARRIERS=1"
	.sectioninfo	@"SHI_REGISTERS=23"
	.align	128
        .global         _Z28flash_decoding_reduce_kernelI6__halfLi2ELi64EEvPKT_S3_PS1_ii
        .type           _Z28flash_decoding_reduce_kernelI6__halfLi2ELi64EEvPKT_S3_PS1_ii,@function
        .size           _Z28flash_decoding_reduce_kernelI6__halfLi2ELi64EEvPKT_S3_PS1_ii,(.L_x_1808 - _Z28flash_decoding_reduce_kernelI6__halfLi2ELi64EEvPKT_S3_PS1_ii)
        .other          _Z28flash_decoding_reduce_kernelI6__halfLi2ELi64EEvPKT_S3_PS1_ii,@"STO_CUDA_ENTRY STV_DEFAULT"
_Z28flash_decoding_reduce_kernelI6__halfLi2ELi64EEvPKT_S3_PS1_ii:
.text._Z28flash_decoding_reduce_kernelI6__halfLi2ELi64EEvPKT_S3_PS1_ii:
        /* <DEDUP_REMOVED lines=20> */
.L_x_1682:
[----:B------:R-:W-:Y:S05]  /*0140*/  BSYNC B0 ;  /* 0x0000000000007941 */ /* 0x000fea0003800000 */
.L_x_1681:
[----:B------:R-:W-:Y:S06]  /*0150*/  BAR.SYNC.DEFER_BLOCKING 0x0 ;  /* 0x0000000000007b1d */ /* 0x000fec0000010000 */
[----:B------:R-:W-:Y:S01]  /*0160*/  BSSY B0, `(.L_x_1683) ;  /* 0x000001c000007945 */ /* 0x000fe20003800000 */
[----:B------:R-:W-:Y:S05]  /*0170*/  @P1 BRA `(.L_x_1684) ;  /* 0x000001a000001947 */ /* 0x000fea0003800000 */
[----:B0-----:R-:W0:Y:S01]  /*0180*/  LDS.U16 R6, [0x6] ;  /* 0x00000600ff067984 */ /* 0x001e220000000400 */
[----:B------:R-:W-:-:S04]  /*0190*/  MOV R7, R0 ;  /* 0x0000000000077202 */ /* 0x000fc80000000f00 */
.L_x_1685:
        /* <DEDUP_REMOVED lines=24> */
.L_x_1684:
[----:B------:R-:W-:Y:S05]  /*0320*/  BSYNC B0 ;  /* 0x0000000000007941 */ /* 0x000fea0003800000 */
.L_x_1683:
        /* <DEDUP_REMOVED lines=57> */
.L_x_1686:
        /* <DEDUP_REMOVED lines=12> */
.L_x_1808:


//--------------------- .text._Z30flash_decoding_residual_kernelI6__halfLi2ELi64ELi64EEvPKT_S3_S3_iPS1_S4_iii --------------------------
	.section	.text._Z30flash_decoding_residual_kernelI6__halfLi2ELi64ELi64EEvPKT_S3_S3_iPS1_S4_iii,"ax",@progbits
	.sectionflags	@"SHF_BARRIERS=1"
	.sectioninfo	@"SHI_REGISTERS=32"
	.align	128
        .global         _Z30flash_decoding_residual_kernelI6__halfLi2ELi64ELi64EEvPKT_S3_S3_iPS1_S4_iii
        .type           _Z30flash_decoding_residual_kernelI6__halfLi2ELi64ELi64EEvPKT_S3_S3_iPS1_S4_iii,@function
        .size           _Z30flash_decoding_residual_kernelI6__halfLi2ELi64ELi64EEvPKT_S3_S3_iPS1_S4_iii,(.L_x_1809 - _Z30flash_decoding_residual_kernelI6__halfLi2ELi64ELi64EEvPKT_S3_S3_iPS1_S4_iii)
        .other          _Z30flash_decoding_residual_kernelI6__halfLi2ELi64ELi64EEvPKT_S3_S3_iPS1_S4_iii,@"STO_CUDA_ENTRY STV_DEFAULT"
_Z30flash_decoding_residual_kernelI6__halfLi2ELi64ELi64EEvPKT_S3_S3_iPS1_S4_iii:
.text._Z30flash_decoding_residual_kernelI6__halfLi2ELi64ELi64EEvPKT_S3_S3_iPS1_S4_iii:
        /* <DEDUP_REMOVED lines=100> */
.L_x_1692:
        /* <DEDUP_REMOVED lines=41> */
.L_x_1691:
        /* <DEDUP_REMOVED lines=27> */
.L_x_1693:
[----:B------:R-:W-:-:S13]  /*0a80*/  ISETP.NE.OR P0, PT, R11, RZ, P0 ;  /* 0x000000ff0b00720c */ /* 0x000fda0000705670 */
[----:B------:R-:W-:Y:S05]  /*0a90*/  @!P0 BRA `(.L_x_1689) ;  /* 0x0000013000008947 */ /* 0x000fea0003800000 */
.L_x_1690:
        /* <DEDUP_REMOVED lines=19> */
.L_x_1689:
        /* <DEDUP_REMOVED lines=11> */
.L_x_1694:
        /* <DEDUP_REMOVED lines=10> */
.L_x_1688:
[----:B0-----:R-:W-:Y:S05]  /*0d20*/  BSYNC B0 ;  /* 0x0000000000007941 */ /* 0x001fea0003800000 */
.L_x_1687:
        /* <DEDUP_REMOVED lines=112> */
.L_x_1696:
[----:B------:R-:W-:Y:S05]  /*1430*/  BSYNC B0 ;  /* 0x0000000000007941 */ /* 0x000fea0003800000 */
.L_x_1695:
        /* <DEDUP_REMOVED lines=30> */
.L_x_1702:
        /* <DEDUP_REMOVED lines=41> */
.L_x_1701:
        /* <DEDUP_REMOVED lines=27> */
.L_x_1703:
[----:B------:R-:W-:-:S13]  /*1a60*/  ISETP.NE.OR P0, PT, R11, RZ, P0 ;  /* 0x000000ff0b00720c */ /* 0x000fda0000705670 */
[----:B------:R-:W-:Y:S05]  /*1a70*/  @!P0 BRA `(.L_x_1699) ;  /* 0x0000013000008947 */ /* 0x000fea0003800000 */
.L_x_1700:
        /* <DEDUP_REMOVED lines=19> */
.L_x_1699:
        /* <DEDUP_REMOVED lines=11> */
.L_x_1704:
        /* <DEDUP_REMOVED lines=10> */
.L_x_1698:
[----:B0-----:R-:W-:Y:S05]  /*1d00*/  BSYNC B0 ;  /* 0x0000000000007941 */ /* 0x001fea0003800000 */
.L_x_1697:
        /* <DEDUP_REMOVED lines=84> */
.L_x_1706:
[----:B------:R-:W-:Y:S05]  /*2250*/  BSYNC B0 ;  /* 0x0000000000007941 */ /* 0x000fea0003800000 */
.L_x_1705:
        /* <DEDUP_REMOVED lines=123> */
.L_x_1708:
[----:B0-----:R-:W-:Y:S05]  /*2a10*/  BSYNC B0 ;  /* 0x0000000000007941 */ /* 0x001fea0003800000 */
.L_x_1707:
        /* <DEDUP_REMOVED lines=37> */
.L_x_1715:
        /* <DEDUP_REMOVED lines=43> */
.L_x_1714:
        /* <DEDUP_REMOVED lines=26> */
.L_x_1716:
[----:B------:R-:W-:-:S13]  /*30c0*/  ISETP.NE.OR P0, PT, R0, RZ, P0 ;  /* 0x000000ff0000720c */ /* 0x000fda0000705670 */
[----:B------:R-:W-:Y:S05]  /*30d0*/  @!P0 BRA `(.L_x_1712) ;  /* 0x0000010000008947 */ /* 0x000fea0003800000 */
.L_x_1713:
        /* <DEDUP_REMOVED lines=16> */
.L_x_1712:
[----:B------:R-:W-:-:S13]  /*31e0*/  ISETP.NE.AND P0, PT, R10, RZ, PT ;  /* 0x000000ff0a00720c */ /* 0x000fda0003f05270 */
[----:B------:R-:W-:Y:S05]  /*31f0*/  @!P0 BRA `(.L_x_1711) ;  /* 0x000000d000008947 */ /* 0x000fea0003800000 */
[----:B------:R-:W-:Y:S02]  /*3200*/  UMOV UR5, 0x84 ;  /* 0x0000008400057882 */ /* 0x000fe40000000000 */
[----:B------:R-:W-:Y:S02]  /*3210*/  UIMAD UR5, UR4, UR5, 0x100 ;  /* 0x00000100040574a4 */ /* 0x000fe4000f8e0205 */
[----:B------:R-:W-:-:S04]  /*3220*/  USHF.L.U32 UR4, UR4, 0x1, URZ ;  /* 0x0000000104047899 */ /* 0x000fc8000800063f */
[----:B------:R-:W-:-:S05]  /*3230*/  IADD3 R20, R20, UR5, RZ ;  /* 0x0000000514147c10 */ /* 0x000fca000fffe0ff */
.L_x_1717:
        /* <DEDUP_REMOVED lines=9> */
.L_x_1711:
[----:B------:R0:W-:Y:S02]  /*32d0*/  STS [R17.X4+0x80], R4 ;  /* 0x0000800411007388 */ /* 0x0001e40000004800 */
.L_x_1710:
[----:B0-----:R-:W-:Y:S05]  /*32e0*/  BSYNC B0 ;  /* 0x0000000000007941 */ /* 0x001fea0003800000 */
.L_x_1709:
        /* <DEDUP_REMOVED lines=9> */
.L_x_1718:
        /* <DEDUP_REMOVED lines=16> */
.L_x_1809:


//--------------------- .text._Z27flash_decoding_split_kernelI6__halfhLi2ELi64ELi64ELi32ELi256EEvPKT_PKT0_S6_S3_PS1_S7_iiiii --------------------------
	.section	.text._Z27flash_decoding_split_kernelI6__halfhLi2ELi64ELi64ELi32ELi256EEvPKT_PKT0_S6_S3_PS1_S7_iiiii,"ax",@progbits
	.sectionflags	@"SHF_BARRIERS=1"
	.sectioninfo	@"SHI_REGISTERS=64"
	.align	128
        .global         _Z27flash_decoding_split_kernelI6__halfhLi2ELi64ELi64ELi32ELi256EEvPKT_PKT0_S6_S3_PS1_S7_iiiii
        .type           _Z27flash_decoding_split_kernelI6__halfhLi2ELi64ELi64ELi32ELi256EEvPKT_PKT0_S6_S3_PS1_S7_iiiii,@function
        .size           _Z27flash_decoding_split_kernelI6__halfhLi2ELi64ELi64ELi32ELi256EEvPKT_PKT0_S6_S3_PS1_S7_iiiii,(.L_x_1810 - _Z27flash_decoding_split_kernelI6__halfhLi2ELi64ELi64ELi32ELi256EEvPKT_PKT0_S6_S3_PS1_S7_iiiii)
        .other          _Z27flash_decoding_split_kernelI6__halfhLi2ELi64ELi64ELi32ELi256EEvPKT_PKT0_S6_S3_PS1_S7_iiiii,@"STO_CUDA_ENTRY STV_DEFAULT"
_Z27flash_decoding_split_kernelI6__halfhLi2ELi64ELi64ELi32ELi256EEvPKT_PKT0_S6_S3_PS1_S7_iiiii:
.text._Z27flash_decoding_split_kernelI6__halfhLi2ELi64ELi64ELi32ELi256EEvPKT_PKT0_S6_S3_PS1_S7_iiiii:
        /* <DEDUP_REMOVED lines=18> */
.L_x_1721:
[C---:B------:R-:W-:Y:S01]  /*0120*/  IMAD.SHL.U32 R3, R2.reuse, 0x2, RZ ;  /* 0x0000000202037824 */ /* 0x040fe200078e00ff */
[----:B------:R-:W-:-:S04]  /*0130*/  IADD3 R2, R2, c[0x0][0x0], RZ ;  /* 0x0000000002027a10 */ /* 0x000fc80007ffe0ff */
[----:B------:R0:W-:Y:S01]  /*0140*/  STS.U16 [R3+0x80], RZ ;  /* 0x000080ff03007388 */ /* 0x0001e20000000400 */
[----:B------:R-:W-:-:S13]  /*0150*/  ISETP.GE.AND P1, PT, R2, 0x40, PT ;  /* 0x000000400200780c */ /* 0x000fda0003f26270 */
[----:B0-----:R-:W-:Y:S05]  /*0160*/  @!P1 BRA `(.L_x_1721) ;  /* 0xffffffb000009947 */ /* 0x001fea000383ffff */
.L_x_1720:
[----:B------:R-:W-:Y:S05]  /*0170*/  BSYNC B0 ;  /* 0x0000000000007941 */ /* 0x000fea0003800000 */
.L_x_1719:
        /* <DEDUP_REMOVED lines=106> */
.L_x_1746:
        /* <DEDUP_REMOVED lines=21> */
.L_x_1725:
[----:B------:R-:W-:-:S06]  /*0970*/  IMAD.WIDE R16, R34, 0x10, R32 ;  /* 0x0000001022107825 */ /* 0x000fcc00078e0220 */
[----:B------:R-:W2:Y:S04]  /*0980*/  LDG.E.128.CONSTANT R16, [R16.64] ;  /* 0x0000000610107981 */ /* 0x000ea8000c1e9d00 */
[----:B--2---:R0:W-:Y:S02]  /*0990*/  STS.128 [R34.X16+0x100], R16 ;  /* 0x0001001022007388 */ /* 0x0041e4000000cc00 */
[----:B0-----:R-:W-:-:S04]  /*09a0*/  IADD3 R34, R34, c[0x0][0x0], RZ ;  /* 0x0000000022227a10 */ /* 0x001fc80007ffe0ff */
[----:B------:R-:W-:-:S13]  /*09b0*/  ISETP.GE.AND P4, PT, R34, R53, PT ;  /* 0x000000352200720c */ /* 0x000fda0003f86270 */
[----:B------:R-:W-:Y:S05]  /*09c0*/  @!P4 BRA `(.L_x_1725) ;  /* 0xffffffa00000c947 */ /* 0x000fea000383ffff */
.L_x_1724:
[----:B------:R-:W-:Y:S05]  /*09d0*/  BSYNC B0 ;  /* 0x0000000000007941 */ /* 0x000fea0003800000 */
.L_x_1723:
        /* <DEDUP_REMOVED lines=175> */
.L_x_1727:
[----:B------:R-:W-:Y:S05]  /*14d0*/  BSYNC B0 ;  /* 0x0000000000007941 */ /* 0x000fea0003800000 */
.L_x_1726:
        /* <DEDUP_REMOVED lines=105> */
.L_x_1729:
[----:B0-----:R-:W-:Y:S05]  /*1b70*/  BSYNC B0 ;  /* 0x0000000000007941 */ /* 0x001fea0003800000 */
.L_x_1728:
        /* <DEDUP_REMOVED lines=23> */
.L_x_1732:
[C---:B0-----:R-:W-:Y:S01]  /*1cf0*/  IMAD.SHL.U32 R18, R17.reuse, 0x2, RZ ;  /* 0x0000000211127824 */ /* 0x041fe200078e00ff */
[----:B------:R-:W-:-:S04]  /*1d00*/  IADD3 R17, R17, c[0x0][0x0], RZ ;  /* 0x0000000011117a10 */ /* 0x000fc80007ffe0ff */
[----:B------:R-:W0:Y:S01]  /*1d10*/  LDS.U16 R19, [R18+0x80] ;  /* 0x0000800012137984 */ /* 0x000e220000000400 */
[----:B------:R-:W-:Y:S01]  /*1d20*/  ISETP.GE.AND P2, PT, R17, 0x40, PT ;  /* 0x000000401100780c */ /* 0x000fe20003f46270 */
[----:B01----:R-:W-:-:S05]  /*1d30*/  HMUL2 R19, R19.H0_H0, R16.H0_H0 ;  /* 0x2000001013137232 */ /* 0x003fca0000000800 */
[----:B------:R0:W-:Y:S07]  /*1d40*/  STS.U16 [R18+0x80], R19 ;  /* 0x0000801312007388 */ /* 0x0001ee0000000400 */
[----:B------:R-:W-:Y:S05]  /*1d50*/  @!P2 BRA `(.L_x_1732) ;  /* 0xffffff900000a947 */ /* 0x000fea000383ffff */
.L_x_1731:
[----:B------:R-:W-:Y:S05]  /*1d60*/  BSYNC B0 ;  /* 0x0000000000007941 */ /* 0x000fea0003800000 */
.L_x_1730:
[----:B------:R-:W-:Y:S01]  /*1d70*/  BSSY B0, `(.L_x_1733) ;  /* 0x000000b000007945 */ /* 0x000fe20003800000 */
[----:B------:R-:W-:Y:S05]  /*1d80*/  @P1 BRA `(.L_x_1734) ;  /* 0x0000009000001947 */ /* 0x000fea0003800000 */
[----:B------:R-:W-:Y:S01]  /*1d90*/  IADD3 R54, P1, R54, c[0x0][0x170], RZ ;  /* 0x00005c0036367a10 */ /* 0x000fe20007f3e0ff */
[----:B------:R-:W-:-:S03]  /*1da0*/  IMAD.MOV.U32 R32, RZ, RZ, R0 ;  /* 0x000000ffff207224 */ /* 0x000fc600078e0000 */
[----:B------:R-:W-:-:S05]  /*1db0*/  IADD3.X R55, R52, c[0x0][0x174], RZ, P1, !PT ;  /* 0x00005d0034377a10 */ /* 0x000fca0000ffe4ff */
.L_x_1735:
[----:B------:R-:W-:-:S06]  /*1dc0*/  IMAD.WIDE R16, R32, 0x10, R54 ;  /* 0x0000001020107825 */ /* 0x000fcc00078e0236 */
[----:B0-----:R-:W2:Y:S04]  /*1dd0*/  LDG.E.128.CONSTANT R16, [R16.64] ;  /* 0x0000000610107981 */ /* 0x001ea8000c1e9d00 */
[----:B--2---:R0:W-:Y:S02]  /*1de0*/  STS.128 [R32.X16+0x100], R16 ;  /* 0x0001001020007388 */ /* 0x0041e4000000cc00 */
[----:B0-----:R-:W-:-:S04]  /*1df0*/  IADD3 R32, R32, c[0x0][0x0], RZ ;  /* 0x0000000020207a10 */ /* 0x001fc80007ffe0ff */
[----:B------:R-:W-:-:S13]  /*1e00*/  ISETP.GE.AND P1, PT, R32, R53, PT ;  /* 0x000000352000720c */ /* 0x000fda0003f26270 */
[----:B------:R-:W-:Y:S05]  /*1e10*/  @!P1 BRA `(.L_x_1735) ;  /* 0xffffffa000009947 */ /* 0x000fea000383ffff */
.L_x_1734:
[----:B------:R-:W-:Y:S05]  /*1e20*/  BSYNC B0 ;  /* 0x0000000000007941 */ /* 0x000fea0003800000 */
.L_x_1733:
        /* <DEDUP_REMOVED lines=8> */
.L_x_1739:
        /* <DEDUP_REMOVED lines=8> */
.L_x_1738:
[----:B------:R-:W1:Y:S01]  /*1f30*/  LDS.64 R16, [RZ] ;  /* 0x00000000ff107984 */ /* 0x000e620000000a00 */
[----:B0-----:R-:W-:Y:S01]  /*1f40*/  IADD3 R18, R5, UR4, RZ ;  /* 0x0000000405127c10 */ /* 0x001fe2000fffe0ff */
[----:B------:R-:W-:-:S03]  /*1f50*/  IMAD.MOV.U32 R54, RZ, RZ, R0 ;  /* 0x000000ffff367224 */ /* 0x000fc600078e0000 */
[----:B------:R-:W-:-:S04]  /*1f60*/  IMNMX R18, R47, R18, !PT ;  /* 0x000000122f127217 */ /* 0x000fc80007800200 */
[----:B------:R-:W-:-:S05]  /*1f70*/  IMNMX R55, R18, UR5, !PT ;  /* 0x0000000512377c17 */ /* 0x000fca000f800200 */
[----:B------:R-:W-:-:S05]  /*1f80*/  IMAD.IADD R55, R4, 0x1, -R55 ;  /* 0x0000000104377824 */ /* 0x000fca00078e0a37 */
[----:B------:R-:W-:Y:S02]  /*1f90*/  LOP3.LUT R55, R55, 0x3, RZ, 0xc0, !PT ;  /* 0x0000000337377812 */ /* 0x000fe400078ec0ff */
.L_x_1743:
        /* <DEDUP_REMOVED lines=36> */
.L_x_1740:
        /* <DEDUP_REMOVED lines=10> */
.L_x_1742:
        /* <DEDUP_REMOVED lines=30> */
.L_x_1741:
[C---:B------:R-:W-:Y:S01]  /*2460*/  IMAD.SHL.U32 R19, R54.reuse, 0x2, RZ ;  /* 0x0000000236137824 */ /* 0x040fe200078e00ff */
[----:B------:R-:W-:-:S04]  /*2470*/  IADD3 R54, R54, c[0x0][0x0], RZ ;  /* 0x0000000036367a10 */ /* 0x000fc80007ffe0ff */
[----:B------:R-:W0:Y:S01]  /*2480*/  LDS.U16 R18, [R19+0x80] ;  /* 0x0000800013127984 */ /* 0x000e220000000400 */
[----:B------:R-:W-:Y:S01]  /*2490*/  ISETP.GE.AND P1, PT, R54, 0x40, PT ;  /* 0x000000403600780c */ /* 0x000fe20003f26270 */
[----:B0-----:R-:W-:-:S05]  /*24a0*/  HADD2 R18, R18.H0_H0, R57.H0_H0 ;  /* 0x2000003912127230 */ /* 0x001fca0000000800 */
[----:B------:R0:W-:Y:S07]  /*24b0*/  STS.U16 [R19+0x80], R18 ;  /* 0x0000801213007388 */ /* 0x0001ee0000000400 */
[----:B------:R-:W-:Y:S05]  /*24c0*/  @!P1 BRA `(.L_x_1743) ;  /* 0xfffffad000009947 */ /* 0x000fea000383ffff */
.L_x_1737:
[----:B------:R-:W-:Y:S05]  /*24d0*/  BSYNC B0 ;  /* 0x0000000000007941 */ /* 0x000fea0003800000 */
.L_x_1736:
        /* <DEDUP_REMOVED lines=85> */
.L_x_1745:
[----:B------:R-:W-:Y:S05]  /*2a30*/  BSYNC B0 ;  /* 0x0000000000007941 */ /* 0x000fea0003800000 */
.L_x_1744:
        /* <DEDUP_REMOVED lines=11> */
.L_x_1722:
        /* <DEDUP_REMOVED lines=12> */
.L_x_1749:
        /* <DEDUP_REMOVED lines=21> */
.L_x_1748:
[----:B------:R-:W-:Y:S05]  /*2d00*/  BSYNC B0 ;  /* 0x0000000000007941 */ /* 0x000fea0003800000 */
.L_x_1747:
        /* <DEDUP_REMOVED lines=23> */
.L_x_1750:
        /* <DEDUP_REMOVED lines=16> */
.L_x_1810:


//--------------------- .nv.shared._Z35flash_decoding_paged_V_split_kernelI6__halfhLi32ELi128ELi128ELi64ELi256EEvPKT_PKT0_S6_S3_PS1_S7_iiiii --------------------------
	.section	.nv.shared._Z35flash_decoding_paged_V_split_kernelI6__halfhLi32ELi128ELi128ELi64ELi256EEvPKT_PKT0_S6_S3_PS1_S7_iiiii,"aw",@nobits
	.sectionflags	@""
	.align	16
.nv.shared._Z35flash_decoding_paged_V_split_kernelI6__halfhLi32ELi128ELi128ELi64ELi256EEvPKT_PKT0_S6_S3_PS1_S7_iiiii:
	.zero		41482


//--------------------- .nv.global                --------------------------
	.section	.nv.global,"aw",@nobits
.nv.global:
	.type		_ZN37_INTERNAL_4124f319_7_main_cu_bc85a60f4cuda3std6ranges3__45__cpo4swapE,@object
	.size		_ZN37_INTERNAL_4124f319_7_main_cu_bc85a60f4cuda3std6ranges3__45__cpo4swapE,(_ZN37_INTERNAL_4124f319_7_main_cu_bc85a60f6thrust20THRUST_200301_800_NS6system6detail10sequential3seqE - _ZN37_INTERNAL_4124f319_7_main_cu_bc85a60f4cuda3std6ranges3__45__cpo4swapE)
_ZN37_INTERNAL_4124f319_7_main_cu_bc85a60f4cuda3std6ranges3__45__cpo4swapE:
	.zero		1
	.type		_ZN37_INTERNAL_4124f319_7_main_cu_bc85a60f6thrust20THRUST_200301_800_NS6system6detail10sequential3seqE,@object
	.size		_ZN37_INTERNAL_4124f319_7_main_cu_bc85a60f6thrust20THRUST_200301_800_NS6system6detail10sequential3seqE,(_ZN37_INTERNAL_4124f319_7_main_cu_bc85a60f4cuda3std3__48in_placeE - _ZN37_INTERNAL_4124f319_7_main_cu_bc85a60f6thrust20THRUST_200301_800_NS6system6detail10sequential3seqE)
_ZN37_INTERNAL_4124f319_7_main_cu_bc85a60f6thrust20THRUST_200301_800_NS6system6detail10sequential3seqE:
	.zero		1
	.type		_ZN37_INTERNAL_4124f319_7_main_cu_bc85a60f4cuda3std3__48in_placeE,@object
	.size		_ZN37_INTERNAL_4124f319_7_main_cu_bc85a60f4cuda3std3__48in_placeE,(.L_1 - _ZN37_INTERNAL_4124f319_7_main_cu_bc85a60f4cuda3std3__48in_placeE)
_ZN37_INTERNAL_4124f319_7_main_cu_bc85a60f4cuda3std3__48in_placeE:
	.zero		1
.L_1:


//--------------------- .nv.shared._Z27flash_decoding_split_kernelI6__halfhLi32ELi128ELi128ELi64ELi256EEvPKT_PKT0_S6_S3_PS1_S7_iiiii --------------------------
	.section	.nv.shared._Z27flash_decoding_split_kernelI6__halfhLi32ELi128ELi128ELi64ELi256EEvPKT_PKT0_S6_S3_PS1_S7_iiiii,"aw",@nobits
	.sectionflags	@""
	.align	16
.nv.shared._Z27flash_decoding_split_kernelI6__halfhLi32ELi128ELi128ELi64ELi256EEvPKT_PKT0_S6_S3_PS1_S7_iiiii:
	.zero		8714


//--------------------- .nv.shared._Z35flash_decoding_paged_V_split_kernelI6__halfhLi32ELi128ELi128ELi32ELi256EEvPKT_PKT0_S6_S3_PS1_S7_iiiii --------------------------
	.section	.nv.shared._Z35flash_decoding_paged_V_split_kernelI6__halfhLi32ELi128ELi128ELi32ELi256EEvPKT_PKT0_S6_S3_PS1_S7_iiiii,"aw",@nobits
	.sectionflags	@""
	.align	16
.nv.shared._Z35flash_decoding_paged_V_split_kernelI6__halfhLi32ELi128ELi128ELi32ELi256EEvPKT_PKT0_S6_S3_PS1_S7_iiiii:
	.zero		21002


//--------------------- .nv.shared._Z28flash_decoding_reduce_kernelI6__halfLi32ELi128EEvPKT_S3_PS1_ii --------------------------
	.section	.nv.shared._Z28flash_decoding_reduce_kernelI6__halfLi32ELi128EEvPKT_S3_PS1_ii,"aw",@nobits
	.sectionflags	@""
	.align	2
.nv.shared._Z28flash_decoding_reduce_kernelI6__halfLi32ELi128EEvPKT_S3_PS1_ii:
	.zero		70


//--------------------- .nv.shared._Z30flash_decoding_residual_kernelI6__halfLi32ELi128ELi128EEvPKT_S3_S3_iPS1_S4_iii --------------------------
	.section	.nv.shared._Z30flash_decoding_residual_kernelI6__halfLi32ELi128ELi128EEvPKT_S3_S3_iPS1_S4_iii,"aw",@nobits
	.sectionflags	@""
	.align	4
.nv.shared._Z30flash_decoding_residual_kernelI6__halfLi32ELi128ELi128EEvPKT_S3_S3_iPS1_S4_iii:
	.zero		33796


//--------------------- .nv.shared._Z27flash_decoding_split_kernelI6__halfhLi32ELi128ELi128ELi32ELi256EEvPKT_PKT0_S6_S3_PS1_S7_iiiii --------------------------
	.section	.nv.shared._Z27flash_decoding_split_kernelI6__halfhLi32ELi128ELi128ELi32ELi256EEvPKT_PKT0_S6_S3_PS1_S7_iiiii,"aw",@nobits
	.sectionflags	@""
	.align	16
.nv.shared._Z27flash_decoding_split_kernelI6__halfhLi32ELi128ELi128ELi32ELi256EEvPKT_PKT0_S6_S3_PS1_S7_iiiii:
	.zero		4618


//--------------------- .nv.shared._Z35flash_decoding_paged_V_split_kernelI6__halfhLi32ELi64ELi64ELi64ELi256EEvPKT_PKT0_S6_S3_PS1_S7_iiiii --------------------------
	.section	.nv.shared._Z35flash_decoding_paged_V_split_kernelI6__halfhLi32ELi64ELi64ELi64ELi256EEvPKT_PKT0_S6_S3_PS1_S7_iiiii,"aw",@nobits
	.sectionflags	@""
	.align	16
.nv.shared._Z35flash_decoding_paged_V_split_kernelI6__halfhLi32ELi64ELi64ELi64ELi256EEvPKT_PKT0_S6_S3_PS1_S7_iiiii:
	.zero		37130


//--------------------- .nv.shared._Z27flash_decoding_split_kernelI6__halfhLi32ELi64ELi64ELi64ELi256EEvPKT_PKT0_S6_S3_PS1_S7_iiiii --------------------------
	.section	.nv.shared._Z27flash_decoding_split_kernelI6__halfhLi32ELi64ELi64ELi64ELi256EEvPKT_PKT0_S6_S3_PS1_S7_iiiii,"aw",@nobits
	.sectionflags	@""
	.align	16
.nv.shared._Z27flash_decoding_split_kernelI6__halfhLi32ELi64ELi64ELi64ELi256EEvPKT_PKT0_S6_S3_PS1_S7_iiiii:
	.zero		4362


//--------------------- .nv.shared._Z35flash_decoding_paged_V_split_kernelI6__halfhLi32ELi64ELi64ELi32ELi256EEvPKT_PKT0_S6_S3_PS1_S7_iiiii --------------------------
	.section	.nv.shared._Z35flash_decoding_paged_V_split_kernelI6__halfhLi32ELi64ELi64ELi32ELi256EEvPKT_PKT0_S6_S3_PS1_S7_iiiii,"aw",@nobits
	.sectionflags	@""
	.align	16
.nv.shared._Z35flash_decoding_paged_V_split_kernelI6__halfhLi32ELi64ELi64ELi32ELi256EEvPKT_PKT0_S6_S3_PS1_S7_iiiii:
	.zero		18698


//--------------------- .nv.shared._Z28flash_decoding_reduce_kernelI6__halfLi32ELi64EEvPKT_S3_PS1_ii --------------------------
	.section	.nv.shared._Z28flash_decoding_reduce_kernelI6__halfLi32ELi64EEvPKT_S3_PS1_ii,"aw",@nobits
	.sectionflags	@""
	.align	2
.nv.shared._Z28flash_decoding_reduce_kernelI6__halfLi32ELi64EEvPKT_S3_PS1_ii:
	.zero		70


//--------------------- .nv.shared._Z30flash_decoding_residual_kernelI6__halfLi32ELi64ELi64EEvPKT_S3_S3_iPS1_S4_iii --------------------------
	.section	.nv.shared._Z30flash_decoding_residual_kernelI6__halfLi32ELi64ELi64EEvPKT_S3_S3_iPS1_S4_iii,"aw",@nobits
	.sectionflags	@""
	.align	4
.nv.shared._Z30flash_decoding_residual_kernelI6__halfLi32ELi64ELi64EEvPKT_S3_S3_iPS1_S4_iii:
	.zero		8708


//--------------------- .nv.shared._Z27flash_decoding_split_kernelI6__halfhLi32ELi64ELi64ELi32ELi256EEvPKT_PKT0_S6_S3_PS1_S7_iiiii --------------------------
	.section	.nv.shared._Z27flash_decoding_split_kernelI6__halfhLi32ELi64ELi64ELi32ELi256EEvPKT_PKT0_S6_S3_PS1_S7_iiiii,"aw",@nobits
	.sectionflags	@""
	.align	16
.nv.shared._Z27flash_decoding_split_kernelI6__halfhLi32ELi64ELi64ELi32ELi256EEvPKT_PKT0_S6_S3_PS1_S7_iiiii:
	.zero		2314


//--------------------- .nv.shared._Z35flash_decoding_paged_V_split_kernelI6__halfhLi16ELi128ELi128ELi64ELi256EEvPKT_PKT0_S6_S3_PS1_S7_iiiii --------------------------
	.section	.nv.shared._Z35flash_decoding_paged_V_split_kernelI6__halfhLi16ELi128ELi128ELi64ELi256EEvPKT_PKT0_S6_S3_PS1_S7_iiiii,"aw",@nobits
	.sectionflags	@""
	.align	16
.nv.shared._Z35flash_decoding_paged_V_split_kernelI6__halfhLi16ELi128ELi128ELi64ELi256EEvPKT_PKT0_S6_S3_PS1_S7_iiiii:
	.zero		41482


//--------------------- .nv.shared._Z27flash_decoding_split_kernelI6__halfhLi16ELi128ELi128ELi64ELi256EEvPKT_PKT0_S6_S3_PS1_S7_iiiii --------------------------
	.section	.nv.shared._Z27flash_decoding_split_kernelI6__halfhLi16ELi128ELi128ELi64ELi256EEvPKT_PKT0_S6_S3_PS1_S7_iiiii,"aw",@nobits
	.sectionflags	@""
	.align	16
.nv.shared._Z27flash_decoding_split_kernelI6__halfhLi16ELi128ELi128ELi64ELi256EEvPKT_PKT0_S6_S3_PS1_S7_iiiii:
	.zero		8714


//--------------------- .nv.shared._Z35flash_decoding_paged_V_split_kernelI6__halfhLi16ELi128ELi128ELi32ELi256EEvPKT_PKT0_S6_S3_PS1_S7_iiiii --------------------------
	.section	.nv.shared._Z35flash_decoding_paged_V_split_kernelI6__halfhLi16ELi128ELi128ELi32ELi256EEvPKT_PKT0_S6_S3_PS1_S7_iiiii,"aw",@nobits
	.sectionflags	@""
	.align	16
.nv.shared._Z35flash_decoding_paged_V_split_kernelI6__halfhLi16ELi128ELi128ELi32ELi256EEvPKT_PKT0_S6_S3_PS1_S7_iiiii:
	.zero		21002


//--------------------- .nv.shared._Z28flash_decoding_reduce_kernelI6__halfLi16ELi128EEvPKT_S3_PS1_ii --------------------------
	.section	.nv.shared._Z28flash_decoding_reduce_kernelI6__halfLi16ELi128EEvPKT_S3_PS1_ii,"aw",@nobits
	.sectionflags	@""
	.align	2
.nv.shared._Z28flash_decoding_reduce_kernelI6__halfLi16ELi128EEvPKT_S3_PS1_ii:
	.zero		38


//--------------------- .nv.shared._Z30flash_decoding_residual_kernelI6__halfLi16ELi128ELi128EEvPKT_S3_S3_iPS1_S4_iii --------------------------
	.section	.nv.shared._Z30flash_decoding_residual_kernelI6__halfLi16ELi128ELi128EEvPKT_S3_S3_iPS1_S4_iii,"aw",@nobits
	.sectionflags	@""
	.align	4
.nv.shared._Z30flash_decoding_residual_kernelI6__halfLi16ELi128ELi128EEvPKT_S3_S3_iPS1_S4_iii:
	.zero		33796


//--------------------- .nv.shared._Z27flash_decoding_split_kernelI6__halfhLi16ELi128ELi128ELi32ELi256EEvPKT_PKT0_S6_S3_PS1_S7_iiiii --------------------------
	.section	.nv.shared._Z27flash_decoding_split_kernelI6__halfhLi16ELi128ELi128ELi32ELi256EEvPKT_PKT0_S6_S3_PS1_S7_iiiii,"aw",@nobits
	.sectionflags	@""
	.align	16
.nv.shared._Z27flash_decoding_split_kernelI6__halfhLi16ELi128ELi128ELi32ELi256EEvPKT_PKT0_S6_S3_PS1_S7_iiiii:
	.zero		4618


//--------------------- .nv.shared._Z35flash_decoding_paged_V_split_kernelI6__halfhLi16ELi64ELi64ELi64ELi256EEvPKT_PKT0_S6_S3_PS1_S7_iiiii --------------------------
	.section	.nv.shared._Z35flash_decoding_paged_V_split_kernelI6__halfhLi16ELi64ELi64ELi64ELi256EEvPKT_PKT0_S6_S3_PS1_S7_iiiii,"aw",@nobits
	.sectionflags	@""
	.align	16
.nv.shared._Z35flash_decoding_paged_V_split_kernelI6__halfhLi16ELi64ELi64ELi64ELi256EEvPKT_PKT0_S6_S3_PS1_S7_iiiii:
	.zero		37130


//--------------------- .nv.shared._Z27flash_decoding_split_kernelI6__halfhLi16ELi64ELi64ELi64ELi256EEvPKT_PKT0_S6_S3_PS1_S7_iiiii --------------------------
	.section	.nv.shared._Z27flash_decoding_split_kernelI6__halfhLi16ELi64ELi64ELi64ELi256EEvPKT_PKT0_S6_S3_PS1_S7_iiiii,"aw",@nobits
	.sectionflags	@""
	.align	16
.nv.shared._Z27flash_decoding_split_kernelI6__halfhLi16ELi64ELi64ELi64ELi256EEvPKT_PKT0_S6_S3_PS1_S7_iiiii:
	.zero		4362


//--------------------- .nv.shared._Z35flash_decoding_paged_V_split_kernelI6__halfhLi16ELi64ELi64ELi32ELi256EEvPKT_PKT0_S6_S3_PS1_S7_iiiii --------------------------
	.section	.nv.shared._Z35flash_decoding_paged_V_split_kernelI6__halfhLi16ELi64ELi64ELi32ELi256EEvPKT_PKT0_S6_S3_PS1_S7_iiiii,"aw",@nobits
	.sectionflags	@""
	.align	16
.nv.shared._Z35flash_decoding_paged_V_split_kernelI6__halfhLi16ELi64ELi64ELi32ELi256EEvPKT_PKT0_S6_S3_PS1_S7_iiiii:
	.zero		18698


//--------------------- .nv.shared._Z28flash_decoding_reduce_kernelI6__halfLi16ELi64EEvPKT_S3_PS1_ii --------------------------
	.section	.nv.shared._Z28flash_decoding_reduce_kernelI6__halfLi16ELi64EEvPKT_S3_PS1_ii,"aw",@nobits
	.sectionflags	@""
	.align	2
.nv.shared._Z28flash_decoding_reduce_kernelI6__halfLi16ELi64EEvPKT_S3_PS1_ii:
	.zero		38


//--------------------- .nv.shared._Z30flash_decoding_residual_kernelI6__halfLi16ELi64ELi64EEvPKT_S3_S3_iPS1_S4_iii --------------------------
	.section	.nv.shared._Z30flash_decoding_residual_kernelI6__halfLi16ELi64ELi64EEvPKT_S3_S3_iPS1_S4_iii,"aw",@nobits
	.sectionflags	@""
	.align	4
.nv.shared._Z30flash_decoding_residual_kernelI6__halfLi16ELi64ELi64EEvPKT_S3_S3_iPS1_S4_iii:
	.zero		8708


//--------------------- .nv.shared._Z27flash_decoding_split_kernelI6__halfhLi16ELi64ELi64ELi32ELi256EEvPKT_PKT0_S6_S3_PS1_S7_iiiii --------------------------
	.section	.nv.shared._Z27flash_decoding_split_kernelI6__halfhLi16ELi64ELi64ELi32ELi256EEvPKT_PKT0_S6_S3_PS1_S7_iiiii,"aw",@nobits
	.sectionflags	@""
	.align	16
.nv.shared._Z27flash_decoding_split_kernelI6__halfhLi16ELi64ELi64ELi32ELi256EEvPKT_PKT0_S6_S3_PS1_S7_iiiii:
	.zero		2314


//--------------------- .nv.shared._Z35flash_decoding_paged_V_split_kernelI6__halfhLi8ELi128ELi128ELi64ELi256EEvPKT_PKT0_S6_S3_PS1_S7_iiiii --------------------------
	.section	.nv.shared._Z35flash_decoding_paged_V_split_kernelI6__halfhLi8ELi128ELi128ELi64ELi256EEvPKT_PKT0_S6_S3_PS1_S7_iiiii,"aw",@nobits
	.sectionflags	@""
	.align	16
.nv.shared._Z35flash_decoding_paged_V_split_kernelI6__halfhLi8ELi128ELi128ELi64ELi256EEvPKT_PKT0_S6_S3_PS1_S7_iiiii:
	.zero		41482


//--------------------- .nv.shared._Z27flash_decoding_split_kernelI6__halfhLi8ELi128ELi128ELi64ELi256EEvPKT_PKT0_S6_S3_PS1_S7_iiiii --------------------------
	.section	.nv.shared._Z27flash_decoding_split_kernelI6__halfhLi8ELi128ELi128ELi64ELi256EEvPKT_PKT0_S6_S3_PS1_S7_iiiii,"aw",@nobits
	.sectionflags	@""
	.align	16
.nv.shared._Z27flash_decoding_split_kernelI6__halfhLi8ELi128ELi128ELi64ELi256EEvPKT_PKT0_S6_S3_PS1_S7_iiiii:
	.zero		8714


//--------------------- .nv.shared._Z35flash_decoding_paged_V_split_kernelI6__halfhLi8ELi128ELi128ELi32ELi256EEvPKT_PKT0_S6_S3_PS1_S7_iiiii --------------------------
	.section	.nv.shared._Z35flash_decoding_paged_V_split_kernelI6__halfhLi8ELi128ELi128ELi32ELi256EEvPKT_PKT0_S6_S3_PS1_S7_iiiii,"aw",@nobits
	.sectionflags	@""
	.align	16
.nv.shared._Z35flash_decoding_paged_V_split_kernelI6__halfhLi8ELi128ELi128ELi32ELi256EEvPKT_PKT0_S6_S3_PS1_S7_iiiii:
	.zero		21002


//--------------------- .nv.shared._Z28flash_decoding_reduce_kernelI6__halfLi8ELi128EEvPKT_S3_PS1_ii --------------------------
	.section	.nv.shared._Z28flash_decoding_reduce_kernelI6__halfLi8ELi128EEvPKT_S3_PS1_ii,"aw",@nobits
	.sectionflags	@""
	.align	2
.nv.shared._Z28flash_decoding_reduce_kernelI6__halfLi8ELi128EEvPKT_S3_PS1_ii:
	.zero		22


//--------------------- .nv.shared._Z30flash_decoding_residual_kernelI6__halfLi8ELi128ELi128EEvPKT_S3_S3_iPS1_S4_iii --------------------------
	.section	.nv.shared._Z30flash_decoding_residual_kernelI6__halfLi8ELi128ELi128EEvPKT_S3_S3_iPS1_S4_iii,"aw",@nobits
	.sectionflags	@""
	.align	4
.nv.shared._Z30flash_decoding_residual_kernelI6__halfLi8ELi128ELi128EEvPKT_S3_S3_iPS1_S4_iii:
	.zero		33796


//--------------------- .nv.shared._Z27flash_decoding_split_kernelI6__halfhLi8ELi128ELi128ELi32ELi256EEvPKT_PKT0_S6_S3_PS1_S7_iiiii --------------------------
	.section	.nv.shared._Z27flash_decoding_split_kernelI6__halfhLi8ELi128ELi128ELi32ELi256EEvPKT_PKT0_S6_S3_PS1_S7_iiiii,"aw",@nobits
	.sectionflags	@""
	.align	16
.nv.shared._Z27flash_decoding_split_kernelI6__halfhLi8ELi128ELi128ELi32ELi256EEvPKT_PKT0_S6_S3_PS1_S7_iiiii:
	.zero		4618


//--------------------- .nv.shared._Z35flash_decoding_paged_V_split_kernelI6__halfhLi8ELi64ELi64ELi64ELi256EEvPKT_PKT0_S6_S3_PS1_S7_iiiii --------------------------
	.section	.nv.shared._Z35flash_decoding_paged_V_split_kernelI6__halfhLi8ELi64ELi64ELi64ELi256EEvPKT_PKT0_S6_S3_PS1_S7_iiiii,"aw",@nobits
	.sectionflags	@""
	.align	16
.nv.shared._Z35flash_decoding_paged_V_split_kernelI6__halfhLi8ELi64ELi64ELi64ELi256EEvPKT_PKT0_S6_S3_PS1_S7_iiiii:
	.zero		37130


//--------------------- .nv.shared._Z27flash_decoding_split_kernelI6__halfhLi8ELi64ELi64ELi64ELi256EEvPKT_PKT0_S6_S3_PS1_S7_iiiii --------------------------
	.section	.nv.shared._Z27flash_decoding_split_kernelI6__halfhLi8ELi64ELi64ELi64ELi256EEvPKT_PKT0_S6_S3_PS1_S7_iiiii,"aw",@nobits
	.sectionflags	@""
	.align	16
.nv.shared._Z27flash_decoding_split_kernelI6__halfhLi8ELi64ELi64ELi64ELi256EEvPKT_PKT0_S6_S3_PS1_S7_iiiii:
	.zero		4362


//--------------------- .nv.shared._Z35flash_decoding_paged_V_split_kernelI6__halfhLi8ELi64ELi64ELi32ELi256EEvPKT_PKT0_S6_S3_PS1_S7_iiiii --------------------------
	.section	.nv.shared._Z35flash_decoding_paged_V_split_kernelI6__halfhLi8ELi64ELi64ELi32ELi256EEvPKT_PKT0_S6_S3_PS1_S7_iiiii,"aw",@nobits
	.sectionflags	@""
	.align	16
.nv.shared._Z35flash_decoding_paged_V_split_kernelI6__halfhLi8ELi64ELi64ELi32ELi256EEvPKT_PKT0_S6_S3_PS1_S7_iiiii:
	.zero		18698


//--------------------- .nv.shared._Z28flash_decoding_reduce_kernelI6__halfLi8ELi64EEvPKT_S3_PS1_ii --------------------------
	.section	.nv.shared._Z28flash_decoding_reduce_kernelI6__halfLi8ELi64EEvPKT_S3_PS1_ii,"aw",@nobits
	.sectionflags	@""
	.align	2
.nv.shared._Z28flash_decoding_reduce_kernelI6__halfLi8ELi64EEvPKT_S3_PS1_ii:
	.zero		22


//--------------------- .nv.shared._Z30flash_decoding_residual_kernelI6__halfLi8ELi64ELi64EEvPKT_S3_S3_iPS1_S4_iii --------------------------
	.section	.nv.shared._Z30flash_decoding_residual_kernelI6__halfLi8ELi64ELi64EEvPKT_S3_S3_iPS1_S4_iii,"aw",@nobits
	.sectionflags	@""
	.align	4
.nv.shared._Z30flash_decoding_residual_kernelI6__halfLi8ELi64ELi64EEvPKT_S3_S3_iPS1_S4_iii:
	.zero		8708


//--------------------- .nv.shared._Z27flash_decoding_split_kernelI6__halfhLi8ELi64ELi64ELi32ELi256EEvPKT_PKT0_S6_S3_PS1_S7_iiiii --------------------------
	.section	.nv.shared._Z27flash_decoding_split_kernelI6__halfhLi8ELi64ELi64ELi32ELi256EEvPKT_PKT0_S6_S3_PS1_S7_iiiii,"aw",@nobits
	.sectionflags	@""
	.align	16
.nv.shared._Z27flash_decoding_split_kernelI6__halfhLi8ELi64ELi64ELi32ELi256EEvPKT_PKT0_S6_S3_PS1_S7_iiiii:
	.zero		2314


//--------------------- .nv.shared._Z35flash_decoding_paged_V_split_kernelI6__halfhLi4ELi128ELi128ELi64ELi256EEvPKT_PKT0_S6_S3_PS1_S7_iiiii --------------------------
	.section	.nv.shared._Z35flash_decoding_paged_V_split_kernelI6__halfhLi4ELi128ELi128ELi64ELi256EEvPKT_PKT0_S6_S3_PS1_S7_iiiii,"aw",@nobits
	.sectionflags	@""
	.align	16
.nv.shared._Z35flash_decoding_paged_V_split_kernelI6__halfhLi4ELi128ELi128ELi64ELi256EEvPKT_PKT0_S6_S3_PS1_S7_iiiii:
	.zero		41482


//--------------------- .nv.shared._Z27flash_decoding_split_kernelI6__halfhLi4ELi128ELi128ELi64ELi256EEvPKT_PKT0_S6_S3_PS1_S7_iiiii --------------------------
	.section	.nv.shared._Z27flash_decoding_split_kernelI6__halfhLi4ELi128ELi128ELi64ELi256EEvPKT_PKT0_S6_S3_PS1_S7_iiiii,"aw",@nobits
	.sectionflags	@""
	.align	16
.nv.shared._Z27flash_decoding_split_kernelI6__halfhLi4ELi128ELi128ELi64ELi256EEvPKT_PKT0_S6_S3_PS1_S7_iiiii:
	.zero		8714


//--------------------- .nv.shared._Z35flash_decoding_paged_V_split_kernelI6__halfhLi4ELi128ELi128ELi32ELi256EEvPKT_PKT0_S6_S3_PS1_S7_iiiii --------------------------
	.section	.nv.shared._Z35flash_decoding_paged_V_split_kernelI6__halfhLi4ELi128ELi128ELi32ELi256EEvPKT_PKT0_S6_S3_PS1_S7_iiiii,"aw",@nobits
	.sectionflags	@""
	.align	16
.nv.shared._Z35flash_decoding_paged_V_split_kernelI6__halfhLi4ELi128ELi128ELi32ELi256EEvPKT_PKT0_S6_S3_PS1_S7_iiiii:
	.zero		21002


//--------------------- .nv.shared._Z28flash_decoding_reduce_kernelI6__halfLi4ELi128EEvPKT_S3_PS1_ii --------------------------
	.section	.nv.shared._Z28flash_decoding_reduce_kernelI6__halfLi4ELi128EEvPKT_S3_PS1_ii,"aw",@nobits
	.sectionflags	@""
	.align	2
.nv.shared._Z28flash_decoding_reduce_kernelI6__halfLi4ELi128EEvPKT_S3_PS1_ii:
	.zero		14


//--------------------- .nv.shared._Z30flash_decoding_residual_kernelI6__halfLi4ELi128ELi128EEvPKT_S3_S3_iPS1_S4_iii --------------------------
	.section	.nv.shared._Z30flash_decoding_residual_kernelI6__halfLi4ELi128ELi128EEvPKT_S3_S3_iPS1_S4_iii,"aw",@nobits
	.sectionflags	@""
	.align	4
.nv.shared._Z30flash_decoding_residual_kernelI6__halfLi4ELi128ELi128EEvPKT_S3_S3_iPS1_S4_iii:
	.zero		33796


//--------------------- .nv.shared._Z27flash_decoding_split_kernelI6__halfhLi4ELi128ELi128ELi32ELi256EEvPKT_PKT0_S6_S3_PS1_S7_iiiii --------------------------
	.section	.nv.shared._Z27flash_decoding_split_kernelI6__halfhLi4ELi128ELi128ELi32ELi256EEvPKT_PKT0_S6_S3_PS1_S7_iiiii,"aw",@nobits
	.sectionflags	@""
	.align	16
.nv.shared._Z27flash_decoding_split_kernelI6__halfhLi4ELi128ELi128ELi32ELi256EEvPKT_PKT0_S6_S3_PS1_S7_iiiii:
	.zero		4618


//--------------------- .nv.shared._Z35flash_decoding_paged_V_split_kernelI6__halfhLi4ELi64ELi64ELi64ELi256EEvPKT_PKT0_S6_S3_PS1_S7_iiiii --------------------------
	.section	.nv.shared._Z35flash_decoding_paged_V_split_kernelI6__halfhLi4ELi64ELi64ELi64ELi256EEvPKT_PKT0_S6_S3_PS1_S7_iiiii,"aw",@nobits
	.sectionflags	@""
	.align	16
.nv.shared._Z35flash_decoding_paged_V_split_kernelI6__halfhLi4ELi64ELi64ELi64ELi256EEvPKT_PKT0_S6_S3_PS1_S7_iiiii:
	.zero		37130


//--------------------- .nv.shared._Z27flash_decoding_split_kernelI6__halfhLi4ELi64ELi64ELi64ELi256EEvPKT_PKT0_S6_S3_PS1_S7_iiiii --------------------------
	.section	.nv.shared._Z27flash_decoding_split_kernelI6__halfhLi4ELi64ELi64ELi64ELi256EEvPKT_PKT0_S6_S3_PS1_S7_iiiii,"aw",@nobits
	.sectionflags	@""
	.align	16
.nv.shared._Z27flash_decoding_split_kernelI6__halfhLi4ELi64ELi64ELi64ELi256EEvPKT_PKT0_S6_S3_PS1_S7_iiiii:
	.zero		4362


//--------------------- .nv.shared._Z35flash_decoding_paged_V_split_kernelI6__halfhLi4ELi64ELi64ELi32ELi256EEvPKT_PKT0_S6_S3_PS1_S7_iiiii --------------------------
	.section	.nv.shared._Z35flash_decoding_paged_V_split_kernelI6__halfhLi4ELi64ELi64ELi32ELi256EEvPKT_PKT0_S6_S3_PS1_S7_iiiii,"aw",@nobits
	.sectionflags	@""
	.align	16
.nv.shared._Z35flash_decoding_paged_V_split_kernelI6__halfhLi4ELi64ELi64ELi32ELi256EEvPKT_PKT0_S6_S3_PS1_S7_iiiii:
	.zero		18698


//--------------------- .nv.shared._Z28flash_decoding_reduce_kernelI6__halfLi4ELi64EEvPKT_S3_PS1_ii --------------------------
	.section	.nv.shared._Z28flash_decoding_reduce_kernelI6__halfLi4ELi64EEvPKT_S3_PS1_ii,"aw",@nobits
	.sectionflags	@""
	.align	2
.nv.shared._Z28flash_decoding_reduce_kernelI6__halfLi4ELi64EEvPKT_S3_PS1_ii:
	.zero		14


//--------------------- .nv.shared._Z30flash_decoding_residual_kernelI6__halfLi4ELi64ELi64EEvPKT_S3_S3_iPS1_S4_iii --------------------------
	.section	.nv.shared._Z30flash_decoding_residual_kernelI6__halfLi4ELi64ELi64EEvPKT_S3_S3_iPS1_S4_iii,"aw",@nobits
	.sectionflags	@""
	.align	4
.nv.shared._Z30flash_decoding_residual_kernelI6__halfLi4ELi64ELi64EEvPKT_S3_S3_iPS1_S4_iii:
	.zero		8708


//--------------------- .nv.shared._Z27flash_decoding_split_kernelI6__halfhLi4ELi64ELi64ELi32ELi256EEvPKT_PKT0_S6_S3_PS1_S7_iiiii --------------------------
	.section	.nv.shared._Z27flash_decoding_split_kernelI6__halfhLi4ELi64ELi64ELi32ELi256EEvPKT_PKT0_S6_S3_PS1_S7_iiiii,"aw",@nobits
	.sectionflags	@""
	.align	16
.nv.shared._Z27flash_decoding_split_kernelI6__halfhLi4ELi64ELi64ELi32ELi256EEvPKT_PKT0_S6_S3_PS1_S7_iiiii:
	.zero		2314


//--------------------- .nv.shared._Z35flash_decoding_paged_V_split_kernelI6__halfhLi2ELi128ELi128ELi64ELi256EEvPKT_PKT0_S6_S3_PS1_S7_iiiii --------------------------
	.section	.nv.shared._Z35flash_decoding_paged_V_split_kernelI6__halfhLi2ELi128ELi128ELi64ELi256EEvPKT_PKT0_S6_S3_PS1_S7_iiiii,"aw",@nobits
	.sectionflags	@""
	.align	16
.nv.shared._Z35flash_decoding_paged_V_split_kernelI6__halfhLi2ELi128ELi128ELi64ELi256EEvPKT_PKT0_S6_S3_PS1_S7_iiiii:
	.zero		41482


//--------------------- .nv.shared._Z27flash_decoding_split_kernelI6__halfhLi2ELi128ELi128ELi64ELi256EEvPKT_PKT0_S6_S3_PS1_S7_iiiii --------------------------
	.section	.nv.shared._Z27flash_decoding_split_kernelI6__halfhLi2ELi128ELi128ELi64ELi256EEvPKT_PKT0_S6_S3_PS1_S7_iiiii,"aw",@nobits
	.sectionflags	@""
	.align	16
.nv.shared._Z27flash_decoding_split_kernelI6__halfhLi2ELi128ELi128ELi64ELi256EEvPKT_PKT0_S6_S3_PS1_S7_iiiii:
	.zero		8714


//--------------------- .nv.shared._Z35flash_decoding_paged_V_split_kernelI6__halfhLi2ELi128ELi128ELi32ELi256EEvPKT_PKT0_S6_S3_PS1_S7_iiiii --------------------------
	.section	.nv.shared._Z35flash_decoding_paged_V_split_kernelI6__halfhLi2ELi128ELi128ELi32ELi256EEvPKT_PKT0_S6_S3_PS1_S7_iiiii,"aw",@nobits
	.sectionflags	@""
	.align	16
.nv.shared._Z35flash_decoding_paged_V_split_kernelI6__halfhLi2ELi128ELi128ELi32ELi256EEvPKT_PKT0_S6_S3_PS1_S7_iiiii:
	.zero		21002


//--------------------- .nv.shared._Z28flash_decoding_reduce_kernelI6__halfLi2ELi128EEvPKT_S3_PS1_ii --------------------------
	.section	.nv.shared._Z28flash_decoding_reduce_kernelI6__halfLi2ELi128EEvPKT_S3_PS1_ii,"aw",@nobits
	.sectionflags	@""
	.align	2
.nv.shared._Z28flash_decoding_reduce_kernelI6__halfLi2ELi128EEvPKT_S3_PS1_ii:
	.zero		10


//--------------------- .nv.shared._Z30flash_decoding_residual_kernelI6__halfLi2ELi128ELi128EEvPKT_S3_S3_iPS1_S4_iii --------------------------
	.section	.nv.shared._Z30flash_decoding_residual_kernelI6__halfLi2ELi128ELi128EEvPKT_S3_S3_iPS1_S4_iii,"aw",@nobits
	.sectionflags	@""
	.align	4
.nv.shared._Z30flash_decoding_residual_kernelI6__halfLi2ELi128ELi128EEvPKT_S3_S3_iPS1_S4_iii:
	.zero		33796


//--------------------- .nv.shared._Z27flash_decoding_split_kernelI6__halfhLi2ELi128ELi128ELi32ELi256EEvPKT_PKT0_S6_S3_PS1_S7_iiiii --------------------------
	.section	.nv.shared._Z27flash_decoding_split_kernelI6__halfhLi2ELi128ELi128ELi32ELi256EEvPKT_PKT0_S6_S3_PS1_S7_iiiii,"aw",@nobits
	.sectionflags	@""
	.align	16
.nv.shared._Z27flash_decoding_split_kernelI6__halfhLi2ELi128ELi128ELi32ELi256EEvPKT_PKT0_S6_S3_PS1_S7_iiiii:
	.zero		4618


//--------------------- .nv.shared._Z35flash_decoding_paged_V_split_kernelI6__halfhLi2ELi64ELi64ELi64ELi256EEvPKT_PKT0_S6_S3_PS1_S7_iiiii --------------------------
	.section	.nv.shared._Z35flash_decoding_paged_V_split_kernelI6__halfhLi2ELi64ELi64ELi64ELi256EEvPKT_PKT0_S6_S3_PS1_S7_iiiii,"aw",@nobits
	.sectionflags	@""
	.align	16
.nv.shared._Z35flash_decoding_paged_V_split_kernelI6__halfhLi2ELi64ELi64ELi64ELi256EEvPKT_PKT0_S6_S3_PS1_S7_iiiii:
	.zero		37130


//--------------------- .nv.shared._Z27flash_decoding_split_kernelI6__halfhLi2ELi64ELi64ELi64ELi256EEvPKT_PKT0_S6_S3_PS1_S7_iiiii --------------------------
	.section	.nv.shared._Z27flash_decoding_split_kernelI6__halfhLi2ELi64ELi64ELi64ELi256EEvPKT_PKT0_S6_S3_PS1_S7_iiiii,"aw",@nobits
	.sectionflags	@""
	.align	16
.nv.shared._Z27flash_decoding_split_kernelI6__halfhLi2ELi64ELi64ELi64ELi256EEvPKT_PKT0_S6_S3_PS1_S7_iiiii:
	.zero		4362


//--------------------- .nv.shared._Z35flash_decoding_paged_V_split_kernelI6__halfhLi2ELi64ELi64ELi32ELi256EEvPKT_PKT0_S6_S3_PS1_S7_iiiii --------------------------
	.section	.nv.shared._Z35flash_decoding_paged_V_split_kernelI6__halfhLi2ELi64ELi64ELi32ELi256EEvPKT_PKT0_S6_S3_PS1_S7_iiiii,"aw",@nobits
	.sectionflags	@""
	.align	16
.nv.shared._Z35flash_decoding_paged_V_split_kernelI6__halfhLi2ELi64ELi64ELi32ELi256EEvPKT_PKT0_S6_S3_PS1_S7_iiiii:
	.zero		18698


//--------------------- .nv.shared._Z28flash_decoding_reduce_kernelI6__halfLi2ELi64EEvPKT_S3_PS1_ii --------------------------
	.section	.nv.shared._Z28flash_decoding_reduce_kernelI6__halfLi2ELi64EEvPKT_S3_PS1_ii,"aw",@nobits
	.sectionflags	@""
	.align	2
.nv.shared._Z28flash_decoding_reduce_kernelI6__halfLi2ELi64EEvPKT_S3_PS1_ii:
	.zero		10


//--------------------- .nv.shared._Z30flash_decoding_residual_kernelI6__halfLi2ELi64ELi64EEvPKT_S3_S3_iPS1_S4_iii --------------------------
	.section	.nv.shared._Z30flash_decoding_residual_kernelI6__halfLi2ELi64ELi64EEvPKT_S3_S3_iPS1_S4_iii,"aw",@nobits
	.sectionflags	@""
	.align	4
.nv.shared._Z30flash_decoding_residual_kernelI6__halfLi2ELi64ELi64EEvPKT_S3_S3_iPS1_S4_iii:
	.zero		8708


//--------------------- .nv.shared._Z27flash_decoding_split_kernelI6__halfhLi2ELi64ELi64ELi32ELi256EEvPKT_PKT0_S6_S3_PS1_S7_iiiii --------------------------
	.section	.nv.shared._Z27flash_decoding_split_kernelI6__halfhLi2ELi64ELi64ELi32ELi256EEvPKT_PKT0_S6_S3_PS1_S7_iiiii,"aw",@nobits
	.sectionflags	@""
	.align	16
.nv.shared._Z27flash_decoding_split_kernelI6__halfhLi2ELi64ELi64ELi32ELi256EEvPKT_PKT0_S6_S3_PS1_S7_iiiii:
	.zero		2314
